	.target	sm_90

	.elftype	@"ET_EXEC"


//--------------------- .note.nv.tkinfo           --------------------------
	.section	.note.nv.tkinfo,"",@"SHT_NOTE"
	.sectionflags	@"SHF_NOTE_NV_TKINFO"
	.tkinfo
        /*0018*/ 	.word	0x00000002
        /*0030*/ 	.string	""
        /*0030*/ 	.string	"ptxas"
        /*0030*/ 	.string	"Cuda compilation tools, release 13.0, V13.0.88"
        /*0030*/ 	.string	"Build cuda_13.0.r13.0/compiler.36424714_0"
        /*0030*/ 	.string	"-arch sm_90 -m 64 "



//--------------------- .note.nv.cuinfo           --------------------------
	.section	.note.nv.cuinfo,"",@"SHT_NOTE"
	.sectionflags	@"SHF_NOTE_NV_CUINFO"
        /*0018*/ 	.short	0x0002
        /*001a*/ 	.short	0x005a
        /*001c*/ 	.short	0x0082
	.zero		2


//--------------------- .nv.info                  --------------------------
	.section	.nv.info,"",@"SHT_CUDA_INFO"
	.align	4


	//----- nvinfo : EIATTR_REGCOUNT
	.align		4
        /*0000*/ 	.byte	0x04, 0x2f
        /*0002*/ 	.short	(.L_38 - .L_37)
	.align		4
.L_37:
        /*0004*/ 	.word	index@(_ZN2at6native55_GLOBAL__N__1da31dc6_22_DistributionUniform_cu_67fa25cf43distribution_elementwise_grid_stride_kernelIdLi2EZNS0_9templates4cuda21uniform_and_transformIddPNS_17CUDAGeneratorImplEZZZNS4_14uniform_kernelIS7_EEvRNS_18TensorIteratorBaseEddT_ENKUlvE_clEvENKUlvE_clEvEUldE_EEvSA_T1_T2_EUlP24curandStatePhilox4_32_10E_ZNS1_27distribution_nullary_kernelIdd7double2S7_SJ_SE_EEvSA_SG_RKT3_T4_EUlidE_EEvlNS_15PhiloxCudaStateESF_SG_)
        /*0008*/ 	.word	0x00000030


	//----- nvinfo : EIATTR_FRAME_SIZE
	.align		4
.L_38:
        /*000c*/ 	.byte	0x04, 0x11
        /*000e*/ 	.short	(.L_40 - .L_39)
	.align		4
.L_39:
        /*0010*/ 	.word	index@($__internal_15_$__cuda_sm20_div_s64)
        /*0014*/ 	.word	0x00000000


	//----- nvinfo : EIATTR_FRAME_SIZE
	.align		4
.L_40:
        /*0018*/ 	.byte	0x04, 0x11
        /*001a*/ 	.short	(.L_42 - .L_41)
	.align		4
.L_41:
        /*001c*/ 	.word	index@(_ZN2at6native55_GLOBAL__N__1da31dc6_22_DistributionUniform_cu_67fa25cf43distribution_elementwise_grid_stride_kernelIdLi2EZNS0_9templates4cuda21uniform_and_transformIddPNS_17CUDAGeneratorImplEZZZNS4_14uniform_kernelIS7_EEvRNS_18TensorIteratorBaseEddT_ENKUlvE_clEvENKUlvE_clEvEUldE_EEvSA_T1_T2_EUlP24curandStatePhilox4_32_10E_ZNS1_27distribution_nullary_kernelIdd7double2S7_SJ_SE_EEvSA_SG_RKT3_T4_EUlidE_EEvlNS_15PhiloxCudaStateESF_SG_)
        /*0020*/ 	.word	0x00000000


	//----- nvinfo : EIATTR_REGCOUNT
	.align		4
.L_42:
        /*0024*/ 	.byte	0x04, 0x2f
        /*0026*/ 	.short	(.L_44 - .L_43)
	.align		4
.L_43:
        /*0028*/ 	.word	index@(_ZN2at6native55_GLOBAL__N__1da31dc6_22_DistributionUniform_cu_67fa25cf43distribution_elementwise_grid_stride_kernelIdLi2EZNS0_9templates4cuda21uniform_and_transformIddPNS_17CUDAGeneratorImplEZZZNS4_14uniform_kernelIS7_EEvRNS_18TensorIteratorBaseEddT_ENKUlvE_clEvENKUlvE_clEvEUldE_EEvSA_T1_T2_EUlP24curandStatePhilox4_32_10E_ZNS1_27distribution_nullary_kernelIdd7double2S7_SJ_SE_EEvSA_SG_RKT3_T4_EUlidE0_EEvlNS_15PhiloxCudaStateESF_SG_)
        /*002c*/ 	.word	0x0000002c


	//----- nvinfo : EIATTR_FRAME_SIZE
	.align		4
.L_44:
        /*0030*/ 	.byte	0x04, 0x11
        /*0032*/ 	.short	(.L_46 - .L_45)
	.align		4
.L_45:
        /*0034*/ 	.word	index@($__internal_14_$__cuda_sm20_div_s64)
        /*0038*/ 	.word	0x00000000


	//----- nvinfo : EIATTR_FRAME_SIZE
	.align		4
.L_46:
        /*003c*/ 	.byte	0x04, 0x11
        /*003e*/ 	.short	(.L_48 - .L_47)
	.align		4
.L_47:
        /*0040*/ 	.word	index@(_ZN2at6native55_GLOBAL__N__1da31dc6_22_DistributionUniform_cu_67fa25cf43distribution_elementwise_grid_stride_kernelIdLi2EZNS0_9templates4cuda21uniform_and_transformIddPNS_17CUDAGeneratorImplEZZZNS4_14uniform_kernelIS7_EEvRNS_18TensorIteratorBaseEddT_ENKUlvE_clEvENKUlvE_clEvEUldE_EEvSA_T1_T2_EUlP24curandStatePhilox4_32_10E_ZNS1_27distribution_nullary_kernelIdd7double2S7_SJ_SE_EEvSA_SG_RKT3_T4_EUlidE0_EEvlNS_15PhiloxCudaStateESF_SG_)
        /*0044*/ 	.word	0x00000000


	//----- nvinfo : EIATTR_REGCOUNT
	.align		4
.L_48:
        /*0048*/ 	.byte	0x04, 0x2f
        /*004a*/ 	.short	(.L_50 - .L_49)
	.align		4
.L_49:
        /*004c*/ 	.word	index@(_ZN2at6native55_GLOBAL__N__1da31dc6_22_DistributionUniform_cu_67fa25cf43distribution_elementwise_grid_stride_kernelIdLi2EZNS0_9templates4cuda21uniform_and_transformIddPNS_17CUDAGeneratorImplEZZZNS4_14uniform_kernelIS7_EEvRNS_18TensorIteratorBaseEddT_ENKUlvE_clEvENKUlvE_clEvEUldE_EEvSA_T1_T2_EUlP24curandStatePhilox4_32_10E0_ZNS1_27distribution_nullary_kernelIdd6float4S7_SJ_SE_EEvSA_SG_RKT3_T4_EUlidE_EEvlNS_15PhiloxCudaStateESF_SG_)
        /*0050*/ 	.word	0x00000032


	//----- nvinfo : EIATTR_FRAME_SIZE
	.align		4
.L_50:
        /*0054*/ 	.byte	0x04, 0x11
        /*0056*/ 	.short	(.L_52 - .L_51)
	.align		4
.L_51:
        /*0058*/ 	.word	index@($__internal_13_$__cuda_sm20_div_s64)
        /*005c*/ 	.word	0x00000000


	//----- nvinfo : EIATTR_FRAME_SIZE
	.align		4
.L_52:
        /*0060*/ 	.byte	0x04, 0x11
        /*0062*/ 	.short	(.L_54 - .L_53)
	.align		4
.L_53:
        /*0064*/ 	.word	index@(_ZN2at6native55_GLOBAL__N__1da31dc6_22_DistributionUniform_cu_67fa25cf43distribution_elementwise_grid_stride_kernelIdLi2EZNS0_9templates4cuda21uniform_and_transformIddPNS_17CUDAGeneratorImplEZZZNS4_14uniform_kernelIS7_EEvRNS_18TensorIteratorBaseEddT_ENKUlvE_clEvENKUlvE_clEvEUldE_EEvSA_T1_T2_EUlP24curandStatePhilox4_32_10E0_ZNS1_27distribution_nullary_kernelIdd6float4S7_SJ_SE_EEvSA_SG_RKT3_T4_EUlidE_EEvlNS_15PhiloxCudaStateESF_SG_)
        /*0068*/ 	.word	0x00000000


	//----- nvinfo : EIATTR_REGCOUNT
	.align		4
.L_54:
        /*006c*/ 	.byte	0x04, 0x2f
        /*006e*/ 	.short	(.L_56 - .L_55)
	.align		4
.L_55:
        /*0070*/ 	.word	index@(_ZN2at6native55_GLOBAL__N__1da31dc6_22_DistributionUniform_cu_67fa25cf43distribution_elementwise_grid_stride_kernelIdLi2EZNS0_9templates4cuda21uniform_and_transformIddPNS_17CUDAGeneratorImplEZZZNS4_14uniform_kernelIS7_EEvRNS_18TensorIteratorBaseEddT_ENKUlvE_clEvENKUlvE_clEvEUldE_EEvSA_T1_T2_EUlP24curandStatePhilox4_32_10E0_ZNS1_27distribution_nullary_kernelIdd6float4S7_SJ_SE_EEvSA_SG_RKT3_T4_EUlidE0_EEvlNS_15PhiloxCudaStateESF_SG_)
        /*0074*/ 	.word	0x0000002a


	//----- nvinfo : EIATTR_FRAME_SIZE
	.align		4
.L_56:
        /*0078*/ 	.byte	0x04, 0x11
        /*007a*/ 	.short	(.L_58 - .L_57)
	.align		4
.L_57:
        /*007c*/ 	.word	index@($__internal_12_$__cuda_sm20_div_s64)
        /*0080*/ 	.word	0x00000000


	//----- nvinfo : EIATTR_FRAME_SIZE
	.align		4
.L_58:
        /*0084*/ 	.byte	0x04, 0x11
        /*0086*/ 	.short	(.L_60 - .L_59)
	.align		4
.L_59:
        /*0088*/ 	.word	index@(_ZN2at6native55_GLOBAL__N__1da31dc6_22_DistributionUniform_cu_67fa25cf43distribution_elementwise_grid_stride_kernelIdLi2EZNS0_9templates4cuda21uniform_and_transformIddPNS_17CUDAGeneratorImplEZZZNS4_14uniform_kernelIS7_EEvRNS_18TensorIteratorBaseEddT_ENKUlvE_clEvENKUlvE_clEvEUldE_EEvSA_T1_T2_EUlP24curandStatePhilox4_32_10E0_ZNS1_27distribution_nullary_kernelIdd6float4S7_SJ_SE_EEvSA_SG_RKT3_T4_EUlidE0_EEvlNS_15PhiloxCudaStateESF_SG_)
        /*008c*/ 	.word	0x00000000


	//----- nvinfo : EIATTR_REGCOUNT
	.align		4
.L_60:
        /*0090*/ 	.byte	0x04, 0x2f
        /*0092*/ 	.short	(.L_62 - .L_61)
	.align		4
.L_61:
        /*0094*/ 	.word	index@(_ZN2at6native55_GLOBAL__N__1da31dc6_22_DistributionUniform_cu_67fa25cf43distribution_elementwise_grid_stride_kernelIfLi4EZNS0_9templates4cuda21uniform_and_transformIffPNS_17CUDAGeneratorImplEZZZNS4_14uniform_kernelIS7_EEvRNS_18TensorIteratorBaseEddT_ENKUlvE_clEvENKUlvE0_clEvEUlfE_EEvSA_T1_T2_EUlP24curandStatePhilox4_32_10E_ZNS1_27distribution_nullary_kernelIff7double2S7_SJ_SE_EEvSA_SG_RKT3_T4_EUlifE_EEvlNS_15PhiloxCudaStateESF_SG_)
        /*0098*/ 	.word	0x00000036


	//----- nvinfo : EIATTR_FRAME_SIZE
	.align		4
.L_62:
        /*009c*/ 	.byte	0x04, 0x11
        /*009e*/ 	.short	(.L_64 - .L_63)
	.align		4
.L_63:
        /*00a0*/ 	.word	index@($__internal_11_$__cuda_sm20_div_s64)
        /*00a4*/ 	.word	0x00000000


	//----- nvinfo : EIATTR_FRAME_SIZE
	.align		4
.L_64:
        /*00a8*/ 	.byte	0x04, 0x11
        /*00aa*/ 	.short	(.L_66 - .L_65)
	.align		4
.L_65:
        /*00ac*/ 	.word	index@(_ZN2at6native55_GLOBAL__N__1da31dc6_22_DistributionUniform_cu_67fa25cf43distribution_elementwise_grid_stride_kernelIfLi4EZNS0_9templates4cuda21uniform_and_transformIffPNS_17CUDAGeneratorImplEZZZNS4_14uniform_kernelIS7_EEvRNS_18TensorIteratorBaseEddT_ENKUlvE_clEvENKUlvE0_clEvEUlfE_EEvSA_T1_T2_EUlP24curandStatePhilox4_32_10E_ZNS1_27distribution_nullary_kernelIff7double2S7_SJ_SE_EEvSA_SG_RKT3_T4_EUlifE_EEvlNS_15PhiloxCudaStateESF_SG_)
        /*00b0*/ 	.word	0x00000000


	//----- nvinfo : EIATTR_REGCOUNT
	.align		4
.L_66:
        /*00b4*/ 	.byte	0x04, 0x2f
        /*00b6*/ 	.short	(.L_68 - .L_67)
	.align		4
.L_67:
        /*00b8*/ 	.word	index@(_ZN2at6native55_GLOBAL__N__1da31dc6_22_DistributionUniform_cu_67fa25cf43distribution_elementwise_grid_stride_kernelIfLi4EZNS0_9templates4cuda21uniform_and_transformIffPNS_17CUDAGeneratorImplEZZZNS4_14uniform_kernelIS7_EEvRNS_18TensorIteratorBaseEddT_ENKUlvE_clEvENKUlvE0_clEvEUlfE_EEvSA_T1_T2_EUlP24curandStatePhilox4_32_10E_ZNS1_27distribution_nullary_kernelIff7double2S7_SJ_SE_EEvSA_SG_RKT3_T4_EUlifE0_EEvlNS_15PhiloxCudaStateESF_SG_)
        /*00bc*/ 	.word	0x0000002c


	//----- nvinfo : EIATTR_FRAME_SIZE
	.align		4
.L_68:
        /*00c0*/ 	.byte	0x04, 0x11
        /*00c2*/ 	.short	(.L_70 - .L_69)
	.align		4
.L_69:
        /*00c4*/ 	.word	index@($__internal_10_$__cuda_sm20_div_s64)
        /*00c8*/ 	.word	0x00000000


	//----- nvinfo : EIATTR_FRAME_SIZE
	.align		4
.L_70:
        /*00cc*/ 	.byte	0x04, 0x11
        /*00ce*/ 	.short	(.L_72 - .L_71)
	.align		4
.L_71:
        /*00d0*/ 	.word	index@(_ZN2at6native55_GLOBAL__N__1da31dc6_22_DistributionUniform_cu_67fa25cf43distribution_elementwise_grid_stride_kernelIfLi4EZNS0_9templates4cuda21uniform_and_transformIffPNS_17CUDAGeneratorImplEZZZNS4_14uniform_kernelIS7_EEvRNS_18TensorIteratorBaseEddT_ENKUlvE_clEvENKUlvE0_clEvEUlfE_EEvSA_T1_T2_EUlP24curandStatePhilox4_32_10E_ZNS1_27distribution_nullary_kernelIff7double2S7_SJ_SE_EEvSA_SG_RKT3_T4_EUlifE0_EEvlNS_15PhiloxCudaStateESF_SG_)
        /*00d4*/ 	.word	0x00000000


	//----- nvinfo : EIATTR_REGCOUNT
	.align		4
.L_72:
        /*00d8*/ 	.byte	0x04, 0x2f
        /*00da*/ 	.short	(.L_74 - .L_73)
	.align		4
.L_73:
        /*00dc*/ 	.word	index@(_ZN2at6native55_GLOBAL__N__1da31dc6_22_DistributionUniform_cu_67fa25cf43distribution_elementwise_grid_stride_kernelIfLi4EZNS0_9templates4cuda21uniform_and_transformIffPNS_17CUDAGeneratorImplEZZZNS4_14uniform_kernelIS7_EEvRNS_18TensorIteratorBaseEddT_ENKUlvE_clEvENKUlvE0_clEvEUlfE_EEvSA_T1_T2_EUlP24curandStatePhilox4_32_10E0_ZNS1_27distribution_nullary_kernelIff6float4S7_SJ_SE_EEvSA_SG_RKT3_T4_EUlifE_EEvlNS_15PhiloxCudaStateESF_SG_)
        /*00e0*/ 	.word	0x00000034


	//----- nvinfo : EIATTR_FRAME_SIZE
	.align		4
.L_74:
        /*00e4*/ 	.byte	0x04, 0x11
        /*00e6*/ 	.short	(.L_76 - .L_75)
	.align		4
.L_75:
        /*00e8*/ 	.word	index@($__internal_9_$__cuda_sm20_div_s64)
        /*00ec*/ 	.word	0x00000000


	//----- nvinfo : EIATTR_FRAME_SIZE
	.align		4
.L_76:
        /*00f0*/ 	.byte	0x04, 0x11
        /*00f2*/ 	.short	(.L_78 - .L_77)
	.align		4
.L_77:
        /*00f4*/ 	.word	index@(_ZN2at6native55_GLOBAL__N__1da31dc6_22_DistributionUniform_cu_67fa25cf43distribution_elementwise_grid_stride_kernelIfLi4EZNS0_9templates4cuda21uniform_and_transformIffPNS_17CUDAGeneratorImplEZZZNS4_14uniform_kernelIS7_EEvRNS_18TensorIteratorBaseEddT_ENKUlvE_clEvENKUlvE0_clEvEUlfE_EEvSA_T1_T2_EUlP24curandStatePhilox4_32_10E0_ZNS1_27distribution_nullary_kernelIff6float4S7_SJ_SE_EEvSA_SG_RKT3_T4_EUlifE_EEvlNS_15PhiloxCudaStateESF_SG_)
        /*00f8*/ 	.word	0x00000000


	//----- nvinfo : EIATTR_REGCOUNT
	.align		4
.L_78:
        /*00fc*/ 	.byte	0x04, 0x2f
        /*00fe*/ 	.short	(.L_80 - .L_79)
	.align		4
.L_79:
        /*0100*/ 	.word	index@(_ZN2at6native55_GLOBAL__N__1da31dc6_22_DistributionUniform_cu_67fa25cf43distribution_elementwise_grid_stride_kernelIfLi4EZNS0_9templates4cuda21uniform_and_transformIffPNS_17CUDAGeneratorImplEZZZNS4_14uniform_kernelIS7_EEvRNS_18TensorIteratorBaseEddT_ENKUlvE_clEvENKUlvE0_clEvEUlfE_EEvSA_T1_T2_EUlP24curandStatePhilox4_32_10E0_ZNS1_27distribution_nullary_kernelIff6float4S7_SJ_SE_EEvSA_SG_RKT3_T4_EUlifE0_EEvlNS_15PhiloxCudaStateESF_SG_)
        /*0104*/ 	.word	0x0000002b


	//----- nvinfo : EIATTR_FRAME_SIZE
	.align		4
.L_80:
        /*0108*/ 	.byte	0x04, 0x11
        /*010a*/ 	.short	(.L_82 - .L_81)
	.align		4
.L_81:
        /*010c*/ 	.word	index@($__internal_8_$__cuda_sm20_div_s64)
        /*0110*/ 	.word	0x00000000


	//----- nvinfo : EIATTR_FRAME_SIZE
	.align		4
.L_82:
        /*0114*/ 	.byte	0x04, 0x11
        /*0116*/ 	.short	(.L_84 - .L_83)
	.align		4
.L_83:
        /*0118*/ 	.word	index@(_ZN2at6native55_GLOBAL__N__1da31dc6_22_DistributionUniform_cu_67fa25cf43distribution_elementwise_grid_stride_kernelIfLi4EZNS0_9templates4cuda21uniform_and_transformIffPNS_17CUDAGeneratorImplEZZZNS4_14uniform_kernelIS7_EEvRNS_18TensorIteratorBaseEddT_ENKUlvE_clEvENKUlvE0_clEvEUlfE_EEvSA_T1_T2_EUlP24curandStatePhilox4_32_10E0_ZNS1_27distribution_nullary_kernelIff6float4S7_SJ_SE_EEvSA_SG_RKT3_T4_EUlifE0_EEvlNS_15PhiloxCudaStateESF_SG_)
        /*011c*/ 	.word	0x00000000


	//----- nvinfo : EIATTR_REGCOUNT
	.align		4
.L_84:
        /*0120*/ 	.byte	0x04, 0x2f
        /*0122*/ 	.short	(.L_86 - .L_85)
	.align		4
.L_85:
        /*0124*/ 	.word	index@(_ZN2at6native55_GLOBAL__N__1da31dc6_22_DistributionUniform_cu_67fa25cf43distribution_elementwise_grid_stride_kernelIfLi4EZNS0_9templates4cuda21uniform_and_transformIN3c104HalfEfPNS_17CUDAGeneratorImplEZZZNS4_14uniform_kernelIS9_EEvRNS_18TensorIteratorBaseEddT_ENKUlvE_clEvENKUlvE1_clEvEUlfE_EEvSC_T1_T2_EUlP24curandStatePhilox4_32_10E_ZNS1_27distribution_nullary_kernelIS7_f7double2S9_SL_SG_EEvSC_SI_RKT3_T4_EUlifE_EEvlNS_15PhiloxCudaStateESH_SI_)
        /*0128*/ 	.word	0x00000036


	//----- nvinfo : EIATTR_FRAME_SIZE
	.align		4
.L_86:
        /*012c*/ 	.byte	0x04, 0x11
        /*012e*/ 	.short	(.L_88 - .L_87)
	.align		4
.L_87:
        /*0130*/ 	.word	index@($__internal_7_$__cuda_sm20_div_s64)
        /*0134*/ 	.word	0x00000000


	//----- nvinfo : EIATTR_FRAME_SIZE
	.align		4
.L_88:
        /*0138*/ 	.byte	0x04, 0x11
        /*013a*/ 	.short	(.L_90 - .L_89)
	.align		4
.L_89:
        /*013c*/ 	.word	index@(_ZN2at6native55_GLOBAL__N__1da31dc6_22_DistributionUniform_cu_67fa25cf43distribution_elementwise_grid_stride_kernelIfLi4EZNS0_9templates4cuda21uniform_and_transformIN3c104HalfEfPNS_17CUDAGeneratorImplEZZZNS4_14uniform_kernelIS9_EEvRNS_18TensorIteratorBaseEddT_ENKUlvE_clEvENKUlvE1_clEvEUlfE_EEvSC_T1_T2_EUlP24curandStatePhilox4_32_10E_ZNS1_27distribution_nullary_kernelIS7_f7double2S9_SL_SG_EEvSC_SI_RKT3_T4_EUlifE_EEvlNS_15PhiloxCudaStateESH_SI_)
        /*0140*/ 	.word	0x00000000


	//----- nvinfo : EIATTR_REGCOUNT
	.align		4
.L_90:
        /*0144*/ 	.byte	0x04, 0x2f
        /*0146*/ 	.short	(.L_92 - .L_91)
	.align		4
.L_91:
        /*0148*/ 	.word	index@(_ZN2at6native55_GLOBAL__N__1da31dc6_22_DistributionUniform_cu_67fa25cf43distribution_elementwise_grid_stride_kernelIfLi4EZNS0_9templates4cuda21uniform_and_transformIN3c104HalfEfPNS_17CUDAGeneratorImplEZZZNS4_14uniform_kernelIS9_EEvRNS_18TensorIteratorBaseEddT_ENKUlvE_clEvENKUlvE1_clEvEUlfE_EEvSC_T1_T2_EUlP24curandStatePhilox4_32_10E_ZNS1_27distribution_nullary_kernelIS7_f7double2S9_SL_SG_EEvSC_SI_RKT3_T4_EUlifE0_EEvlNS_15PhiloxCudaStateESH_SI_)
        /*014c*/ 	.word	0x0000002d


	//----- nvinfo : EIATTR_FRAME_SIZE
	.align		4
.L_92:
        /*0150*/ 	.byte	0x04, 0x11
        /*0152*/ 	.short	(.L_94 - .L_93)
	.align		4
.L_93:
        /*0154*/ 	.word	index@($__internal_6_$__cuda_sm20_div_s64)
        /*0158*/ 	.word	0x00000000


	//----- nvinfo : EIATTR_FRAME_SIZE
	.align		4
.L_94:
        /*015c*/ 	.byte	0x04, 0x11
        /*015e*/ 	.short	(.L_96 - .L_95)
	.align		4
.L_95:
        /*0160*/ 	.word	index@(_ZN2at6native55_GLOBAL__N__1da31dc6_22_DistributionUniform_cu_67fa25cf43distribution_elementwise_grid_stride_kernelIfLi4EZNS0_9templates4cuda21uniform_and_transformIN3c104HalfEfPNS_17CUDAGeneratorImplEZZZNS4_14uniform_kernelIS9_EEvRNS_18TensorIteratorBaseEddT_ENKUlvE_clEvENKUlvE1_clEvEUlfE_EEvSC_T1_T2_EUlP24curandStatePhilox4_32_10E_ZNS1_27distribution_nullary_kernelIS7_f7double2S9_SL_SG_EEvSC_SI_RKT3_T4_EUlifE0_EEvlNS_15PhiloxCudaStateESH_SI_)
        /*0164*/ 	.word	0x00000000


	//----- nvinfo : EIATTR_REGCOUNT
	.align		4
.L_96:
        /*0168*/ 	.byte	0x04, 0x2f
        /*016a*/ 	.short	(.L_98 - .L_97)
	.align		4
.L_97:
        /*016c*/ 	.word	index@(_ZN2at6native55_GLOBAL__N__1da31dc6_22_DistributionUniform_cu_67fa25cf43distribution_elementwise_grid_stride_kernelIfLi4EZNS0_9templates4cuda21uniform_and_transformIN3c104HalfEfPNS_17CUDAGeneratorImplEZZZNS4_14uniform_kernelIS9_EEvRNS_18TensorIteratorBaseEddT_ENKUlvE_clEvENKUlvE1_clEvEUlfE_EEvSC_T1_T2_EUlP24curandStatePhilox4_32_10E0_ZNS1_27distribution_nullary_kernelIS7_f6float4S9_SL_SG_EEvSC_SI_RKT3_T4_EUlifE_EEvlNS_15PhiloxCudaStateESH_SI_)
        /*0170*/ 	.word	0x00000036


	//----- nvinfo : EIATTR_FRAME_SIZE
	.align		4
.L_98:
        /*0174*/ 	.byte	0x04, 0x11
        /*0176*/ 	.short	(.L_100 - .L_99)
	.align		4
.L_99:
        /*0178*/ 	.word	index@($__internal_5_$__cuda_sm20_div_s64)
        /*017c*/ 	.word	0x00000000


	//----- nvinfo : EIATTR_FRAME_SIZE
	.align		4
.L_100:
        /*0180*/ 	.byte	0x04, 0x11
        /*0182*/ 	.short	(.L_102 - .L_101)
	.align		4
.L_101:
        /*0184*/ 	.word	index@(_ZN2at6native55_GLOBAL__N__1da31dc6_22_DistributionUniform_cu_67fa25cf43distribution_elementwise_grid_stride_kernelIfLi4EZNS0_9templates4cuda21uniform_and_transformIN3c104HalfEfPNS_17CUDAGeneratorImplEZZZNS4_14uniform_kernelIS9_EEvRNS_18TensorIteratorBaseEddT_ENKUlvE_clEvENKUlvE1_clEvEUlfE_EEvSC_T1_T2_EUlP24curandStatePhilox4_32_10E0_ZNS1_27distribution_nullary_kernelIS7_f6float4S9_SL_SG_EEvSC_SI_RKT3_T4_EUlifE_EEvlNS_15PhiloxCudaStateESH_SI_)
        /*0188*/ 	.word	0x00000000


	//----- nvinfo : EIATTR_REGCOUNT
	.align		4
.L_102:
        /*018c*/ 	.byte	0x04, 0x2f
        /*018e*/ 	.short	(.L_104 - .L_103)
	.align		4
.L_103:
        /*0190*/ 	.word	index@(_ZN2at6native55_GLOBAL__N__1da31dc6_22_DistributionUniform_cu_67fa25cf43distribution_elementwise_grid_stride_kernelIfLi4EZNS0_9templates4cuda21uniform_and_transformIN3c104HalfEfPNS_17CUDAGeneratorImplEZZZNS4_14uniform_kernelIS9_EEvRNS_18TensorIteratorBaseEddT_ENKUlvE_clEvENKUlvE1_clEvEUlfE_EEvSC_T1_T2_EUlP24curandStatePhilox4_32_10E0_ZNS1_27distribution_nullary_kernelIS7_f6float4S9_SL_SG_EEvSC_SI_RKT3_T4_EUlifE0_EEvlNS_15PhiloxCudaStateESH_SI_)
        /*0194*/ 	.word	0x0000002d


	//----- nvinfo : EIATTR_FRAME_SIZE
	.align		4
.L_104:
        /*0198*/ 	.byte	0x04, 0x11
        /*019a*/ 	.short	(.L_106 - .L_105)
	.align		4
.L_105:
        /*019c*/ 	.word	index@($__internal_4_$__cuda_sm20_div_s64)
        /*01a0*/ 	.word	0x00000000


	//----- nvinfo : EIATTR_FRAME_SIZE
	.align		4
.L_106:
        /*01a4*/ 	.byte	0x04, 0x11
        /*01a6*/ 	.short	(.L_108 - .L_107)
	.align		4
.L_107:
        /*01a8*/ 	.word	index@(_ZN2at6native55_GLOBAL__N__1da31dc6_22_DistributionUniform_cu_67fa25cf43distribution_elementwise_grid_stride_kernelIfLi4EZNS0_9templates4cuda21uniform_and_transformIN3c104HalfEfPNS_17CUDAGeneratorImplEZZZNS4_14uniform_kernelIS9_EEvRNS_18TensorIteratorBaseEddT_ENKUlvE_clEvENKUlvE1_clEvEUlfE_EEvSC_T1_T2_EUlP24curandStatePhilox4_32_10E0_ZNS1_27distribution_nullary_kernelIS7_f6float4S9_SL_SG_EEvSC_SI_RKT3_T4_EUlifE0_EEvlNS_15PhiloxCudaStateESH_SI_)
        /*01ac*/ 	.word	0x00000000


	//----- nvinfo : EIATTR_REGCOUNT
	.align		4
.L_108:
        /*01b0*/ 	.byte	0x04, 0x2f
        /*01b2*/ 	.short	(.L_110 - .L_109)
	.align		4
.L_109:
        /*01b4*/ 	.word	index@(_ZN2at6native55_GLOBAL__N__1da31dc6_22_DistributionUniform_cu_67fa25cf43distribution_elementwise_grid_stride_kernelIfLi4EZNS0_9templates4cuda21uniform_and_transformIN3c108BFloat16EfPNS_17CUDAGeneratorImplEZZZNS4_14uniform_kernelIS9_EEvRNS_18TensorIteratorBaseEddT_ENKUlvE_clEvENKUlvE2_clEvEUlfE_EEvSC_T1_T2_EUlP24curandStatePhilox4_32_10E_ZNS1_27distribution_nullary_kernelIS7_f7double2S9_SL_SG_EEvSC_SI_RKT3_T4_EUlifE_EEvlNS_15PhiloxCudaStateESH_SI_)
        /*01b8*/ 	.word	0x00000034


	//----- nvinfo : EIATTR_FRAME_SIZE
	.align		4
.L_110:
        /*01bc*/ 	.byte	0x04, 0x11
        /*01be*/ 	.short	(.L_112 - .L_111)
	.align		4
.L_111:
        /*01c0*/ 	.word	index@($__internal_3_$__cuda_sm20_div_s64)
        /*01c4*/ 	.word	0x00000000


	//----- nvinfo : EIATTR_FRAME_SIZE
	.align		4
.L_112:
        /*01c8*/ 	.byte	0x04, 0x11
        /*01ca*/ 	.short	(.L_114 - .L_113)
	.align		4
.L_113:
        /*01cc*/ 	.word	index@(_ZN2at6native55_GLOBAL__N__1da31dc6_22_DistributionUniform_cu_67fa25cf43distribution_elementwise_grid_stride_kernelIfLi4EZNS0_9templates4cuda21uniform_and_transformIN3c108BFloat16EfPNS_17CUDAGeneratorImplEZZZNS4_14uniform_kernelIS9_EEvRNS_18TensorIteratorBaseEddT_ENKUlvE_clEvENKUlvE2_clEvEUlfE_EEvSC_T1_T2_EUlP24curandStatePhilox4_32_10E_ZNS1_27distribution_nullary_kernelIS7_f7double2S9_SL_SG_EEvSC_SI_RKT3_T4_EUlifE_EEvlNS_15PhiloxCudaStateESH_SI_)
        /*01d0*/ 	.word	0x00000000


	//----- nvinfo : EIATTR_REGCOUNT
	.align		4
.L_114:
        /*01d4*/ 	.byte	0x04, 0x2f
        /*01d6*/ 	.short	(.L_116 - .L_115)
	.align		4
.L_115:
        /*01d8*/ 	.word	index@(_ZN2at6native55_GLOBAL__N__1da31dc6_22_DistributionUniform_cu_67fa25cf43distribution_elementwise_grid_stride_kernelIfLi4EZNS0_9templates4cuda21uniform_and_transformIN3c108BFloat16EfPNS_17CUDAGeneratorImplEZZZNS4_14uniform_kernelIS9_EEvRNS_18TensorIteratorBaseEddT_ENKUlvE_clEvENKUlvE2_clEvEUlfE_EEvSC_T1_T2_EUlP24curandStatePhilox4_32_10E_ZNS1_27distribution_nullary_kernelIS7_f7double2S9_SL_SG_EEvSC_SI_RKT3_T4_EUlifE0_EEvlNS_15PhiloxCudaStateESH_SI_)
        /*01dc*/ 	.word	0x0000002c


	//----- nvinfo : EIATTR_FRAME_SIZE
	.align		4
.L_116:
        /*01e0*/ 	.byte	0x04, 0x11
        /*01e2*/ 	.short	(.L_118 - .L_117)
	.align		4
.L_117:
        /*01e4*/ 	.word	index@($__internal_2_$__cuda_sm20_div_s64)
        /*01e8*/ 	.word	0x00000000


	//----- nvinfo : EIATTR_FRAME_SIZE
	.align		4
.L_118:
        /*01ec*/ 	.byte	0x04, 0x11
        /*01ee*/ 	.short	(.L_120 - .L_119)
	.align		4
.L_119:
        /*01f0*/ 	.word	index@(_ZN2at6native55_GLOBAL__N__1da31dc6_22_DistributionUniform_cu_67fa25cf43distribution_elementwise_grid_stride_kernelIfLi4EZNS0_9templates4cuda21uniform_and_transformIN3c108BFloat16EfPNS_17CUDAGeneratorImplEZZZNS4_14uniform_kernelIS9_EEvRNS_18TensorIteratorBaseEddT_ENKUlvE_clEvENKUlvE2_clEvEUlfE_EEvSC_T1_T2_EUlP24curandStatePhilox4_32_10E_ZNS1_27distribution_nullary_kernelIS7_f7double2S9_SL_SG_EEvSC_SI_RKT3_T4_EUlifE0_EEvlNS_15PhiloxCudaStateESH_SI_)
        /*01f4*/ 	.word	0x00000000


	//----- nvinfo : EIATTR_REGCOUNT
	.align		4
.L_120:
        /*01f8*/ 	.byte	0x04, 0x2f
        /*01fa*/ 	.short	(.L_122 - .L_121)
	.align		4
.L_121:
        /*01fc*/ 	.word	index@(_ZN2at6native55_GLOBAL__N__1da31dc6_22_DistributionUniform_cu_67fa25cf43distribution_elementwise_grid_stride_kernelIfLi4EZNS0_9templates4cuda21uniform_and_transformIN3c108BFloat16EfPNS_17CUDAGeneratorImplEZZZNS4_14uniform_kernelIS9_EEvRNS_18TensorIteratorBaseEddT_ENKUlvE_clEvENKUlvE2_clEvEUlfE_EEvSC_T1_T2_EUlP24curandStatePhilox4_32_10E0_ZNS1_27distribution_nullary_kernelIS7_f6float4S9_SL_SG_EEvSC_SI_RKT3_T4_EUlifE_EEvlNS_15PhiloxCudaStateESH_SI_)
        /*0200*/ 	.word	0x00000032


	//----- nvinfo : EIATTR_FRAME_SIZE
	.align		4
.L_122:
        /*0204*/ 	.byte	0x04, 0x11
        /*0206*/ 	.short	(.L_124 - .L_123)
	.align		4
.L_123:
        /*0208*/ 	.word	index@($__internal_1_$__cuda_sm20_div_s64)
        /*020c*/ 	.word	0x00000000


	//----- nvinfo : EIATTR_FRAME_SIZE
	.align		4
.L_124:
        /*0210*/ 	.byte	0x04, 0x11
        /*0212*/ 	.short	(.L_126 - .L_125)
	.align		4
.L_125:
        /*0214*/ 	.word	index@(_ZN2at6native55_GLOBAL__N__1da31dc6_22_DistributionUniform_cu_67fa25cf43distribution_elementwise_grid_stride_kernelIfLi4EZNS0_9templates4cuda21uniform_and_transformIN3c108BFloat16EfPNS_17CUDAGeneratorImplEZZZNS4_14uniform_kernelIS9_EEvRNS_18TensorIteratorBaseEddT_ENKUlvE_clEvENKUlvE2_clEvEUlfE_EEvSC_T1_T2_EUlP24curandStatePhilox4_32_10E0_ZNS1_27distribution_nullary_kernelIS7_f6float4S9_SL_SG_EEvSC_SI_RKT3_T4_EUlifE_EEvlNS_15PhiloxCudaStateESH_SI_)
        /*0218*/ 	.word	0x00000000


	//----- nvinfo : EIATTR_REGCOUNT
	.align		4
.L_126:
        /*021c*/ 	.byte	0x04, 0x2f
        /*021e*/ 	.short	(.L_128 - .L_127)
	.align		4
.L_127:
        /*0220*/ 	.word	index@(_ZN2at6native55_GLOBAL__N__1da31dc6_22_DistributionUniform_cu_67fa25cf43distribution_elementwise_grid_stride_kernelIfLi4EZNS0_9templates4cuda21uniform_and_transformIN3c108BFloat16EfPNS_17CUDAGeneratorImplEZZZNS4_14uniform_kernelIS9_EEvRNS_18TensorIteratorBaseEddT_ENKUlvE_clEvENKUlvE2_clEvEUlfE_EEvSC_T1_T2_EUlP24curandStatePhilox4_32_10E0_ZNS1_27distribution_nullary_kernelIS7_f6float4S9_SL_SG_EEvSC_SI_RKT3_T4_EUlifE0_EEvlNS_15PhiloxCudaStateESH_SI_)
        /*0224*/ 	.word	0x0000002b


	//----- nvinfo : EIATTR_FRAME_SIZE
	.align		4
.L_128:
        /*0228*/ 	.byte	0x04, 0x11
        /*022a*/ 	.short	(.L_130 - .L_129)
	.align		4
.L_129:
        /*022c*/ 	.word	index@($__internal_0_$__cuda_sm20_div_s64)
        /*0230*/ 	.word	0x00000000


	//----- nvinfo : EIATTR_FRAME_SIZE
	.align		4
.L_130:
        /*0234*/ 	.byte	0x04, 0x11
        /*0236*/ 	.short	(.L_132 - .L_131)
	.align		4
.L_131:
        /*0238*/ 	.word	index@(_ZN2at6native55_GLOBAL__N__1da31dc6_22_DistributionUniform_cu_67fa25cf43distribution_elementwise_grid_stride_kernelIfLi4EZNS0_9templates4cuda21uniform_and_transformIN3c108BFloat16EfPNS_17CUDAGeneratorImplEZZZNS4_14uniform_kernelIS9_EEvRNS_18TensorIteratorBaseEddT_ENKUlvE_clEvENKUlvE2_clEvEUlfE_EEvSC_T1_T2_EUlP24curandStatePhilox4_32_10E0_ZNS1_27distribution_nullary_kernelIS7_f6float4S9_SL_SG_EEvSC_SI_RKT3_T4_EUlifE0_EEvlNS_15PhiloxCudaStateESH_SI_)
        /*023c*/ 	.word	0x00000000


	//----- nvinfo : EIATTR_MIN_STACK_SIZE
	.align		4
.L_132:
        /*0240*/ 	.byte	0x04, 0x12
        /*0242*/ 	.short	(.L_134 - .L_133)
	.align		4
.L_133:
        /*0244*/ 	.word	index@(_ZN2at6native55_GLOBAL__N__1da31dc6_22_DistributionUniform_cu_67fa25cf43distribution_elementwise_grid_stride_kernelIfLi4EZNS0_9templates4cuda21uniform_and_transformIN3c108BFloat16EfPNS_17CUDAGeneratorImplEZZZNS4_14uniform_kernelIS9_EEvRNS_18TensorIteratorBaseEddT_ENKUlvE_clEvENKUlvE2_clEvEUlfE_EEvSC_T1_T2_EUlP24curandStatePhilox4_32_10E0_ZNS1_27distribution_nullary_kernelIS7_f6float4S9_SL_SG_EEvSC_SI_RKT3_T4_EUlifE0_EEvlNS_15PhiloxCudaStateESH_SI_)
        /*0248*/ 	.word	0x00000000


	//----- nvinfo : EIATTR_MIN_STACK_SIZE
	.align		4
.L_134:
        /*024c*/ 	.byte	0x04, 0x12
        /*024e*/ 	.short	(.L_136 - .L_135)
	.align		4
.L_135:
        /*0250*/ 	.word	index@(_ZN2at6native55_GLOBAL__N__1da31dc6_22_DistributionUniform_cu_67fa25cf43distribution_elementwise_grid_stride_kernelIfLi4EZNS0_9templates4cuda21uniform_and_transformIN3c108BFloat16EfPNS_17CUDAGeneratorImplEZZZNS4_14uniform_kernelIS9_EEvRNS_18TensorIteratorBaseEddT_ENKUlvE_clEvENKUlvE2_clEvEUlfE_EEvSC_T1_T2_EUlP24curandStatePhilox4_32_10E0_ZNS1_27distribution_nullary_kernelIS7_f6float4S9_SL_SG_EEvSC_SI_RKT3_T4_EUlifE_EEvlNS_15PhiloxCudaStateESH_SI_)
        /*0254*/ 	.word	0x00000000


	//----- nvinfo : EIATTR_MIN_STACK_SIZE
	.align		4
.L_136:
        /*0258*/ 	.byte	0x04, 0x12
        /*025a*/ 	.short	(.L_138 - .L_137)
	.align		4
.L_137:
        /*025c*/ 	.word	index@(_ZN2at6native55_GLOBAL__N__1da31dc6_22_DistributionUniform_cu_67fa25cf43distribution_elementwise_grid_stride_kernelIfLi4EZNS0_9templates4cuda21uniform_and_transformIN3c108BFloat16EfPNS_17CUDAGeneratorImplEZZZNS4_14uniform_kernelIS9_EEvRNS_18TensorIteratorBaseEddT_ENKUlvE_clEvENKUlvE2_clEvEUlfE_EEvSC_T1_T2_EUlP24curandStatePhilox4_32_10E_ZNS1_27distribution_nullary_kernelIS7_f7double2S9_SL_SG_EEvSC_SI_RKT3_T4_EUlifE0_EEvlNS_15PhiloxCudaStateESH_SI_)
        /*0260*/ 	.word	0x00000000


	//----- nvinfo : EIATTR_MIN_STACK_SIZE
	.align		4
.L_138:
        /*0264*/ 	.byte	0x04, 0x12
        /*0266*/ 	.short	(.L_140 - .L_139)
	.align		4
.L_139:
        /*0268*/ 	.word	index@(_ZN2at6native55_GLOBAL__N__1da31dc6_22_DistributionUniform_cu_67fa25cf43distribution_elementwise_grid_stride_kernelIfLi4EZNS0_9templates4cuda21uniform_and_transformIN3c108BFloat16EfPNS_17CUDAGeneratorImplEZZZNS4_14uniform_kernelIS9_EEvRNS_18TensorIteratorBaseEddT_ENKUlvE_clEvENKUlvE2_clEvEUlfE_EEvSC_T1_T2_EUlP24curandStatePhilox4_32_10E_ZNS1_27distribution_nullary_kernelIS7_f7double2S9_SL_SG_EEvSC_SI_RKT3_T4_EUlifE_EEvlNS_15PhiloxCudaStateESH_SI_)
        /*026c*/ 	.word	0x00000000


	//----- nvinfo : EIATTR_MIN_STACK_SIZE
	.align		4
.L_140:
        /*0270*/ 	.byte	0x04, 0x12
        /*0272*/ 	.short	(.L_142 - .L_141)
	.align		4
.L_141:
        /*0274*/ 	.word	index@(_ZN2at6native55_GLOBAL__N__1da31dc6_22_DistributionUniform_cu_67fa25cf43distribution_elementwise_grid_stride_kernelIfLi4EZNS0_9templates4cuda21uniform_and_transformIN3c104HalfEfPNS_17CUDAGeneratorImplEZZZNS4_14uniform_kernelIS9_EEvRNS_18TensorIteratorBaseEddT_ENKUlvE_clEvENKUlvE1_clEvEUlfE_EEvSC_T1_T2_EUlP24curandStatePhilox4_32_10E0_ZNS1_27distribution_nullary_kernelIS7_f6float4S9_SL_SG_EEvSC_SI_RKT3_T4_EUlifE0_EEvlNS_15PhiloxCudaStateESH_SI_)
        /*0278*/ 	.word	0x00000000


	//----- nvinfo : EIATTR_MIN_STACK_SIZE
	.align		4
.L_142:
        /*027c*/ 	.byte	0x04, 0x12
        /*027e*/ 	.short	(.L_144 - .L_143)
	.align		4
.L_143:
        /*0280*/ 	.word	index@(_ZN2at6native55_GLOBAL__N__1da31dc6_22_DistributionUniform_cu_67fa25cf43distribution_elementwise_grid_stride_kernelIfLi4EZNS0_9templates4cuda21uniform_and_transformIN3c104HalfEfPNS_17CUDAGeneratorImplEZZZNS4_14uniform_kernelIS9_EEvRNS_18TensorIteratorBaseEddT_ENKUlvE_clEvENKUlvE1_clEvEUlfE_EEvSC_T1_T2_EUlP24curandStatePhilox4_32_10E0_ZNS1_27distribution_nullary_kernelIS7_f6float4S9_SL_SG_EEvSC_SI_RKT3_T4_EUlifE_EEvlNS_15PhiloxCudaStateESH_SI_)
        /*0284*/ 	.word	0x00000000


	//----- nvinfo : EIATTR_MIN_STACK_SIZE
	.align		4
.L_144:
        /*0288*/ 	.byte	0x04, 0x12
        /*028a*/ 	.short	(.L_146 - .L_145)
	.align		4
.L_145:
        /*028c*/ 	.word	index@(_ZN2at6native55_GLOBAL__N__1da31dc6_22_DistributionUniform_cu_67fa25cf43distribution_elementwise_grid_stride_kernelIfLi4EZNS0_9templates4cuda21uniform_and_transformIN3c104HalfEfPNS_17CUDAGeneratorImplEZZZNS4_14uniform_kernelIS9_EEvRNS_18TensorIteratorBaseEddT_ENKUlvE_clEvENKUlvE1_clEvEUlfE_EEvSC_T1_T2_EUlP24curandStatePhilox4_32_10E_ZNS1_27distribution_nullary_kernelIS7_f7double2S9_SL_SG_EEvSC_SI_RKT3_T4_EUlifE0_EEvlNS_15PhiloxCudaStateESH_SI_)
        /*0290*/ 	.word	0x00000000


	//----- nvinfo : EIATTR_MIN_STACK_SIZE
	.align		4
.L_146:
        /*0294*/ 	.byte	0x04, 0x12
        /*0296*/ 	.short	(.L_148 - .L_147)
	.align		4
.L_147:
        /*0298*/ 	.word	index@(_ZN2at6native55_GLOBAL__N__1da31dc6_22_DistributionUniform_cu_67fa25cf43distribution_elementwise_grid_stride_kernelIfLi4EZNS0_9templates4cuda21uniform_and_transformIN3c104HalfEfPNS_17CUDAGeneratorImplEZZZNS4_14uniform_kernelIS9_EEvRNS_18TensorIteratorBaseEddT_ENKUlvE_clEvENKUlvE1_clEvEUlfE_EEvSC_T1_T2_EUlP24curandStatePhilox4_32_10E_ZNS1_27distribution_nullary_kernelIS7_f7double2S9_SL_SG_EEvSC_SI_RKT3_T4_EUlifE_EEvlNS_15PhiloxCudaStateESH_SI_)
        /*029c*/ 	.word	0x00000000


	//----- nvinfo : EIATTR_MIN_STACK_SIZE
	.align		4
.L_148:
        /*02a0*/ 	.byte	0x04, 0x12
        /*02a2*/ 	.short	(.L_150 - .L_149)
	.align		4
.L_149:
        /*02a4*/ 	.word	index@(_ZN2at6native55_GLOBAL__N__1da31dc6_22_DistributionUniform_cu_67fa25cf43distribution_elementwise_grid_stride_kernelIfLi4EZNS0_9templates4cuda21uniform_and_transformIffPNS_17CUDAGeneratorImplEZZZNS4_14uniform_kernelIS7_EEvRNS_18TensorIteratorBaseEddT_ENKUlvE_clEvENKUlvE0_clEvEUlfE_EEvSA_T1_T2_EUlP24curandStatePhilox4_32_10E0_ZNS1_27distribution_nullary_kernelIff6float4S7_SJ_SE_EEvSA_SG_RKT3_T4_EUlifE0_EEvlNS_15PhiloxCudaStateESF_SG_)
        /*02a8*/ 	.word	0x00000000


	//----- nvinfo : EIATTR_MIN_STACK_SIZE
	.align		4
.L_150:
        /*02ac*/ 	.byte	0x04, 0x12
        /*02ae*/ 	.short	(.L_152 - .L_151)
	.align		4
.L_151:
        /*02b0*/ 	.word	index@(_ZN2at6native55_GLOBAL__N__1da31dc6_22_DistributionUniform_cu_67fa25cf43distribution_elementwise_grid_stride_kernelIfLi4EZNS0_9templates4cuda21uniform_and_transformIffPNS_17CUDAGeneratorImplEZZZNS4_14uniform_kernelIS7_EEvRNS_18TensorIteratorBaseEddT_ENKUlvE_clEvENKUlvE0_clEvEUlfE_EEvSA_T1_T2_EUlP24curandStatePhilox4_32_10E0_ZNS1_27distribution_nullary_kernelIff6float4S7_SJ_SE_EEvSA_SG_RKT3_T4_EUlifE_EEvlNS_15PhiloxCudaStateESF_SG_)
        /*02b4*/ 	.word	0x00000000


	//----- nvinfo : EIATTR_MIN_STACK_SIZE
	.align		4
.L_152:
        /*02b8*/ 	.byte	0x04, 0x12
        /*02ba*/ 	.short	(.L_154 - .L_153)
	.align		4
.L_153:
        /*02bc*/ 	.word	index@(_ZN2at6native55_GLOBAL__N__1da31dc6_22_DistributionUniform_cu_67fa25cf43distribution_elementwise_grid_stride_kernelIfLi4EZNS0_9templates4cuda21uniform_and_transformIffPNS_17CUDAGeneratorImplEZZZNS4_14uniform_kernelIS7_EEvRNS_18TensorIteratorBaseEddT_ENKUlvE_clEvENKUlvE0_clEvEUlfE_EEvSA_T1_T2_EUlP24curandStatePhilox4_32_10E_ZNS1_27distribution_nullary_kernelIff7double2S7_SJ_SE_EEvSA_SG_RKT3_T4_EUlifE0_EEvlNS_15PhiloxCudaStateESF_SG_)
        /*02c0*/ 	.word	0x00000000


	//----- nvinfo : EIATTR_MIN_STACK_SIZE
	.align		4
.L_154:
        /*02c4*/ 	.byte	0x04, 0x12
        /*02c6*/ 	.short	(.L_156 - .L_155)
	.align		4
.L_155:
        /*02c8*/ 	.word	index@(_ZN2at6native55_GLOBAL__N__1da31dc6_22_DistributionUniform_cu_67fa25cf43distribution_elementwise_grid_stride_kernelIfLi4EZNS0_9templates4cuda21uniform_and_transformIffPNS_17CUDAGeneratorImplEZZZNS4_14uniform_kernelIS7_EEvRNS_18TensorIteratorBaseEddT_ENKUlvE_clEvENKUlvE0_clEvEUlfE_EEvSA_T1_T2_EUlP24curandStatePhilox4_32_10E_ZNS1_27distribution_nullary_kernelIff7double2S7_SJ_SE_EEvSA_SG_RKT3_T4_EUlifE_EEvlNS_15PhiloxCudaStateESF_SG_)
        /*02cc*/ 	.word	0x00000000


	//----- nvinfo : EIATTR_MIN_STACK_SIZE
	.align		4
.L_156:
        /*02d0*/ 	.byte	0x04, 0x12
        /*02d2*/ 	.short	(.L_158 - .L_157)
	.align		4
.L_157:
        /*02d4*/ 	.word	index@(_ZN2at6native55_GLOBAL__N__1da31dc6_22_DistributionUniform_cu_67fa25cf43distribution_elementwise_grid_stride_kernelIdLi2EZNS0_9templates4cuda21uniform_and_transformIddPNS_17CUDAGeneratorImplEZZZNS4_14uniform_kernelIS7_EEvRNS_18TensorIteratorBaseEddT_ENKUlvE_clEvENKUlvE_clEvEUldE_EEvSA_T1_T2_EUlP24curandStatePhilox4_32_10E0_ZNS1_27distribution_nullary_kernelIdd6float4S7_SJ_SE_EEvSA_SG_RKT3_T4_EUlidE0_EEvlNS_15PhiloxCudaStateESF_SG_)
        /*02d8*/ 	.word	0x00000000


	//----- nvinfo : EIATTR_MIN_STACK_SIZE
	.align		4
.L_158:
        /*02dc*/ 	.byte	0x04, 0x12
        /*02de*/ 	.short	(.L_160 - .L_159)
	.align		4
.L_159:
        /*02e0*/ 	.word	index@(_ZN2at6native55_GLOBAL__N__1da31dc6_22_DistributionUniform_cu_67fa25cf43distribution_elementwise_grid_stride_kernelIdLi2EZNS0_9templates4cuda21uniform_and_transformIddPNS_17CUDAGeneratorImplEZZZNS4_14uniform_kernelIS7_EEvRNS_18TensorIteratorBaseEddT_ENKUlvE_clEvENKUlvE_clEvEUldE_EEvSA_T1_T2_EUlP24curandStatePhilox4_32_10E0_ZNS1_27distribution_nullary_kernelIdd6float4S7_SJ_SE_EEvSA_SG_RKT3_T4_EUlidE_EEvlNS_15PhiloxCudaStateESF_SG_)
        /*02e4*/ 	.word	0x00000000


	//----- nvinfo : EIATTR_MIN_STACK_SIZE
	.align		4
.L_160:
        /*02e8*/ 	.byte	0x04, 0x12
        /*02ea*/ 	.short	(.L_162 - .L_161)
	.align		4
.L_161:
        /*02ec*/ 	.word	index@(_ZN2at6native55_GLOBAL__N__1da31dc6_22_DistributionUniform_cu_67fa25cf43distribution_elementwise_grid_stride_kernelIdLi2EZNS0_9templates4cuda21uniform_and_transformIddPNS_17CUDAGeneratorImplEZZZNS4_14uniform_kernelIS7_EEvRNS_18TensorIteratorBaseEddT_ENKUlvE_clEvENKUlvE_clEvEUldE_EEvSA_T1_T2_EUlP24curandStatePhilox4_32_10E_ZNS1_27distribution_nullary_kernelIdd7double2S7_SJ_SE_EEvSA_SG_RKT3_T4_EUlidE0_EEvlNS_15PhiloxCudaStateESF_SG_)
        /*02f0*/ 	.word	0x00000000


	//----- nvinfo : EIATTR_MIN_STACK_SIZE
	.align		4
.L_162:
        /*02f4*/ 	.byte	0x04, 0x12
        /*02f6*/ 	.short	(.L_164 - .L_163)
	.align		4
.L_163:
        /*02f8*/ 	.word	index@(_ZN2at6native55_GLOBAL__N__1da31dc6_22_DistributionUniform_cu_67fa25cf43distribution_elementwise_grid_stride_kernelIdLi2EZNS0_9templates4cuda21uniform_and_transformIddPNS_17CUDAGeneratorImplEZZZNS4_14uniform_kernelIS7_EEvRNS_18TensorIteratorBaseEddT_ENKUlvE_clEvENKUlvE_clEvEUldE_EEvSA_T1_T2_EUlP24curandStatePhilox4_32_10E_ZNS1_27distribution_nullary_kernelIdd7double2S7_SJ_SE_EEvSA_SG_RKT3_T4_EUlidE_EEvlNS_15PhiloxCudaStateESF_SG_)
        /*02fc*/ 	.word	0x00000000
.L_164:


//--------------------- .nv.compat                --------------------------
	.section	.nv.compat,"",@"SHT_CUDA_COMPAT_INFO"
	.align	4
        /*0000*/ 	.byte	0x02, 0x09, 0x00, 0x00, 0x02, 0x02, 0x01, 0x00, 0x02, 0x05, 0x05, 0x00, 0x03, 0x07, 0x01, 0x01
        /*0010*/ 	.byte	0x02, 0x03, 0x00, 0x00, 0x02, 0x06, 0x01, 0x00, 0x04, 0x0b, 0x08, 0x00, 0x00, 0x00, 0x00, 0x00
        /*0020*/ 	.byte	0x00, 0x00, 0x00, 0x00


//--------------------- .nv.info._ZN2at6native55_GLOBAL__N__1da31dc6_22_DistributionUniform_cu_67fa25cf43distribution_elementwise_grid_stride_kernelIfLi4EZNS0_9templates4cuda21uniform_and_transformIN3c108BFloat16EfPNS_17CUDAGeneratorImplEZZZNS4_14uniform_kernelIS9_EEvRNS_18TensorIteratorBaseEddT_ENKUlvE_clEvENKUlvE2_clEvEUlfE_EEvSC_T1_T2_EUlP24curandStatePhilox4_32_10E0_ZNS1_27distribution_nullary_kernelIS7_f6float4S9_SL_SG_EEvSC_SI_RKT3_T4_EUlifE0_EEvlNS_15PhiloxCudaStateESH_SI_ --------------------------
	.section	.nv.info._ZN2at6native55_GLOBAL__N__1da31dc6_22_DistributionUniform_cu_67fa25cf43distribution_elementwise_grid_stride_kernelIfLi4EZNS0_9templates4cuda21uniform_and_transformIN3c108BFloat16EfPNS_17CUDAGeneratorImplEZZZNS4_14uniform_kernelIS9_EEvRNS_18TensorIteratorBaseEddT_ENKUlvE_clEvENKUlvE2_clEvEUlfE_EEvSC_T1_T2_EUlP24curandStatePhilox4_32_10E0_ZNS1_27distribution_nullary_kernelIS7_f6float4S9_SL_SG_EEvSC_SI_RKT3_T4_EUlifE0_EEvlNS_15PhiloxCudaStateESH_SI_,"",@"SHT_CUDA_INFO"
	.sectionflags	@""
	.align	4


	//----- nvinfo : EIATTR_CUDA_API_VERSION
	.align		4
        /*0000*/ 	.byte	0x04, 0x37
        /*0002*/ 	.short	(.L_166 - .L_165)
.L_165:
        /*0004*/ 	.word	0x00000082


	//----- nvinfo : EIATTR_KPARAM_INFO
	.align		4
.L_166:
        /*0008*/ 	.byte	0x04, 0x17
        /*000a*/ 	.short	(.L_168 - .L_167)
.L_167:
        /*000c*/ 	.word	0x00000000
        /*0010*/ 	.short	0x0003
        /*0012*/ 	.short	0x0028
        /*0014*/ 	.byte	0x00, 0xf0, 0xa1, 0x06


	//----- nvinfo : EIATTR_KPARAM_INFO
	.align		4
.L_168:
        /*0018*/ 	.byte	0x04, 0x17
        /*001a*/ 	.short	(.L_170 - .L_169)
.L_169:
        /*001c*/ 	.word	0x00000000
        /*0020*/ 	.short	0x0002
        /*0022*/ 	.short	0x0020
        /*0024*/ 	.byte	0x00, 0xf0, 0x05, 0x00


	//----- nvinfo : EIATTR_KPARAM_INFO
	.align		4
.L_170:
        /*0028*/ 	.byte	0x04, 0x17
        /*002a*/ 	.short	(.L_172 - .L_171)
.L_171:
        /*002c*/ 	.word	0x00000000
        /*0030*/ 	.short	0x0001
        /*0032*/ 	.short	0x0008
        /*0034*/ 	.byte	0x00, 0xf0, 0x61, 0x00


	//----- nvinfo : EIATTR_KPARAM_INFO
	.align		4
.L_172:
        /*0038*/ 	.byte	0x04, 0x17
        /*003a*/ 	.short	(.L_174 - .L_173)
.L_173:
        /*003c*/ 	.word	0x00000000
        /*0040*/ 	.short	0x0000
        /*0042*/ 	.short	0x0000
        /*0044*/ 	.byte	0x00, 0xf0, 0x21, 0x00


	//----- nvinfo : EIATTR_SPARSE_MMA_MASK
	.align		4
.L_174:
        /*0048*/ 	.byte	0x03, 0x50
        /*004a*/ 	.short	0x0000


	//----- nvinfo : EIATTR_MAXREG_COUNT
	.align		4
        /*004c*/ 	.byte	0x03, 0x1b
        /*004e*/ 	.short	0x0040


	//----- nvinfo : EIATTR_NUM_BARRIERS
	.align		4
        /*0050*/ 	.byte	0x02, 0x4c
        /*0052*/ 	.byte	0x01
	.zero		1


	//----- nvinfo : EIATTR_MERCURY_ISA_VERSION
	.align		4
        /*0054*/ 	.byte	0x03, 0x5f
        /*0056*/ 	.short	0x0101


	//----- nvinfo : EIATTR_EXIT_INSTR_OFFSETS
	.align		4
        /*0058*/ 	.byte	0x04, 0x1c
        /*005a*/ 	.short	(.L_176 - .L_175)


	//   ....[0]....
.L_175:
        /*005c*/ 	.word	0x00000810


	//   ....[1]....
        /*0060*/ 	.word	0x00005390


	//----- nvinfo : EIATTR_MAX_THREADS
	.align		4
.L_176:
        /*0064*/ 	.byte	0x04, 0x05
        /*0066*/ 	.short	(.L_178 - .L_177)
.L_177:
        /*0068*/ 	.word	0x00000100
        /*006c*/ 	.word	0x00000001
        /*0070*/ 	.word	0x00000001


	//----- nvinfo : EIATTR_CRS_STACK_SIZE
	.align		4
.L_178:
        /*0074*/ 	.byte	0x04, 0x1e
        /*0076*/ 	.short	(.L_180 - .L_179)
.L_179:
        /*0078*/ 	.word	0x00000000


	//----- nvinfo : EIATTR_CBANK_PARAM_SIZE
	.align		4
.L_180:
        /*007c*/ 	.byte	0x03, 0x19
        /*007e*/ 	.short	0x01d0


	//----- nvinfo : EIATTR_PARAM_CBANK
	.align		4
        /*0080*/ 	.byte	0x04, 0x0a
        /*0082*/ 	.short	(.L_182 - .L_181)
	.align		4
.L_181:
        /*0084*/ 	.word	index@(.nv.constant0._ZN2at6native55_GLOBAL__N__1da31dc6_22_DistributionUniform_cu_67fa25cf43distribution_elementwise_grid_stride_kernelIfLi4EZNS0_9templates4cuda21uniform_and_transformIN3c108BFloat16EfPNS_17CUDAGeneratorImplEZZZNS4_14uniform_kernelIS9_EEvRNS_18TensorIteratorBaseEddT_ENKUlvE_clEvENKUlvE2_clEvEUlfE_EEvSC_T1_T2_EUlP24curandStatePhilox4_32_10E0_ZNS1_27distribution_nullary_kernelIS7_f6float4S9_SL_SG_EEvSC_SI_RKT3_T4_EUlifE0_EEvlNS_15PhiloxCudaStateESH_SI_)
        /*0088*/ 	.short	0x0210
        /*008a*/ 	.short	0x01d0


	//----- nvinfo : EIATTR_SW_WAR
	.align		4
.L_182:
        /*008c*/ 	.byte	0x04, 0x36
        /*008e*/ 	.short	(.L_184 - .L_183)
.L_183:
        /*0090*/ 	.word	0x00000008
.L_184:


//--------------------- .nv.info._ZN2at6native55_GLOBAL__N__1da31dc6_22_DistributionUniform_cu_67fa25cf43distribution_elementwise_grid_stride_kernelIfLi4EZNS0_9templates4cuda21uniform_and_transformIN3c108BFloat16EfPNS_17CUDAGeneratorImplEZZZNS4_14uniform_kernelIS9_EEvRNS_18TensorIteratorBaseEddT_ENKUlvE_clEvENKUlvE2_clEvEUlfE_EEvSC_T1_T2_EUlP24curandStatePhilox4_32_10E0_ZNS1_27distribution_nullary_kernelIS7_f6float4S9_SL_SG_EEvSC_SI_RKT3_T4_EUlifE_EEvlNS_15PhiloxCudaStateESH_SI_ --------------------------
	.section	.nv.info._ZN2at6native55_GLOBAL__N__1da31dc6_22_DistributionUniform_cu_67fa25cf43distribution_elementwise_grid_stride_kernelIfLi4EZNS0_9templates4cuda21uniform_and_transformIN3c108BFloat16EfPNS_17CUDAGeneratorImplEZZZNS4_14uniform_kernelIS9_EEvRNS_18TensorIteratorBaseEddT_ENKUlvE_clEvENKUlvE2_clEvEUlfE_EEvSC_T1_T2_EUlP24curandStatePhilox4_32_10E0_ZNS1_27distribution_nullary_kernelIS7_f6float4S9_SL_SG_EEvSC_SI_RKT3_T4_EUlifE_EEvlNS_15PhiloxCudaStateESH_SI_,"",@"SHT_CUDA_INFO"
	.sectionflags	@""
	.align	4


	//----- nvinfo : EIATTR_CUDA_API_VERSION
	.align		4
        /*0000*/ 	.byte	0x04, 0x37
        /*0002*/ 	.short	(.L_186 - .L_185)
.L_185:
        /*0004*/ 	.word	0x00000082


	//----- nvinfo : EIATTR_KPARAM_INFO
	.align		4
.L_186:
        /*0008*/ 	.byte	0x04, 0x17
        /*000a*/ 	.short	(.L_188 - .L_187)
.L_187:
        /*000c*/ 	.word	0x00000000
        /*0010*/ 	.short	0x0003
        /*0012*/ 	.short	0x0028
        /*0014*/ 	.byte	0x00, 0xf0, 0x61, 0x00


	//----- nvinfo : EIATTR_KPARAM_INFO
	.align		4
.L_188:
        /*0018*/ 	.byte	0x04, 0x17
        /*001a*/ 	.short	(.L_190 - .L_189)
.L_189:
        /*001c*/ 	.word	0x00000000
        /*0020*/ 	.short	0x0002
        /*0022*/ 	.short	0x0020
        /*0024*/ 	.byte	0x00, 0xf0, 0x05, 0x00


	//----- nvinfo : EIATTR_KPARAM_INFO
	.align		4
.L_190:
        /*0028*/ 	.byte	0x04, 0x17
        /*002a*/ 	.short	(.L_192 - .L_191)
.L_191:
        /*002c*/ 	.word	0x00000000
        /*0030*/ 	.short	0x0001
        /*0032*/ 	.short	0x0008
        /*0034*/ 	.byte	0x00, 0xf0, 0x61, 0x00


	//----- nvinfo : EIATTR_KPARAM_INFO
	.align		4
.L_192:
        /*0038*/ 	.byte	0x04, 0x17
        /*003a*/ 	.short	(.L_194 - .L_193)
.L_193:
        /*003c*/ 	.word	0x00000000
        /*0040*/ 	.short	0x0000
        /*0042*/ 	.short	0x0000
        /*0044*/ 	.byte	0x00, 0xf0, 0x21, 0x00


	//----- nvinfo : EIATTR_SPARSE_MMA_MASK
	.align		4
.L_194:
        /*0048*/ 	.byte	0x03, 0x50
        /*004a*/ 	.short	0x0000


	//----- nvinfo : EIATTR_MAXREG_COUNT
	.align		4
        /*004c*/ 	.byte	0x03, 0x1b
        /*004e*/ 	.short	0x0040


	//----- nvinfo : EIATTR_NUM_BARRIERS
	.align		4
        /*0050*/ 	.byte	0x02, 0x4c
        /*0052*/ 	.byte	0x01
	.zero		1


	//----- nvinfo : EIATTR_MERCURY_ISA_VERSION
	.align		4
        /*0054*/ 	.byte	0x03, 0x5f
        /*0056*/ 	.short	0x0101


	//----- nvinfo : EIATTR_EXIT_INSTR_OFFSETS
	.align		4
        /*0058*/ 	.byte	0x04, 0x1c
        /*005a*/ 	.short	(.L_196 - .L_195)


	//   ....[0]....
.L_195:
        /*005c*/ 	.word	0x00000790


	//   ....[1]....
        /*0060*/ 	.word	0x00001330


	//----- nvinfo : EIATTR_MAX_THREADS
	.align		4
.L_196:
        /*0064*/ 	.byte	0x04, 0x05
        /*0066*/ 	.short	(.L_198 - .L_197)
.L_197:
        /*0068*/ 	.word	0x00000100
        /*006c*/ 	.word	0x00000001
        /*0070*/ 	.word	0x00000001


	//----- nvinfo : EIATTR_CRS_STACK_SIZE
	.align		4
.L_198:
        /*0074*/ 	.byte	0x04, 0x1e
        /*0076*/ 	.short	(.L_200 - .L_199)
.L_199:
        /*0078*/ 	.word	0x00000000


	//----- nvinfo : EIATTR_CBANK_PARAM_SIZE
	.align		4
.L_200:
        /*007c*/ 	.byte	0x03, 0x19
        /*007e*/ 	.short	0x0040


	//----- nvinfo : EIATTR_PARAM_CBANK
	.align		4
        /*0080*/ 	.byte	0x04, 0x0a
        /*0082*/ 	.short	(.L_202 - .L_201)
	.align		4
.L_201:
        /*0084*/ 	.word	index@(.nv.constant0._ZN2at6native55_GLOBAL__N__1da31dc6_22_DistributionUniform_cu_67fa25cf43distribution_elementwise_grid_stride_kernelIfLi4EZNS0_9templates4cuda21uniform_and_transformIN3c108BFloat16EfPNS_17CUDAGeneratorImplEZZZNS4_14uniform_kernelIS9_EEvRNS_18TensorIteratorBaseEddT_ENKUlvE_clEvENKUlvE2_clEvEUlfE_EEvSC_T1_T2_EUlP24curandStatePhilox4_32_10E0_ZNS1_27distribution_nullary_kernelIS7_f6float4S9_SL_SG_EEvSC_SI_RKT3_T4_EUlifE_EEvlNS_15PhiloxCudaStateESH_SI_)
        /*0088*/ 	.short	0x0210
        /*008a*/ 	.short	0x0040


	//----- nvinfo : EIATTR_SW_WAR
	.align		4
.L_202:
        /*008c*/ 	.byte	0x04, 0x36
        /*008e*/ 	.short	(.L_204 - .L_203)
.L_203:
        /*0090*/ 	.word	0x00000008
.L_204:


//--------------------- .nv.info._ZN2at6native55_GLOBAL__N__1da31dc6_22_DistributionUniform_cu_67fa25cf43distribution_elementwise_grid_stride_kernelIfLi4EZNS0_9templates4cuda21uniform_and_transformIN3c108BFloat16EfPNS_17CUDAGeneratorImplEZZZNS4_14uniform_kernelIS9_EEvRNS_18TensorIteratorBaseEddT_ENKUlvE_clEvENKUlvE2_clEvEUlfE_EEvSC_T1_T2_EUlP24curandStatePhilox4_32_10E_ZNS1_27distribution_nullary_kernelIS7_f7double2S9_SL_SG_EEvSC_SI_RKT3_T4_EUlifE0_EEvlNS_15PhiloxCudaStateESH_SI_ --------------------------
	.section	.nv.info._ZN2at6native55_GLOBAL__N__1da31dc6_22_DistributionUniform_cu_67fa25cf43distribution_elementwise_grid_stride_kernelIfLi4EZNS0_9templates4cuda21uniform_and_transformIN3c108BFloat16EfPNS_17CUDAGeneratorImplEZZZNS4_14uniform_kernelIS9_EEvRNS_18TensorIteratorBaseEddT_ENKUlvE_clEvENKUlvE2_clEvEUlfE_EEvSC_T1_T2_EUlP24curandStatePhilox4_32_10E_ZNS1_27distribution_nullary_kernelIS7_f7double2S9_SL_SG_EEvSC_SI_RKT3_T4_EUlifE0_EEvlNS_15PhiloxCudaStateESH_SI_,"",@"SHT_CUDA_INFO"
	.sectionflags	@""
	.align	4


	//----- nvinfo : EIATTR_CUDA_API_VERSION
	.align		4
        /*0000*/ 	.byte	0x04, 0x37
        /*0002*/ 	.short	(.L_206 - .L_205)
.L_205:
        /*0004*/ 	.word	0x00000082


	//----- nvinfo : EIATTR_KPARAM_INFO
	.align		4
.L_206:
        /*0008*/ 	.byte	0x04, 0x17
        /*000a*/ 	.short	(.L_208 - .L_207)
.L_207:
        /*000c*/ 	.word	0x00000000
        /*0010*/ 	.short	0x0003
        /*0012*/ 	.short	0x0028
        /*0014*/ 	.byte	0x00, 0xf0, 0xa1, 0x06


	//----- nvinfo : EIATTR_KPARAM_INFO
	.align		4
.L_208:
        /*0018*/ 	.byte	0x04, 0x17
        /*001a*/ 	.short	(.L_210 - .L_209)
.L_209:
        /*001c*/ 	.word	0x00000000
        /*0020*/ 	.short	0x0002
        /*0022*/ 	.short	0x0020
        /*0024*/ 	.byte	0x00, 0xf0, 0x05, 0x00


	//----- nvinfo : EIATTR_KPARAM_INFO
	.align		4
.L_210:
        /*0028*/ 	.byte	0x04, 0x17
        /*002a*/ 	.short	(.L_212 - .L_211)
.L_211:
        /*002c*/ 	.word	0x00000000
        /*0030*/ 	.short	0x0001
        /*0032*/ 	.short	0x0008
        /*0034*/ 	.byte	0x00, 0xf0, 0x61, 0x00


	//----- nvinfo : EIATTR_KPARAM_INFO
	.align		4
.L_212:
        /*0038*/ 	.byte	0x04, 0x17
        /*003a*/ 	.short	(.L_214 - .L_213)
.L_213:
        /*003c*/ 	.word	0x00000000
        /*0040*/ 	.short	0x0000
        /*0042*/ 	.short	0x0000
        /*0044*/ 	.byte	0x00, 0xf0, 0x21, 0x00


	//----- nvinfo : EIATTR_SPARSE_MMA_MASK
	.align		4
.L_214:
        /*0048*/ 	.byte	0x03, 0x50
        /*004a*/ 	.short	0x0000


	//----- nvinfo : EIATTR_MAXREG_COUNT
	.align		4
        /*004c*/ 	.byte	0x03, 0x1b
        /*004e*/ 	.short	0x0040


	//----- nvinfo : EIATTR_NUM_BARRIERS
	.align		4
        /*0050*/ 	.byte	0x02, 0x4c
        /*0052*/ 	.byte	0x01
	.zero		1


	//----- nvinfo : EIATTR_MERCURY_ISA_VERSION
	.align		4
        /*0054*/ 	.byte	0x03, 0x5f
        /*0056*/ 	.short	0x0101


	//----- nvinfo : EIATTR_EXIT_INSTR_OFFSETS
	.align		4
        /*0058*/ 	.byte	0x04, 0x1c
        /*005a*/ 	.short	(.L_216 - .L_215)


	//   ....[0]....
.L_215:
        /*005c*/ 	.word	0x00000800


	//   ....[1]....
        /*0060*/ 	.word	0x00005420


	//----- nvinfo : EIATTR_MAX_THREADS
	.align		4
.L_216:
        /*0064*/ 	.byte	0x04, 0x05
        /*0066*/ 	.short	(.L_218 - .L_217)
.L_217:
        /*0068*/ 	.word	0x00000100
        /*006c*/ 	.word	0x00000001
        /*0070*/ 	.word	0x00000001


	//----- nvinfo : EIATTR_CRS_STACK_SIZE
	.align		4
.L_218:
        /*0074*/ 	.byte	0x04, 0x1e
        /*0076*/ 	.short	(.L_220 - .L_219)
.L_219:
        /*0078*/ 	.word	0x00000000


	//----- nvinfo : EIATTR_CBANK_PARAM_SIZE
	.align		4
.L_220:
        /*007c*/ 	.byte	0x03, 0x19
        /*007e*/ 	.short	0x01d0


	//----- nvinfo : EIATTR_PARAM_CBANK
	.align		4
        /*0080*/ 	.byte	0x04, 0x0a
        /*0082*/ 	.short	(.L_222 - .L_221)
	.align		4
.L_221:
        /*0084*/ 	.word	index@(.nv.constant0._ZN2at6native55_GLOBAL__N__1da31dc6_22_DistributionUniform_cu_67fa25cf43distribution_elementwise_grid_stride_kernelIfLi4EZNS0_9templates4cuda21uniform_and_transformIN3c108BFloat16EfPNS_17CUDAGeneratorImplEZZZNS4_14uniform_kernelIS9_EEvRNS_18TensorIteratorBaseEddT_ENKUlvE_clEvENKUlvE2_clEvEUlfE_EEvSC_T1_T2_EUlP24curandStatePhilox4_32_10E_ZNS1_27distribution_nullary_kernelIS7_f7double2S9_SL_SG_EEvSC_SI_RKT3_T4_EUlifE0_EEvlNS_15PhiloxCudaStateESH_SI_)
        /*0088*/ 	.short	0x0210
        /*008a*/ 	.short	0x01d0


	//----- nvinfo : EIATTR_SW_WAR
	.align		4
.L_222:
        /*008c*/ 	.byte	0x04, 0x36
        /*008e*/ 	.short	(.L_224 - .L_223)
.L_223:
        /*0090*/ 	.word	0x00000008
.L_224:


//--------------------- .nv.info._ZN2at6native55_GLOBAL__N__1da31dc6_22_DistributionUniform_cu_67fa25cf43distribution_elementwise_grid_stride_kernelIfLi4EZNS0_9templates4cuda21uniform_and_transformIN3c108BFloat16EfPNS_17CUDAGeneratorImplEZZZNS4_14uniform_kernelIS9_EEvRNS_18TensorIteratorBaseEddT_ENKUlvE_clEvENKUlvE2_clEvEUlfE_EEvSC_T1_T2_EUlP24curandStatePhilox4_32_10E_ZNS1_27distribution_nullary_kernelIS7_f7double2S9_SL_SG_EEvSC_SI_RKT3_T4_EUlifE_EEvlNS_15PhiloxCudaStateESH_SI_ --------------------------
	.section	.nv.info._ZN2at6native55_GLOBAL__N__1da31dc6_22_DistributionUniform_cu_67fa25cf43distribution_elementwise_grid_stride_kernelIfLi4EZNS0_9templates4cuda21uniform_and_transformIN3c108BFloat16EfPNS_17CUDAGeneratorImplEZZZNS4_14uniform_kernelIS9_EEvRNS_18TensorIteratorBaseEddT_ENKUlvE_clEvENKUlvE2_clEvEUlfE_EEvSC_T1_T2_EUlP24curandStatePhilox4_32_10E_ZNS1_27distribution_nullary_kernelIS7_f7double2S9_SL_SG_EEvSC_SI_RKT3_T4_EUlifE_EEvlNS_15PhiloxCudaStateESH_SI_,"",@"SHT_CUDA_INFO"
	.sectionflags	@""
	.align	4


	//----- nvinfo : EIATTR_CUDA_API_VERSION
	.align		4
        /*0000*/ 	.byte	0x04, 0x37
        /*0002*/ 	.short	(.L_226 - .L_225)
.L_225:
        /*0004*/ 	.word	0x00000082


	//----- nvinfo : EIATTR_KPARAM_INFO
	.align		4
.L_226:
        /*0008*/ 	.byte	0x04, 0x17
        /*000a*/ 	.short	(.L_228 - .L_227)
.L_227:
        /*000c*/ 	.word	0x00000000
        /*0010*/ 	.short	0x0003
        /*0012*/ 	.short	0x0028
        /*0014*/ 	.byte	0x00, 0xf0, 0x61, 0x00


	//----- nvinfo : EIATTR_KPARAM_INFO
	.align		4
.L_228:
        /*0018*/ 	.byte	0x04, 0x17
        /*001a*/ 	.short	(.L_230 - .L_229)
.L_229:
        /*001c*/ 	.word	0x00000000
        /*0020*/ 	.short	0x0002
        /*0022*/ 	.short	0x0020
        /*0024*/ 	.byte	0x00, 0xf0, 0x05, 0x00


	//----- nvinfo : EIATTR_KPARAM_INFO
	.align		4
.L_230:
        /*0028*/ 	.byte	0x04, 0x17
        /*002a*/ 	.short	(.L_232 - .L_231)
.L_231:
        /*002c*/ 	.word	0x00000000
        /*0030*/ 	.short	0x0001
        /*0032*/ 	.short	0x0008
        /*0034*/ 	.byte	0x00, 0xf0, 0x61, 0x00


	//----- nvinfo : EIATTR_KPARAM_INFO
	.align		4
.L_232:
        /*0038*/ 	.byte	0x04, 0x17
        /*003a*/ 	.short	(.L_234 - .L_233)
.L_233:
        /*003c*/ 	.word	0x00000000
        /*0040*/ 	.short	0x0000
        /*0042*/ 	.short	0x0000
        /*0044*/ 	.byte	0x00, 0xf0, 0x21, 0x00


	//----- nvinfo : EIATTR_SPARSE_MMA_MASK
	.align		4
.L_234:
        /*0048*/ 	.byte	0x03, 0x50
        /*004a*/ 	.short	0x0000


	//----- nvinfo : EIATTR_MAXREG_COUNT
	.align		4
        /*004c*/ 	.byte	0x03, 0x1b
        /*004e*/ 	.short	0x0040


	//----- nvinfo : EIATTR_NUM_BARRIERS
	.align		4
        /*0050*/ 	.byte	0x02, 0x4c
        /*0052*/ 	.byte	0x01
	.zero		1


	//----- nvinfo : EIATTR_MERCURY_ISA_VERSION
	.align		4
        /*0054*/ 	.byte	0x03, 0x5f
        /*0056*/ 	.short	0x0101


	//----- nvinfo : EIATTR_EXIT_INSTR_OFFSETS
	.align		4
        /*0058*/ 	.byte	0x04, 0x1c
        /*005a*/ 	.short	(.L_236 - .L_235)


	//   ....[0]....
.L_235:
        /*005c*/ 	.word	0x00000780


	//   ....[1]....
        /*0060*/ 	.word	0x000013e0


	//----- nvinfo : EIATTR_MAX_THREADS
	.align		4
.L_236:
        /*0064*/ 	.byte	0x04, 0x05
        /*0066*/ 	.short	(.L_238 - .L_237)
.L_237:
        /*0068*/ 	.word	0x00000100
        /*006c*/ 	.word	0x00000001
        /*0070*/ 	.word	0x00000001


	//----- nvinfo : EIATTR_CRS_STACK_SIZE
	.align		4
.L_238:
        /*0074*/ 	.byte	0x04, 0x1e
        /*0076*/ 	.short	(.L_240 - .L_239)
.L_239:
        /*0078*/ 	.word	0x00000000


	//----- nvinfo : EIATTR_CBANK_PARAM_SIZE
	.align		4
.L_240:
        /*007c*/ 	.byte	0x03, 0x19
        /*007e*/ 	.short	0x0040


	//----- nvinfo : EIATTR_PARAM_CBANK
	.align		4
        /*0080*/ 	.byte	0x04, 0x0a
        /*0082*/ 	.short	(.L_242 - .L_241)
	.align		4
.L_241:
        /*0084*/ 	.word	index@(.nv.constant0._ZN2at6native55_GLOBAL__N__1da31dc6_22_DistributionUniform_cu_67fa25cf43distribution_elementwise_grid_stride_kernelIfLi4EZNS0_9templates4cuda21uniform_and_transformIN3c108BFloat16EfPNS_17CUDAGeneratorImplEZZZNS4_14uniform_kernelIS9_EEvRNS_18TensorIteratorBaseEddT_ENKUlvE_clEvENKUlvE2_clEvEUlfE_EEvSC_T1_T2_EUlP24curandStatePhilox4_32_10E_ZNS1_27distribution_nullary_kernelIS7_f7double2S9_SL_SG_EEvSC_SI_RKT3_T4_EUlifE_EEvlNS_15PhiloxCudaStateESH_SI_)
        /*0088*/ 	.short	0x0210
        /*008a*/ 	.short	0x0040


	//----- nvinfo : EIATTR_SW_WAR
	.align		4
.L_242:
        /*008c*/ 	.byte	0x04, 0x36
        /*008e*/ 	.short	(.L_244 - .L_243)
.L_243:
        /*0090*/ 	.word	0x00000008
.L_244:


//--------------------- .nv.info._ZN2at6native55_GLOBAL__N__1da31dc6_22_DistributionUniform_cu_67fa25cf43distribution_elementwise_grid_stride_kernelIfLi4EZNS0_9templates4cuda21uniform_and_transformIN3c104HalfEfPNS_17CUDAGeneratorImplEZZZNS4_14uniform_kernelIS9_EEvRNS_18TensorIteratorBaseEddT_ENKUlvE_clEvENKUlvE1_clEvEUlfE_EEvSC_T1_T2_EUlP24curandStatePhilox4_32_10E0_ZNS1_27distribution_nullary_kernelIS7_f6float4S9_SL_SG_EEvSC_SI_RKT3_T4_EUlifE0_EEvlNS_15PhiloxCudaStateESH_SI_ --------------------------
	.section	.nv.info._ZN2at6native55_GLOBAL__N__1da31dc6_22_DistributionUniform_cu_67fa25cf43distribution_elementwise_grid_stride_kernelIfLi4EZNS0_9templates4cuda21uniform_and_transformIN3c104HalfEfPNS_17CUDAGeneratorImplEZZZNS4_14uniform_kernelIS9_EEvRNS_18TensorIteratorBaseEddT_ENKUlvE_clEvENKUlvE1_clEvEUlfE_EEvSC_T1_T2_EUlP24curandStatePhilox4_32_10E0_ZNS1_27distribution_nullary_kernelIS7_f6float4S9_SL_SG_EEvSC_SI_RKT3_T4_EUlifE0_EEvlNS_15PhiloxCudaStateESH_SI_,"",@"SHT_CUDA_INFO"
	.sectionflags	@""
	.align	4


	//----- nvinfo : EIATTR_CUDA_API_VERSION
	.align		4
        /*0000*/ 	.byte	0x04, 0x37
        /*0002*/ 	.short	(.L_246 - .L_245)
.L_245:
        /*0004*/ 	.word	0x00000082


	//----- nvinfo : EIATTR_KPARAM_INFO
	.align		4
.L_246:
        /*0008*/ 	.byte	0x04, 0x17
        /*000a*/ 	.short	(.L_248 - .L_247)
.L_247:
        /*000c*/ 	.word	0x00000000
        /*0010*/ 	.short	0x0003
        /*0012*/ 	.short	0x0028
        /*0014*/ 	.byte	0x00, 0xf0, 0xa1, 0x06


	//----- nvinfo : EIATTR_KPARAM_INFO
	.align		4
.L_248:
        /*0018*/ 	.byte	0x04, 0x17
        /*001a*/ 	.short	(.L_250 - .L_249)
.L_249:
        /*001c*/ 	.word	0x00000000
        /*0020*/ 	.short	0x0002
        /*0022*/ 	.short	0x0020
        /*0024*/ 	.byte	0x00, 0xf0, 0x05, 0x00


	//----- nvinfo : EIATTR_KPARAM_INFO
	.align		4
.L_250:
        /*0028*/ 	.byte	0x04, 0x17
        /*002a*/ 	.short	(.L_252 - .L_251)
.L_251:
        /*002c*/ 	.word	0x00000000
        /*0030*/ 	.short	0x0001
        /*0032*/ 	.short	0x0008
        /*0034*/ 	.byte	0x00, 0xf0, 0x61, 0x00


	//----- nvinfo : EIATTR_KPARAM_INFO
	.align		4
.L_252:
        /*0038*/ 	.byte	0x04, 0x17
        /*003a*/ 	.short	(.L_254 - .L_253)
.L_253:
        /*003c*/ 	.word	0x00000000
        /*0040*/ 	.short	0x0000
        /*0042*/ 	.short	0x0000
        /*0044*/ 	.byte	0x00, 0xf0, 0x21, 0x00


	//----- nvinfo : EIATTR_SPARSE_MMA_MASK
	.align		4
.L_254:
        /*0048*/ 	.byte	0x03, 0x50
        /*004a*/ 	.short	0x0000


	//----- nvinfo : EIATTR_MAXREG_COUNT
	.align		4
        /*004c*/ 	.byte	0x03, 0x1b
        /*004e*/ 	.short	0x0040


	//----- nvinfo : EIATTR_NUM_BARRIERS
	.align		4
        /*0050*/ 	.byte	0x02, 0x4c
        /*0052*/ 	.byte	0x01
	.zero		1


	//----- nvinfo : EIATTR_MERCURY_ISA_VERSION
	.align		4
        /*0054*/ 	.byte	0x03, 0x5f
        /*0056*/ 	.short	0x0101


	//----- nvinfo : EIATTR_EXIT_INSTR_OFFSETS
	.align		4
        /*0058*/ 	.byte	0x04, 0x1c
        /*005a*/ 	.short	(.L_256 - .L_255)


	//   ....[0]....
.L_255:
        /*005c*/ 	.word	0x00000810


	//   ....[1]....
        /*0060*/ 	.word	0x000051f0


	//----- nvinfo : EIATTR_MAX_THREADS
	.align		4
.L_256:
        /*0064*/ 	.byte	0x04, 0x05
        /*0066*/ 	.short	(.L_258 - .L_257)
.L_257:
        /*0068*/ 	.word	0x00000100
        /*006c*/ 	.word	0x00000001
        /*0070*/ 	.word	0x00000001


	//----- nvinfo : EIATTR_CRS_STACK_SIZE
	.align		4
.L_258:
        /*0074*/ 	.byte	0x04, 0x1e
        /*0076*/ 	.short	(.L_260 - .L_259)
.L_259:
        /*0078*/ 	.word	0x00000000


	//----- nvinfo : EIATTR_CBANK_PARAM_SIZE
	.align		4
.L_260:
        /*007c*/ 	.byte	0x03, 0x19
        /*007e*/ 	.short	0x01d0


	//----- nvinfo : EIATTR_PARAM_CBANK
	.align		4
        /*0080*/ 	.byte	0x04, 0x0a
        /*0082*/ 	.short	(.L_262 - .L_261)
	.align		4
.L_261:
        /*0084*/ 	.word	index@(.nv.constant0._ZN2at6native55_GLOBAL__N__1da31dc6_22_DistributionUniform_cu_67fa25cf43distribution_elementwise_grid_stride_kernelIfLi4EZNS0_9templates4cuda21uniform_and_transformIN3c104HalfEfPNS_17CUDAGeneratorImplEZZZNS4_14uniform_kernelIS9_EEvRNS_18TensorIteratorBaseEddT_ENKUlvE_clEvENKUlvE1_clEvEUlfE_EEvSC_T1_T2_EUlP24curandStatePhilox4_32_10E0_ZNS1_27distribution_nullary_kernelIS7_f6float4S9_SL_SG_EEvSC_SI_RKT3_T4_EUlifE0_EEvlNS_15PhiloxCudaStateESH_SI_)
        /*0088*/ 	.short	0x0210
        /*008a*/ 	.short	0x01d0


	//----- nvinfo : EIATTR_SW_WAR
	.align		4
.L_262:
        /*008c*/ 	.byte	0x04, 0x36
        /*008e*/ 	.short	(.L_264 - .L_263)
.L_263:
        /*0090*/ 	.word	0x00000008
.L_264:


//--------------------- .nv.info._ZN2at6native55_GLOBAL__N__1da31dc6_22_DistributionUniform_cu_67fa25cf43distribution_elementwise_grid_stride_kernelIfLi4EZNS0_9templates4cuda21uniform_and_transformIN3c104HalfEfPNS_17CUDAGeneratorImplEZZZNS4_14uniform_kernelIS9_EEvRNS_18TensorIteratorBaseEddT_ENKUlvE_clEvENKUlvE1_clEvEUlfE_EEvSC_T1_T2_EUlP24curandStatePhilox4_32_10E0_ZNS1_27distribution_nullary_kernelIS7_f6float4S9_SL_SG_EEvSC_SI_RKT3_T4_EUlifE_EEvlNS_15PhiloxCudaStateESH_SI_ --------------------------
	.section	.nv.info._ZN2at6native55_GLOBAL__N__1da31dc6_22_DistributionUniform_cu_67fa25cf43distribution_elementwise_grid_stride_kernelIfLi4EZNS0_9templates4cuda21uniform_and_transformIN3c104HalfEfPNS_17CUDAGeneratorImplEZZZNS4_14uniform_kernelIS9_EEvRNS_18TensorIteratorBaseEddT_ENKUlvE_clEvENKUlvE1_clEvEUlfE_EEvSC_T1_T2_EUlP24curandStatePhilox4_32_10E0_ZNS1_27distribution_nullary_kernelIS7_f6float4S9_SL_SG_EEvSC_SI_RKT3_T4_EUlifE_EEvlNS_15PhiloxCudaStateESH_SI_,"",@"SHT_CUDA_INFO"
	.sectionflags	@""
	.align	4


	//----- nvinfo : EIATTR_CUDA_API_VERSION
	.align		4
        /*0000*/ 	.byte	0x04, 0x37
        /*0002*/ 	.short	(.L_266 - .L_265)
.L_265:
        /*0004*/ 	.word	0x00000082


	//----- nvinfo : EIATTR_KPARAM_INFO
	.align		4
.L_266:
        /*0008*/ 	.byte	0x04, 0x17
        /*000a*/ 	.short	(.L_268 - .L_267)
.L_267:
        /*000c*/ 	.word	0x00000000
        /*0010*/ 	.short	0x0003
        /*0012*/ 	.short	0x0028
        /*0014*/ 	.byte	0x00, 0xf0, 0x61, 0x00


	//----- nvinfo : EIATTR_KPARAM_INFO
	.align		4
.L_268:
        /*0018*/ 	.byte	0x04, 0x17
        /*001a*/ 	.short	(.L_270 - .L_269)
.L_269:
        /*001c*/ 	.word	0x00000000
        /*0020*/ 	.short	0x0002
        /*0022*/ 	.short	0x0020
        /*0024*/ 	.byte	0x00, 0xf0, 0x05, 0x00


	//----- nvinfo : EIATTR_KPARAM_INFO
	.align		4
.L_270:
        /*0028*/ 	.byte	0x04, 0x17
        /*002a*/ 	.short	(.L_272 - .L_271)
.L_271:
        /*002c*/ 	.word	0x00000000
        /*0030*/ 	.short	0x0001
        /*0032*/ 	.short	0x0008
        /*0034*/ 	.byte	0x00, 0xf0, 0x61, 0x00


	//----- nvinfo : EIATTR_KPARAM_INFO
	.align		4
.L_272:
        /*0038*/ 	.byte	0x04, 0x17
        /*003a*/ 	.short	(.L_274 - .L_273)
.L_273:
        /*003c*/ 	.word	0x00000000
        /*0040*/ 	.short	0x0000
        /*0042*/ 	.short	0x0000
        /*0044*/ 	.byte	0x00, 0xf0, 0x21, 0x00


	//----- nvinfo : EIATTR_SPARSE_MMA_MASK
	.align		4
.L_274:
        /*0048*/ 	.byte	0x03, 0x50
        /*004a*/ 	.short	0x0000


	//----- nvinfo : EIATTR_MAXREG_COUNT
	.align		4
        /*004c*/ 	.byte	0x03, 0x1b
        /*004e*/ 	.short	0x0040


	//----- nvinfo : EIATTR_NUM_BARRIERS
	.align		4
        /*0050*/ 	.byte	0x02, 0x4c
        /*0052*/ 	.byte	0x01
	.zero		1


	//----- nvinfo : EIATTR_MERCURY_ISA_VERSION
	.align		4
        /*0054*/ 	.byte	0x03, 0x5f
        /*0056*/ 	.short	0x0101


	//----- nvinfo : EIATTR_EXIT_INSTR_OFFSETS
	.align		4
        /*0058*/ 	.byte	0x04, 0x1c
        /*005a*/ 	.short	(.L_276 - .L_275)


	//   ....[0]....
.L_275:
        /*005c*/ 	.word	0x00000790


	//   ....[1]....
        /*0060*/ 	.word	0x00001380


	//----- nvinfo : EIATTR_MAX_THREADS
	.align		4
.L_276:
        /*0064*/ 	.byte	0x04, 0x05
        /*0066*/ 	.short	(.L_278 - .L_277)
.L_277:
        /*0068*/ 	.word	0x00000100
        /*006c*/ 	.word	0x00000001
        /*0070*/ 	.word	0x00000001


	//----- nvinfo : EIATTR_CRS_STACK_SIZE
	.align		4
.L_278:
        /*0074*/ 	.byte	0x04, 0x1e
        /*0076*/ 	.short	(.L_280 - .L_279)
.L_279:
        /*0078*/ 	.word	0x00000000


	//----- nvinfo : EIATTR_CBANK_PARAM_SIZE
	.align		4
.L_280:
        /*007c*/ 	.byte	0x03, 0x19
        /*007e*/ 	.short	0x0040


	//----- nvinfo : EIATTR_PARAM_CBANK
	.align		4
        /*0080*/ 	.byte	0x04, 0x0a
        /*0082*/ 	.short	(.L_282 - .L_281)
	.align		4
.L_281:
        /*0084*/ 	.word	index@(.nv.constant0._ZN2at6native55_GLOBAL__N__1da31dc6_22_DistributionUniform_cu_67fa25cf43distribution_elementwise_grid_stride_kernelIfLi4EZNS0_9templates4cuda21uniform_and_transformIN3c104HalfEfPNS_17CUDAGeneratorImplEZZZNS4_14uniform_kernelIS9_EEvRNS_18TensorIteratorBaseEddT_ENKUlvE_clEvENKUlvE1_clEvEUlfE_EEvSC_T1_T2_EUlP24curandStatePhilox4_32_10E0_ZNS1_27distribution_nullary_kernelIS7_f6float4S9_SL_SG_EEvSC_SI_RKT3_T4_EUlifE_EEvlNS_15PhiloxCudaStateESH_SI_)
        /*0088*/ 	.short	0x0210
        /*008a*/ 	.short	0x0040


	//----- nvinfo : EIATTR_SW_WAR
	.align		4
.L_282:
        /*008c*/ 	.byte	0x04, 0x36
        /*008e*/ 	.short	(.L_284 - .L_283)
.L_283:
        /*0090*/ 	.word	0x00000008
.L_284:


//--------------------- .nv.info._ZN2at6native55_GLOBAL__N__1da31dc6_22_DistributionUniform_cu_67fa25cf43distribution_elementwise_grid_stride_kernelIfLi4EZNS0_9templates4cuda21uniform_and_transformIN3c104HalfEfPNS_17CUDAGeneratorImplEZZZNS4_14uniform_kernelIS9_EEvRNS_18TensorIteratorBaseEddT_ENKUlvE_clEvENKUlvE1_clEvEUlfE_EEvSC_T1_T2_EUlP24curandStatePhilox4_32_10E_ZNS1_27distribution_nullary_kernelIS7_f7double2S9_SL_SG_EEvSC_SI_RKT3_T4_EUlifE0_EEvlNS_15PhiloxCudaStateESH_SI_ --------------------------
	.section	.nv.info._ZN2at6native55_GLOBAL__N__1da31dc6_22_DistributionUniform_cu_67fa25cf43distribution_elementwise_grid_stride_kernelIfLi4EZNS0_9templates4cuda21uniform_and_transformIN3c104HalfEfPNS_17CUDAGeneratorImplEZZZNS4_14uniform_kernelIS9_EEvRNS_18TensorIteratorBaseEddT_ENKUlvE_clEvENKUlvE1_clEvEUlfE_EEvSC_T1_T2_EUlP24curandStatePhilox4_32_10E_ZNS1_27distribution_nullary_kernelIS7_f7double2S9_SL_SG_EEvSC_SI_RKT3_T4_EUlifE0_EEvlNS_15PhiloxCudaStateESH_SI_,"",@"SHT_CUDA_INFO"
	.sectionflags	@""
	.align	4


	//----- nvinfo : EIATTR_CUDA_API_VERSION
	.align		4
        /*0000*/ 	.byte	0x04, 0x37
        /*0002*/ 	.short	(.L_286 - .L_285)
.L_285:
        /*0004*/ 	.word	0x00000082


	//----- nvinfo : EIATTR_KPARAM_INFO
	.align		4
.L_286:
        /*0008*/ 	.byte	0x04, 0x17
        /*000a*/ 	.short	(.L_288 - .L_287)
.L_287:
        /*000c*/ 	.word	0x00000000
        /*0010*/ 	.short	0x0003
        /*0012*/ 	.short	0x0028
        /*0014*/ 	.byte	0x00, 0xf0, 0xa1, 0x06


	//----- nvinfo : EIATTR_KPARAM_INFO
	.align		4
.L_288:
        /*0018*/ 	.byte	0x04, 0x17
        /*001a*/ 	.short	(.L_290 - .L_289)
.L_289:
        /*001c*/ 	.word	0x00000000
        /*0020*/ 	.short	0x0002
        /*0022*/ 	.short	0x0020
        /*0024*/ 	.byte	0x00, 0xf0, 0x05, 0x00


	//----- nvinfo : EIATTR_KPARAM_INFO
	.align		4
.L_290:
        /*0028*/ 	.byte	0x04, 0x17
        /*002a*/ 	.short	(.L_292 - .L_291)
.L_291:
        /*002c*/ 	.word	0x00000000
        /*0030*/ 	.short	0x0001
        /*0032*/ 	.short	0x0008
        /*0034*/ 	.byte	0x00, 0xf0, 0x61, 0x00


	//----- nvinfo : EIATTR_KPARAM_INFO
	.align		4
.L_292:
        /*0038*/ 	.byte	0x04, 0x17
        /*003a*/ 	.short	(.L_294 - .L_293)
.L_293:
        /*003c*/ 	.word	0x00000000
        /*0040*/ 	.short	0x0000
        /*0042*/ 	.short	0x0000
        /*0044*/ 	.byte	0x00, 0xf0, 0x21, 0x00


	//----- nvinfo : EIATTR_SPARSE_MMA_MASK
	.align		4
.L_294:
        /*0048*/ 	.byte	0x03, 0x50
        /*004a*/ 	.short	0x0000


	//----- nvinfo : EIATTR_MAXREG_COUNT
	.align		4
        /*004c*/ 	.byte	0x03, 0x1b
        /*004e*/ 	.short	0x0040


	//----- nvinfo : EIATTR_NUM_BARRIERS
	.align		4
        /*0050*/ 	.byte	0x02, 0x4c
        /*0052*/ 	.byte	0x01
	.zero		1


	//----- nvinfo : EIATTR_MERCURY_ISA_VERSION
	.align		4
        /*0054*/ 	.byte	0x03, 0x5f
        /*0056*/ 	.short	0x0101


	//----- nvinfo : EIATTR_EXIT_INSTR_OFFSETS
	.align		4
        /*0058*/ 	.byte	0x04, 0x1c
        /*005a*/ 	.short	(.L_296 - .L_295)


	//   ....[0]....
.L_295:
        /*005c*/ 	.word	0x00000800


	//   ....[1]....
        /*0060*/ 	.word	0x00005440


	//----- nvinfo : EIATTR_MAX_THREADS
	.align		4
.L_296:
        /*0064*/ 	.byte	0x04, 0x05
        /*0066*/ 	.short	(.L_298 - .L_297)
.L_297:
        /*0068*/ 	.word	0x00000100
        /*006c*/ 	.word	0x00000001
        /*0070*/ 	.word	0x00000001


	//----- nvinfo : EIATTR_CRS_STACK_SIZE
	.align		4
.L_298:
        /*0074*/ 	.byte	0x04, 0x1e
        /*0076*/ 	.short	(.L_300 - .L_299)
.L_299:
        /*0078*/ 	.word	0x00000000


	//----- nvinfo : EIATTR_CBANK_PARAM_SIZE
	.align		4
.L_300:
        /*007c*/ 	.byte	0x03, 0x19
        /*007e*/ 	.short	0x01d0


	//----- nvinfo : EIATTR_PARAM_CBANK
	.align		4
        /*0080*/ 	.byte	0x04, 0x0a
        /*0082*/ 	.short	(.L_302 - .L_301)
	.align		4
.L_301:
        /*0084*/ 	.word	index@(.nv.constant0._ZN2at6native55_GLOBAL__N__1da31dc6_22_DistributionUniform_cu_67fa25cf43distribution_elementwise_grid_stride_kernelIfLi4EZNS0_9templates4cuda21uniform_and_transformIN3c104HalfEfPNS_17CUDAGeneratorImplEZZZNS4_14uniform_kernelIS9_EEvRNS_18TensorIteratorBaseEddT_ENKUlvE_clEvENKUlvE1_clEvEUlfE_EEvSC_T1_T2_EUlP24curandStatePhilox4_32_10E_ZNS1_27distribution_nullary_kernelIS7_f7double2S9_SL_SG_EEvSC_SI_RKT3_T4_EUlifE0_EEvlNS_15PhiloxCudaStateESH_SI_)
        /*0088*/ 	.short	0x0210
        /*008a*/ 	.short	0x01d0


	//----- nvinfo : EIATTR_SW_WAR
	.align		4
.L_302:
        /*008c*/ 	.byte	0x04, 0x36
        /*008e*/ 	.short	(.L_304 - .L_303)
.L_303:
        /*0090*/ 	.word	0x00000008
.L_304:


//--------------------- .nv.info._ZN2at6native55_GLOBAL__N__1da31dc6_22_DistributionUniform_cu_67fa25cf43distribution_elementwise_grid_stride_kernelIfLi4EZNS0_9templates4cuda21uniform_and_transformIN3c104HalfEfPNS_17CUDAGeneratorImplEZZZNS4_14uniform_kernelIS9_EEvRNS_18TensorIteratorBaseEddT_ENKUlvE_clEvENKUlvE1_clEvEUlfE_EEvSC_T1_T2_EUlP24curandStatePhilox4_32_10E_ZNS1_27distribution_nullary_kernelIS7_f7double2S9_SL_SG_EEvSC_SI_RKT3_T4_EUlifE_EEvlNS_15PhiloxCudaStateESH_SI_ --------------------------
	.section	.nv.info._ZN2at6native55_GLOBAL__N__1da31dc6_22_DistributionUniform_cu_67fa25cf43distribution_elementwise_grid_stride_kernelIfLi4EZNS0_9templates4cuda21uniform_and_transformIN3c104HalfEfPNS_17CUDAGeneratorImplEZZZNS4_14uniform_kernelIS9_EEvRNS_18TensorIteratorBaseEddT_ENKUlvE_clEvENKUlvE1_clEvEUlfE_EEvSC_T1_T2_EUlP24curandStatePhilox4_32_10E_ZNS1_27distribution_nullary_kernelIS7_f7double2S9_SL_SG_EEvSC_SI_RKT3_T4_EUlifE_EEvlNS_15PhiloxCudaStateESH_SI_,"",@"SHT_CUDA_INFO"
	.sectionflags	@""
	.align	4


	//----- nvinfo : EIATTR_CUDA_API_VERSION
	.align		4
        /*0000*/ 	.byte	0x04, 0x37
        /*0002*/ 	.short	(.L_306 - .L_305)
.L_305:
        /*0004*/ 	.word	0x00000082


	//----- nvinfo : EIATTR_KPARAM_INFO
	.align		4
.L_306:
        /*0008*/ 	.byte	0x04, 0x17
        /*000a*/ 	.short	(.L_308 - .L_307)
.L_307:
        /*000c*/ 	.word	0x00000000
        /*0010*/ 	.short	0x0003
        /*0012*/ 	.short	0x0028
        /*0014*/ 	.byte	0x00, 0xf0, 0x61, 0x00


	//----- nvinfo : EIATTR_KPARAM_INFO
	.align		4
.L_308:
        /*0018*/ 	.byte	0x04, 0x17
        /*001a*/ 	.short	(.L_310 - .L_309)
.L_309:
        /*001c*/ 	.word	0x00000000
        /*0020*/ 	.short	0x0002
        /*0022*/ 	.short	0x0020
        /*0024*/ 	.byte	0x00, 0xf0, 0x05, 0x00


	//----- nvinfo : EIATTR_KPARAM_INFO
	.align		4
.L_310:
        /*0028*/ 	.byte	0x04, 0x17
        /*002a*/ 	.short	(.L_312 - .L_311)
.L_311:
        /*002c*/ 	.word	0x00000000
        /*0030*/ 	.short	0x0001
        /*0032*/ 	.short	0x0008
        /*0034*/ 	.byte	0x00, 0xf0, 0x61, 0x00


	//----- nvinfo : EIATTR_KPARAM_INFO
	.align		4
.L_312:
        /*0038*/ 	.byte	0x04, 0x17
        /*003a*/ 	.short	(.L_314 - .L_313)
.L_313:
        /*003c*/ 	.word	0x00000000
        /*0040*/ 	.short	0x0000
        /*0042*/ 	.short	0x0000
        /*0044*/ 	.byte	0x00, 0xf0, 0x21, 0x00


	//----- nvinfo : EIATTR_SPARSE_MMA_MASK
	.align		4
.L_314:
        /*0048*/ 	.byte	0x03, 0x50
        /*004a*/ 	.short	0x0000


	//----- nvinfo : EIATTR_MAXREG_COUNT
	.align		4
        /*004c*/ 	.byte	0x03, 0x1b
        /*004e*/ 	.short	0x0040


	//----- nvinfo : EIATTR_NUM_BARRIERS
	.align		4
        /*0050*/ 	.byte	0x02, 0x4c
        /*0052*/ 	.byte	0x01
	.zero		1


	//----- nvinfo : EIATTR_MERCURY_ISA_VERSION
	.align		4
        /*0054*/ 	.byte	0x03, 0x5f
        /*0056*/ 	.short	0x0101


	//----- nvinfo : EIATTR_EXIT_INSTR_OFFSETS
	.align		4
        /*0058*/ 	.byte	0x04, 0x1c
        /*005a*/ 	.short	(.L_316 - .L_315)


	//   ....[0]....
.L_315:
        /*005c*/ 	.word	0x00000780


	//   ....[1]....
        /*0060*/ 	.word	0x000013f0


	//----- nvinfo : EIATTR_MAX_THREADS
	.align		4
.L_316:
        /*0064*/ 	.byte	0x04, 0x05
        /*0066*/ 	.short	(.L_318 - .L_317)
.L_317:
        /*0068*/ 	.word	0x00000100
        /*006c*/ 	.word	0x00000001
        /*0070*/ 	.word	0x00000001


	//----- nvinfo : EIATTR_CRS_STACK_SIZE
	.align		4
.L_318:
        /*0074*/ 	.byte	0x04, 0x1e
        /*0076*/ 	.short	(.L_320 - .L_319)
.L_319:
        /*0078*/ 	.word	0x00000000


	//----- nvinfo : EIATTR_CBANK_PARAM_SIZE
	.align		4
.L_320:
        /*007c*/ 	.byte	0x03, 0x19
        /*007e*/ 	.short	0x0040


	//----- nvinfo : EIATTR_PARAM_CBANK
	.align		4
        /*0080*/ 	.byte	0x04, 0x0a
        /*0082*/ 	.short	(.L_322 - .L_321)
	.align		4
.L_321:
        /*0084*/ 	.word	index@(.nv.constant0._ZN2at6native55_GLOBAL__N__1da31dc6_22_DistributionUniform_cu_67fa25cf43distribution_elementwise_grid_stride_kernelIfLi4EZNS0_9templates4cuda21uniform_and_transformIN3c104HalfEfPNS_17CUDAGeneratorImplEZZZNS4_14uniform_kernelIS9_EEvRNS_18TensorIteratorBaseEddT_ENKUlvE_clEvENKUlvE1_clEvEUlfE_EEvSC_T1_T2_EUlP24curandStatePhilox4_32_10E_ZNS1_27distribution_nullary_kernelIS7_f7double2S9_SL_SG_EEvSC_SI_RKT3_T4_EUlifE_EEvlNS_15PhiloxCudaStateESH_SI_)
        /*0088*/ 	.short	0x0210
        /*008a*/ 	.short	0x0040


	//----- nvinfo : EIATTR_SW_WAR
	.align		4
.L_322:
        /*008c*/ 	.byte	0x04, 0x36
        /*008e*/ 	.short	(.L_324 - .L_323)
.L_323:
        /*0090*/ 	.word	0x00000008
.L_324:


//--------------------- .nv.info._ZN2at6native55_GLOBAL__N__1da31dc6_22_DistributionUniform_cu_67fa25cf43distribution_elementwise_grid_stride_kernelIfLi4EZNS0_9templates4cuda21uniform_and_transformIffPNS_17CUDAGeneratorImplEZZZNS4_14uniform_kernelIS7_EEvRNS_18TensorIteratorBaseEddT_ENKUlvE_clEvENKUlvE0_clEvEUlfE_EEvSA_T1_T2_EUlP24curandStatePhilox4_32_10E0_ZNS1_27distribution_nullary_kernelIff6float4S7_SJ_SE_EEvSA_SG_RKT3_T4_EUlifE0_EEvlNS_15PhiloxCudaStateESF_SG_ --------------------------
	.section	.nv.info._ZN2at6native55_GLOBAL__N__1da31dc6_22_DistributionUniform_cu_67fa25cf43distribution_elementwise_grid_stride_kernelIfLi4EZNS0_9templates4cuda21uniform_and_transformIffPNS_17CUDAGeneratorImplEZZZNS4_14uniform_kernelIS7_EEvRNS_18TensorIteratorBaseEddT_ENKUlvE_clEvENKUlvE0_clEvEUlfE_EEvSA_T1_T2_EUlP24curandStatePhilox4_32_10E0_ZNS1_27distribution_nullary_kernelIff6float4S7_SJ_SE_EEvSA_SG_RKT3_T4_EUlifE0_EEvlNS_15PhiloxCudaStateESF_SG_,"",@"SHT_CUDA_INFO"
	.sectionflags	@""
	.align	4


	//----- nvinfo : EIATTR_CUDA_API_VERSION
	.align		4
        /*0000*/ 	.byte	0x04, 0x37
        /*0002*/ 	.short	(.L_326 - .L_325)
.L_325:
        /*0004*/ 	.word	0x00000082


	//----- nvinfo : EIATTR_KPARAM_INFO
	.align		4
.L_326:
        /*0008*/ 	.byte	0x04, 0x17
        /*000a*/ 	.short	(.L_328 - .L_327)
.L_327:
        /*000c*/ 	.word	0x00000000
        /*0010*/ 	.short	0x0003
        /*0012*/ 	.short	0x0028
        /*0014*/ 	.byte	0x00, 0xf0, 0xc1, 0x06


	//----- nvinfo : EIATTR_KPARAM_INFO
	.align		4
.L_328:
        /*0018*/ 	.byte	0x04, 0x17
        /*001a*/ 	.short	(.L_330 - .L_329)
.L_329:
        /*001c*/ 	.word	0x00000000
        /*0020*/ 	.short	0x0002
        /*0022*/ 	.short	0x0020
        /*0024*/ 	.byte	0x00, 0xf0, 0x05, 0x00


	//----- nvinfo : EIATTR_KPARAM_INFO
	.align		4
.L_330:
        /*0028*/ 	.byte	0x04, 0x17
        /*002a*/ 	.short	(.L_332 - .L_331)
.L_331:
        /*002c*/ 	.word	0x00000000
        /*0030*/ 	.short	0x0001
        /*0032*/ 	.short	0x0008
        /*0034*/ 	.byte	0x00, 0xf0, 0x61, 0x00


	//----- nvinfo : EIATTR_KPARAM_INFO
	.align		4
.L_332:
        /*0038*/ 	.byte	0x04, 0x17
        /*003a*/ 	.short	(.L_334 - .L_333)
.L_333:
        /*003c*/ 	.word	0x00000000
        /*0040*/ 	.short	0x0000
        /*0042*/ 	.short	0x0000
        /*0044*/ 	.byte	0x00, 0xf0, 0x21, 0x00


	//----- nvinfo : EIATTR_SPARSE_MMA_MASK
	.align		4
.L_334:
        /*0048*/ 	.byte	0x03, 0x50
        /*004a*/ 	.short	0x0000


	//----- nvinfo : EIATTR_MAXREG_COUNT
	.align		4
        /*004c*/ 	.byte	0x03, 0x1b
        /*004e*/ 	.short	0x0040


	//----- nvinfo : EIATTR_NUM_BARRIERS
	.align		4
        /*0050*/ 	.byte	0x02, 0x4c
        /*0052*/ 	.byte	0x01
	.zero		1


	//----- nvinfo : EIATTR_MERCURY_ISA_VERSION
	.align		4
        /*0054*/ 	.byte	0x03, 0x5f
        /*0056*/ 	.short	0x0101


	//----- nvinfo : EIATTR_EXIT_INSTR_OFFSETS
	.align		4
        /*0058*/ 	.byte	0x04, 0x1c
        /*005a*/ 	.short	(.L_336 - .L_335)


	//   ....[0]....
.L_335:
        /*005c*/ 	.word	0x00000800


	//   ....[1]....
        /*0060*/ 	.word	0x000052a0


	//----- nvinfo : EIATTR_MAX_THREADS
	.align		4
.L_336:
        /*0064*/ 	.byte	0x04, 0x05
        /*0066*/ 	.short	(.L_338 - .L_337)
.L_337:
        /*0068*/ 	.word	0x00000100
        /*006c*/ 	.word	0x00000001
        /*0070*/ 	.word	0x00000001


	//----- nvinfo : EIATTR_CRS_STACK_SIZE
	.align		4
.L_338:
        /*0074*/ 	.byte	0x04, 0x1e
        /*0076*/ 	.short	(.L_340 - .L_339)
.L_339:
        /*0078*/ 	.word	0x00000000


	//----- nvinfo : EIATTR_CBANK_PARAM_SIZE
	.align		4
.L_340:
        /*007c*/ 	.byte	0x03, 0x19
        /*007e*/ 	.short	0x01d8


	//----- nvinfo : EIATTR_PARAM_CBANK
	.align		4
        /*0080*/ 	.byte	0x04, 0x0a
        /*0082*/ 	.short	(.L_342 - .L_341)
	.align		4
.L_341:
        /*0084*/ 	.word	index@(.nv.constant0._ZN2at6native55_GLOBAL__N__1da31dc6_22_DistributionUniform_cu_67fa25cf43distribution_elementwise_grid_stride_kernelIfLi4EZNS0_9templates4cuda21uniform_and_transformIffPNS_17CUDAGeneratorImplEZZZNS4_14uniform_kernelIS7_EEvRNS_18TensorIteratorBaseEddT_ENKUlvE_clEvENKUlvE0_clEvEUlfE_EEvSA_T1_T2_EUlP24curandStatePhilox4_32_10E0_ZNS1_27distribution_nullary_kernelIff6float4S7_SJ_SE_EEvSA_SG_RKT3_T4_EUlifE0_EEvlNS_15PhiloxCudaStateESF_SG_)
        /*0088*/ 	.short	0x0210
        /*008a*/ 	.short	0x01d8


	//----- nvinfo : EIATTR_SW_WAR
	.align		4
.L_342:
        /*008c*/ 	.byte	0x04, 0x36
        /*008e*/ 	.short	(.L_344 - .L_343)
.L_343:
        /*0090*/ 	.word	0x00000008
.L_344:


//--------------------- .nv.info._ZN2at6native55_GLOBAL__N__1da31dc6_22_DistributionUniform_cu_67fa25cf43distribution_elementwise_grid_stride_kernelIfLi4EZNS0_9templates4cuda21uniform_and_transformIffPNS_17CUDAGeneratorImplEZZZNS4_14uniform_kernelIS7_EEvRNS_18TensorIteratorBaseEddT_ENKUlvE_clEvENKUlvE0_clEvEUlfE_EEvSA_T1_T2_EUlP24curandStatePhilox4_32_10E0_ZNS1_27distribution_nullary_kernelIff6float4S7_SJ_SE_EEvSA_SG_RKT3_T4_EUlifE_EEvlNS_15PhiloxCudaStateESF_SG_ --------------------------
	.section	.nv.info._ZN2at6native55_GLOBAL__N__1da31dc6_22_DistributionUniform_cu_67fa25cf43distribution_elementwise_grid_stride_kernelIfLi4EZNS0_9templates4cuda21uniform_and_transformIffPNS_17CUDAGeneratorImplEZZZNS4_14uniform_kernelIS7_EEvRNS_18TensorIteratorBaseEddT_ENKUlvE_clEvENKUlvE0_clEvEUlfE_EEvSA_T1_T2_EUlP24curandStatePhilox4_32_10E0_ZNS1_27distribution_nullary_kernelIff6float4S7_SJ_SE_EEvSA_SG_RKT3_T4_EUlifE_EEvlNS_15PhiloxCudaStateESF_SG_,"",@"SHT_CUDA_INFO"
	.sectionflags	@""
	.align	4


	//----- nvinfo : EIATTR_CUDA_API_VERSION
	.align		4
        /*0000*/ 	.byte	0x04, 0x37
        /*0002*/ 	.short	(.L_346 - .L_345)
.L_345:
        /*0004*/ 	.word	0x00000082


	//----- nvinfo : EIATTR_KPARAM_INFO
	.align		4
.L_346:
        /*0008*/ 	.byte	0x04, 0x17
        /*000a*/ 	.short	(.L_348 - .L_347)
.L_347:
        /*000c*/ 	.word	0x00000000
        /*0010*/ 	.short	0x0003
        /*0012*/ 	.short	0x0028
        /*0014*/ 	.byte	0x00, 0xf0, 0x61, 0x00


	//----- nvinfo : EIATTR_KPARAM_INFO
	.align		4
.L_348:
        /*0018*/ 	.byte	0x04, 0x17
        /*001a*/ 	.short	(.L_350 - .L_349)
.L_349:
        /*001c*/ 	.word	0x00000000
        /*0020*/ 	.short	0x0002
        /*0022*/ 	.short	0x0020
        /*0024*/ 	.byte	0x00, 0xf0, 0x05, 0x00


	//----- nvinfo : EIATTR_KPARAM_INFO
	.align		4
.L_350:
        /*0028*/ 	.byte	0x04, 0x17
        /*002a*/ 	.short	(.L_352 - .L_351)
.L_351:
        /*002c*/ 	.word	0x00000000
        /*0030*/ 	.short	0x0001
        /*0032*/ 	.short	0x0008
        /*0034*/ 	.byte	0x00, 0xf0, 0x61, 0x00


	//----- nvinfo : EIATTR_KPARAM_INFO
	.align		4
.L_352:
        /*0038*/ 	.byte	0x04, 0x17
        /*003a*/ 	.short	(.L_354 - .L_353)
.L_353:
        /*003c*/ 	.word	0x00000000
        /*0040*/ 	.short	0x0000
        /*0042*/ 	.short	0x0000
        /*0044*/ 	.byte	0x00, 0xf0, 0x21, 0x00


	//----- nvinfo : EIATTR_SPARSE_MMA_MASK
	.align		4
.L_354:
        /*0048*/ 	.byte	0x03, 0x50
        /*004a*/ 	.short	0x0000


	//----- nvinfo : EIATTR_MAXREG_COUNT
	.align		4
        /*004c*/ 	.byte	0x03, 0x1b
        /*004e*/ 	.short	0x0040


	//----- nvinfo : EIATTR_NUM_BARRIERS
	.align		4
        /*0050*/ 	.byte	0x02, 0x4c
        /*0052*/ 	.byte	0x01
	.zero		1


	//----- nvinfo : EIATTR_MERCURY_ISA_VERSION
	.align		4
        /*0054*/ 	.byte	0x03, 0x5f
        /*0056*/ 	.short	0x0101


	//----- nvinfo : EIATTR_EXIT_INSTR_OFFSETS
	.align		4
        /*0058*/ 	.byte	0x04, 0x1c
        /*005a*/ 	.short	(.L_356 - .L_355)


	//   ....[0]....
.L_355:
        /*005c*/ 	.word	0x000007d0


	//   ....[1]....
        /*0060*/ 	.word	0x00001290


	//----- nvinfo : EIATTR_MAX_THREADS
	.align		4
.L_356:
        /*0064*/ 	.byte	0x04, 0x05
        /*0066*/ 	.short	(.L_358 - .L_357)
.L_357:
        /*0068*/ 	.word	0x00000100
        /*006c*/ 	.word	0x00000001
        /*0070*/ 	.word	0x00000001


	//----- nvinfo : EIATTR_CRS_STACK_SIZE
	.align		4
.L_358:
        /*0074*/ 	.byte	0x04, 0x1e
        /*0076*/ 	.short	(.L_360 - .L_359)
.L_359:
        /*0078*/ 	.word	0x00000000


	//----- nvinfo : EIATTR_CBANK_PARAM_SIZE
	.align		4
.L_360:
        /*007c*/ 	.byte	0x03, 0x19
        /*007e*/ 	.short	0x0040


	//----- nvinfo : EIATTR_PARAM_CBANK
	.align		4
        /*0080*/ 	.byte	0x04, 0x0a
        /*0082*/ 	.short	(.L_362 - .L_361)
	.align		4
.L_361:
        /*0084*/ 	.word	index@(.nv.constant0._ZN2at6native55_GLOBAL__N__1da31dc6_22_DistributionUniform_cu_67fa25cf43distribution_elementwise_grid_stride_kernelIfLi4EZNS0_9templates4cuda21uniform_and_transformIffPNS_17CUDAGeneratorImplEZZZNS4_14uniform_kernelIS7_EEvRNS_18TensorIteratorBaseEddT_ENKUlvE_clEvENKUlvE0_clEvEUlfE_EEvSA_T1_T2_EUlP24curandStatePhilox4_32_10E0_ZNS1_27distribution_nullary_kernelIff6float4S7_SJ_SE_EEvSA_SG_RKT3_T4_EUlifE_EEvlNS_15PhiloxCudaStateESF_SG_)
        /*0088*/ 	.short	0x0210
        /*008a*/ 	.short	0x0040


	//----- nvinfo : EIATTR_SW_WAR
	.align		4
.L_362:
        /*008c*/ 	.byte	0x04, 0x36
        /*008e*/ 	.short	(.L_364 - .L_363)
.L_363:
        /*0090*/ 	.word	0x00000008
.L_364:


//--------------------- .nv.info._ZN2at6native55_GLOBAL__N__1da31dc6_22_DistributionUniform_cu_67fa25cf43distribution_elementwise_grid_stride_kernelIfLi4EZNS0_9templates4cuda21uniform_and_transformIffPNS_17CUDAGeneratorImplEZZZNS4_14uniform_kernelIS7_EEvRNS_18TensorIteratorBaseEddT_ENKUlvE_clEvENKUlvE0_clEvEUlfE_EEvSA_T1_T2_EUlP24curandStatePhilox4_32_10E_ZNS1_27distribution_nullary_kernelIff7double2S7_SJ_SE_EEvSA_SG_RKT3_T4_EUlifE0_EEvlNS_15PhiloxCudaStateESF_SG_ --------------------------
	.section	.nv.info._ZN2at6native55_GLOBAL__N__1da31dc6_22_DistributionUniform_cu_67fa25cf43distribution_elementwise_grid_stride_kernelIfLi4EZNS0_9templates4cuda21uniform_and_transformIffPNS_17CUDAGeneratorImplEZZZNS4_14uniform_kernelIS7_EEvRNS_18TensorIteratorBaseEddT_ENKUlvE_clEvENKUlvE0_clEvEUlfE_EEvSA_T1_T2_EUlP24curandStatePhilox4_32_10E_ZNS1_27distribution_nullary_kernelIff7double2S7_SJ_SE_EEvSA_SG_RKT3_T4_EUlifE0_EEvlNS_15PhiloxCudaStateESF_SG_,"",@"SHT_CUDA_INFO"
	.sectionflags	@""
	.align	4


	//----- nvinfo : EIATTR_CUDA_API_VERSION
	.align		4
        /*0000*/ 	.byte	0x04, 0x37
        /*0002*/ 	.short	(.L_366 - .L_365)
.L_365:
        /*0004*/ 	.word	0x00000082


	//----- nvinfo : EIATTR_KPARAM_INFO
	.align		4
.L_366:
        /*0008*/ 	.byte	0x04, 0x17
        /*000a*/ 	.short	(.L_368 - .L_367)
.L_367:
        /*000c*/ 	.word	0x00000000
        /*0010*/ 	.short	0x0003
        /*0012*/ 	.short	0x0028
        /*0014*/ 	.byte	0x00, 0xf0, 0xc1, 0x06


	//----- nvinfo : EIATTR_KPARAM_INFO
	.align		4
.L_368:
        /*0018*/ 	.byte	0x04, 0x17
        /*001a*/ 	.short	(.L_370 - .L_369)
.L_369:
        /*001c*/ 	.word	0x00000000
        /*0020*/ 	.short	0x0002
        /*0022*/ 	.short	0x0020
        /*0024*/ 	.byte	0x00, 0xf0, 0x05, 0x00


	//----- nvinfo : EIATTR_KPARAM_INFO
	.align		4
.L_370:
        /*0028*/ 	.byte	0x04, 0x17
        /*002a*/ 	.short	(.L_372 - .L_371)
.L_371:
        /*002c*/ 	.word	0x00000000
        /*0030*/ 	.short	0x0001
        /*0032*/ 	.short	0x0008
        /*0034*/ 	.byte	0x00, 0xf0, 0x61, 0x00


	//----- nvinfo : EIATTR_KPARAM_INFO
	.align		4
.L_372:
        /*0038*/ 	.byte	0x04, 0x17
        /*003a*/ 	.short	(.L_374 - .L_373)
.L_373:
        /*003c*/ 	.word	0x00000000
        /*0040*/ 	.short	0x0000
        /*0042*/ 	.short	0x0000
        /*0044*/ 	.byte	0x00, 0xf0, 0x21, 0x00


	//----- nvinfo : EIATTR_SPARSE_MMA_MASK
	.align		4
.L_374:
        /*0048*/ 	.byte	0x03, 0x50
        /*004a*/ 	.short	0x0000


	//----- nvinfo : EIATTR_MAXREG_COUNT
	.align		4
        /*004c*/ 	.byte	0x03, 0x1b
        /*004e*/ 	.short	0x0040


	//----- nvinfo : EIATTR_NUM_BARRIERS
	.align		4
        /*0050*/ 	.byte	0x02, 0x4c
        /*0052*/ 	.byte	0x01
	.zero		1


	//----- nvinfo : EIATTR_MERCURY_ISA_VERSION
	.align		4
        /*0054*/ 	.byte	0x03, 0x5f
        /*0056*/ 	.short	0x0101


	//----- nvinfo : EIATTR_EXIT_INSTR_OFFSETS
	.align		4
        /*0058*/ 	.byte	0x04, 0x1c
        /*005a*/ 	.short	(.L_376 - .L_375)


	//   ....[0]....
.L_375:
        /*005c*/ 	.word	0x00000800


	//   ....[1]....
        /*0060*/ 	.word	0x00005360


	//----- nvinfo : EIATTR_MAX_THREADS
	.align		4
.L_376:
        /*0064*/ 	.byte	0x04, 0x05
        /*0066*/ 	.short	(.L_378 - .L_377)
.L_377:
        /*0068*/ 	.word	0x00000100
        /*006c*/ 	.word	0x00000001
        /*0070*/ 	.word	0x00000001


	//----- nvinfo : EIATTR_CRS_STACK_SIZE
	.align		4
.L_378:
        /*0074*/ 	.byte	0x04, 0x1e
        /*0076*/ 	.short	(.L_380 - .L_379)
.L_379:
        /*0078*/ 	.word	0x00000000


	//----- nvinfo : EIATTR_CBANK_PARAM_SIZE
	.align		4
.L_380:
        /*007c*/ 	.byte	0x03, 0x19
        /*007e*/ 	.short	0x01d8


	//----- nvinfo : EIATTR_PARAM_CBANK
	.align		4
        /*0080*/ 	.byte	0x04, 0x0a
        /*0082*/ 	.short	(.L_382 - .L_381)
	.align		4
.L_381:
        /*0084*/ 	.word	index@(.nv.constant0._ZN2at6native55_GLOBAL__N__1da31dc6_22_DistributionUniform_cu_67fa25cf43distribution_elementwise_grid_stride_kernelIfLi4EZNS0_9templates4cuda21uniform_and_transformIffPNS_17CUDAGeneratorImplEZZZNS4_14uniform_kernelIS7_EEvRNS_18TensorIteratorBaseEddT_ENKUlvE_clEvENKUlvE0_clEvEUlfE_EEvSA_T1_T2_EUlP24curandStatePhilox4_32_10E_ZNS1_27distribution_nullary_kernelIff7double2S7_SJ_SE_EEvSA_SG_RKT3_T4_EUlifE0_EEvlNS_15PhiloxCudaStateESF_SG_)
        /*0088*/ 	.short	0x0210
        /*008a*/ 	.short	0x01d8


	//----- nvinfo : EIATTR_SW_WAR
	.align		4
.L_382:
        /*008c*/ 	.byte	0x04, 0x36
        /*008e*/ 	.short	(.L_384 - .L_383)
.L_383:
        /*0090*/ 	.word	0x00000008
.L_384:


//--------------------- .nv.info._ZN2at6native55_GLOBAL__N__1da31dc6_22_DistributionUniform_cu_67fa25cf43distribution_elementwise_grid_stride_kernelIfLi4EZNS0_9templates4cuda21uniform_and_transformIffPNS_17CUDAGeneratorImplEZZZNS4_14uniform_kernelIS7_EEvRNS_18TensorIteratorBaseEddT_ENKUlvE_clEvENKUlvE0_clEvEUlfE_EEvSA_T1_T2_EUlP24curandStatePhilox4_32_10E_ZNS1_27distribution_nullary_kernelIff7double2S7_SJ_SE_EEvSA_SG_RKT3_T4_EUlifE_EEvlNS_15PhiloxCudaStateESF_SG_ --------------------------
	.section	.nv.info._ZN2at6native55_GLOBAL__N__1da31dc6_22_DistributionUniform_cu_67fa25cf43distribution_elementwise_grid_stride_kernelIfLi4EZNS0_9templates4cuda21uniform_and_transformIffPNS_17CUDAGeneratorImplEZZZNS4_14uniform_kernelIS7_EEvRNS_18TensorIteratorBaseEddT_ENKUlvE_clEvENKUlvE0_clEvEUlfE_EEvSA_T1_T2_EUlP24curandStatePhilox4_32_10E_ZNS1_27distribution_nullary_kernelIff7double2S7_SJ_SE_EEvSA_SG_RKT3_T4_EUlifE_EEvlNS_15PhiloxCudaStateESF_SG_,"",@"SHT_CUDA_INFO"
	.sectionflags	@""
	.align	4


	//----- nvinfo : EIATTR_CUDA_API_VERSION
	.align		4
        /*0000*/ 	.byte	0x04, 0x37
        /*0002*/ 	.short	(.L_386 - .L_385)
.L_385:
        /*0004*/ 	.word	0x00000082


	//----- nvinfo : EIATTR_KPARAM_INFO
	.align		4
.L_386:
        /*0008*/ 	.byte	0x04, 0x17
        /*000a*/ 	.short	(.L_388 - .L_387)
.L_387:
        /*000c*/ 	.word	0x00000000
        /*0010*/ 	.short	0x0003
        /*0012*/ 	.short	0x0028
        /*0014*/ 	.byte	0x00, 0xf0, 0x61, 0x00


	//----- nvinfo : EIATTR_KPARAM_INFO
	.align		4
.L_388:
        /*0018*/ 	.byte	0x04, 0x17
        /*001a*/ 	.short	(.L_390 - .L_389)
.L_389:
        /*001c*/ 	.word	0x00000000
        /*0020*/ 	.short	0x0002
        /*0022*/ 	.short	0x0020
        /*0024*/ 	.byte	0x00, 0xf0, 0x05, 0x00


	//----- nvinfo : EIATTR_KPARAM_INFO
	.align		4
.L_390:
        /*0028*/ 	.byte	0x04, 0x17
        /*002a*/ 	.short	(.L_392 - .L_391)
.L_391:
        /*002c*/ 	.word	0x00000000
        /*0030*/ 	.short	0x0001
        /*0032*/ 	.short	0x0008
        /*0034*/ 	.byte	0x00, 0xf0, 0x61, 0x00


	//----- nvinfo : EIATTR_KPARAM_INFO
	.align		4
.L_392:
        /*0038*/ 	.byte	0x04, 0x17
        /*003a*/ 	.short	(.L_394 - .L_393)
.L_393:
        /*003c*/ 	.word	0x00000000
        /*0040*/ 	.short	0x0000
        /*0042*/ 	.short	0x0000
        /*0044*/ 	.byte	0x00, 0xf0, 0x21, 0x00


	//----- nvinfo : EIATTR_SPARSE_MMA_MASK
	.align		4
.L_394:
        /*0048*/ 	.byte	0x03, 0x50
        /*004a*/ 	.short	0x0000


	//----- nvinfo : EIATTR_MAXREG_COUNT
	.align		4
        /*004c*/ 	.byte	0x03, 0x1b
        /*004e*/ 	.short	0x0040


	//----- nvinfo : EIATTR_NUM_BARRIERS
	.align		4
        /*0050*/ 	.byte	0x02, 0x4c
        /*0052*/ 	.byte	0x01
	.zero		1


	//----- nvinfo : EIATTR_MERCURY_ISA_VERSION
	.align		4
        /*0054*/ 	.byte	0x03, 0x5f
        /*0056*/ 	.short	0x0101


	//----- nvinfo : EIATTR_EXIT_INSTR_OFFSETS
	.align		4
        /*0058*/ 	.byte	0x04, 0x1c
        /*005a*/ 	.short	(.L_396 - .L_395)


	//   ....[0]....
.L_395:
        /*005c*/ 	.word	0x000007c0


	//   ....[1]....
        /*0060*/ 	.word	0x00001360


	//----- nvinfo : EIATTR_MAX_THREADS
	.align		4
.L_396:
        /*0064*/ 	.byte	0x04, 0x05
        /*0066*/ 	.short	(.L_398 - .L_397)
.L_397:
        /*0068*/ 	.word	0x00000100
        /*006c*/ 	.word	0x00000001
        /*0070*/ 	.word	0x00000001


	//----- nvinfo : EIATTR_CRS_STACK_SIZE
	.align		4
.L_398:
        /*0074*/ 	.byte	0x04, 0x1e
        /*0076*/ 	.short	(.L_400 - .L_399)
.L_399:
        /*0078*/ 	.word	0x00000000


	//----- nvinfo : EIATTR_CBANK_PARAM_SIZE
	.align		4
.L_400:
        /*007c*/ 	.byte	0x03, 0x19
        /*007e*/ 	.short	0x0040


	//----- nvinfo : EIATTR_PARAM_CBANK
	.align		4
        /*0080*/ 	.byte	0x04, 0x0a
        /*0082*/ 	.short	(.L_402 - .L_401)
	.align		4
.L_401:
        /*0084*/ 	.word	index@(.nv.constant0._ZN2at6native55_GLOBAL__N__1da31dc6_22_DistributionUniform_cu_67fa25cf43distribution_elementwise_grid_stride_kernelIfLi4EZNS0_9templates4cuda21uniform_and_transformIffPNS_17CUDAGeneratorImplEZZZNS4_14uniform_kernelIS7_EEvRNS_18TensorIteratorBaseEddT_ENKUlvE_clEvENKUlvE0_clEvEUlfE_EEvSA_T1_T2_EUlP24curandStatePhilox4_32_10E_ZNS1_27distribution_nullary_kernelIff7double2S7_SJ_SE_EEvSA_SG_RKT3_T4_EUlifE_EEvlNS_15PhiloxCudaStateESF_SG_)
        /*0088*/ 	.short	0x0210
        /*008a*/ 	.short	0x0040


	//----- nvinfo : EIATTR_SW_WAR
	.align		4
.L_402:
        /*008c*/ 	.byte	0x04, 0x36
        /*008e*/ 	.short	(.L_404 - .L_403)
.L_403:
        /*0090*/ 	.word	0x00000008
.L_404:


//--------------------- .nv.info._ZN2at6native55_GLOBAL__N__1da31dc6_22_DistributionUniform_cu_67fa25cf43distribution_elementwise_grid_stride_kernelIdLi2EZNS0_9templates4cuda21uniform_and_transformIddPNS_17CUDAGeneratorImplEZZZNS4_14uniform_kernelIS7_EEvRNS_18TensorIteratorBaseEddT_ENKUlvE_clEvENKUlvE_clEvEUldE_EEvSA_T1_T2_EUlP24curandStatePhilox4_32_10E0_ZNS1_27distribution_nullary_kernelIdd6float4S7_SJ_SE_EEvSA_SG_RKT3_T4_EUlidE0_EEvlNS_15PhiloxCudaStateESF_SG_ --------------------------
	.section	.nv.info._ZN2at6native55_GLOBAL__N__1da31dc6_22_DistributionUniform_cu_67fa25cf43distribution_elementwise_grid_stride_kernelIdLi2EZNS0_9templates4cuda21uniform_and_transformIddPNS_17CUDAGeneratorImplEZZZNS4_14uniform_kernelIS7_EEvRNS_18TensorIteratorBaseEddT_ENKUlvE_clEvENKUlvE_clEvEUldE_EEvSA_T1_T2_EUlP24curandStatePhilox4_32_10E0_ZNS1_27distribution_nullary_kernelIdd6float4S7_SJ_SE_EEvSA_SG_RKT3_T4_EUlidE0_EEvlNS_15PhiloxCudaStateESF_SG_,"",@"SHT_CUDA_INFO"
	.sectionflags	@""
	.align	4


	//----- nvinfo : EIATTR_CUDA_API_VERSION
	.align		4
        /*0000*/ 	.byte	0x04, 0x37
        /*0002*/ 	.short	(.L_406 - .L_405)
.L_405:
        /*0004*/ 	.word	0x00000082


	//----- nvinfo : EIATTR_KPARAM_INFO
	.align		4
.L_406:
        /*0008*/ 	.byte	0x04, 0x17
        /*000a*/ 	.short	(.L_408 - .L_407)
.L_407:
        /*000c*/ 	.word	0x00000000
        /*0010*/ 	.short	0x0003
        /*0012*/ 	.short	0x0028
        /*0014*/ 	.byte	0x00, 0xf0, 0xe1, 0x06


	//----- nvinfo : EIATTR_KPARAM_INFO
	.align		4
.L_408:
        /*0018*/ 	.byte	0x04, 0x17
        /*001a*/ 	.short	(.L_410 - .L_409)
.L_409:
        /*001c*/ 	.word	0x00000000
        /*0020*/ 	.short	0x0002
        /*0022*/ 	.short	0x0020
        /*0024*/ 	.byte	0x00, 0xf0, 0x05, 0x00


	//----- nvinfo : EIATTR_KPARAM_INFO
	.align		4
.L_410:
        /*0028*/ 	.byte	0x04, 0x17
        /*002a*/ 	.short	(.L_412 - .L_411)
.L_411:
        /*002c*/ 	.word	0x00000000
        /*0030*/ 	.short	0x0001
        /*0032*/ 	.short	0x0008
        /*0034*/ 	.byte	0x00, 0xf0, 0x61, 0x00


	//----- nvinfo : EIATTR_KPARAM_INFO
	.align		4
.L_412:
        /*0038*/ 	.byte	0x04, 0x17
        /*003a*/ 	.short	(.L_414 - .L_413)
.L_413:
        /*003c*/ 	.word	0x00000000
        /*0040*/ 	.short	0x0000
        /*0042*/ 	.short	0x0000
        /*0044*/ 	.byte	0x00, 0xf0, 0x21, 0x00


	//----- nvinfo : EIATTR_SPARSE_MMA_MASK
	.align		4
.L_414:
        /*0048*/ 	.byte	0x03, 0x50
        /*004a*/ 	.short	0x0000


	//----- nvinfo : EIATTR_MAXREG_COUNT
	.align		4
        /*004c*/ 	.byte	0x03, 0x1b
        /*004e*/ 	.short	0x0040


	//----- nvinfo : EIATTR_NUM_BARRIERS
	.align		4
        /*0050*/ 	.byte	0x02, 0x4c
        /*0052*/ 	.byte	0x01
	.zero		1


	//----- nvinfo : EIATTR_MERCURY_ISA_VERSION
	.align		4
        /*0054*/ 	.byte	0x03, 0x5f
        /*0056*/ 	.short	0x0101


	//----- nvinfo : EIATTR_EXIT_INSTR_OFFSETS
	.align		4
        /*0058*/ 	.byte	0x04, 0x1c
        /*005a*/ 	.short	(.L_416 - .L_415)


	//   ....[0]....
.L_415:
        /*005c*/ 	.word	0x00000800


	//   ....[1]....
        /*0060*/ 	.word	0x00003020


	//----- nvinfo : EIATTR_MAX_THREADS
	.align		4
.L_416:
        /*0064*/ 	.byte	0x04, 0x05
        /*0066*/ 	.short	(.L_418 - .L_417)
.L_417:
        /*0068*/ 	.word	0x00000100
        /*006c*/ 	.word	0x00000001
        /*0070*/ 	.word	0x00000001


	//----- nvinfo : EIATTR_CRS_STACK_SIZE
	.align		4
.L_418:
        /*0074*/ 	.byte	0x04, 0x1e
        /*0076*/ 	.short	(.L_420 - .L_419)
.L_419:
        /*0078*/ 	.word	0x00000000


	//----- nvinfo : EIATTR_CBANK_PARAM_SIZE
	.align		4
.L_420:
        /*007c*/ 	.byte	0x03, 0x19
        /*007e*/ 	.short	0x01e0


	//----- nvinfo : EIATTR_PARAM_CBANK
	.align		4
        /*0080*/ 	.byte	0x04, 0x0a
        /*0082*/ 	.short	(.L_422 - .L_421)
	.align		4
.L_421:
        /*0084*/ 	.word	index@(.nv.constant0._ZN2at6native55_GLOBAL__N__1da31dc6_22_DistributionUniform_cu_67fa25cf43distribution_elementwise_grid_stride_kernelIdLi2EZNS0_9templates4cuda21uniform_and_transformIddPNS_17CUDAGeneratorImplEZZZNS4_14uniform_kernelIS7_EEvRNS_18TensorIteratorBaseEddT_ENKUlvE_clEvENKUlvE_clEvEUldE_EEvSA_T1_T2_EUlP24curandStatePhilox4_32_10E0_ZNS1_27distribution_nullary_kernelIdd6float4S7_SJ_SE_EEvSA_SG_RKT3_T4_EUlidE0_EEvlNS_15PhiloxCudaStateESF_SG_)
        /*0088*/ 	.short	0x0210
        /*008a*/ 	.short	0x01e0


	//----- nvinfo : EIATTR_SW_WAR
	.align		4
.L_422:
        /*008c*/ 	.byte	0x04, 0x36
        /*008e*/ 	.short	(.L_424 - .L_423)
.L_423:
        /*0090*/ 	.word	0x00000008
.L_424:


//--------------------- .nv.info._ZN2at6native55_GLOBAL__N__1da31dc6_22_DistributionUniform_cu_67fa25cf43distribution_elementwise_grid_stride_kernelIdLi2EZNS0_9templates4cuda21uniform_and_transformIddPNS_17CUDAGeneratorImplEZZZNS4_14uniform_kernelIS7_EEvRNS_18TensorIteratorBaseEddT_ENKUlvE_clEvENKUlvE_clEvEUldE_EEvSA_T1_T2_EUlP24curandStatePhilox4_32_10E0_ZNS1_27distribution_nullary_kernelIdd6float4S7_SJ_SE_EEvSA_SG_RKT3_T4_EUlidE_EEvlNS_15PhiloxCudaStateESF_SG_ --------------------------
	.section	.nv.info._ZN2at6native55_GLOBAL__N__1da31dc6_22_DistributionUniform_cu_67fa25cf43distribution_elementwise_grid_stride_kernelIdLi2EZNS0_9templates4cuda21uniform_and_transformIddPNS_17CUDAGeneratorImplEZZZNS4_14uniform_kernelIS7_EEvRNS_18TensorIteratorBaseEddT_ENKUlvE_clEvENKUlvE_clEvEUldE_EEvSA_T1_T2_EUlP24curandStatePhilox4_32_10E0_ZNS1_27distribution_nullary_kernelIdd6float4S7_SJ_SE_EEvSA_SG_RKT3_T4_EUlidE_EEvlNS_15PhiloxCudaStateESF_SG_,"",@"SHT_CUDA_INFO"
	.sectionflags	@""
	.align	4


	//----- nvinfo : EIATTR_CUDA_API_VERSION
	.align		4
        /*0000*/ 	.byte	0x04, 0x37
        /*0002*/ 	.short	(.L_426 - .L_425)
.L_425:
        /*0004*/ 	.word	0x00000082


	//----- nvinfo : EIATTR_KPARAM_INFO
	.align		4
.L_426:
        /*0008*/ 	.byte	0x04, 0x17
        /*000a*/ 	.short	(.L_428 - .L_427)
.L_427:
        /*000c*/ 	.word	0x00000000
        /*0010*/ 	.short	0x0003
        /*0012*/ 	.short	0x0028
        /*0014*/ 	.byte	0x00, 0xf0, 0xa1, 0x00


	//----- nvinfo : EIATTR_KPARAM_INFO
	.align		4
.L_428:
        /*0018*/ 	.byte	0x04, 0x17
        /*001a*/ 	.short	(.L_430 - .L_429)
.L_429:
        /*001c*/ 	.word	0x00000000
        /*0020*/ 	.short	0x0002
        /*0022*/ 	.short	0x0020
        /*0024*/ 	.byte	0x00, 0xf0, 0x05, 0x00


	//----- nvinfo : EIATTR_KPARAM_INFO
	.align		4
.L_430:
        /*0028*/ 	.byte	0x04, 0x17
        /*002a*/ 	.short	(.L_432 - .L_431)
.L_431:
        /*002c*/ 	.word	0x00000000
        /*0030*/ 	.short	0x0001
        /*0032*/ 	.short	0x0008
        /*0034*/ 	.byte	0x00, 0xf0, 0x61, 0x00


	//----- nvinfo : EIATTR_KPARAM_INFO
	.align		4
.L_432:
        /*0038*/ 	.byte	0x04, 0x17
        /*003a*/ 	.short	(.L_434 - .L_433)
.L_433:
        /*003c*/ 	.word	0x00000000
        /*0040*/ 	.short	0x0000
        /*0042*/ 	.short	0x0000
        /*0044*/ 	.byte	0x00, 0xf0, 0x21, 0x00


	//----- nvinfo : EIATTR_SPARSE_MMA_MASK
	.align		4
.L_434:
        /*0048*/ 	.byte	0x03, 0x50
        /*004a*/ 	.short	0x0000


	//----- nvinfo : EIATTR_MAXREG_COUNT
	.align		4
        /*004c*/ 	.byte	0x03, 0x1b
        /*004e*/ 	.short	0x0040


	//----- nvinfo : EIATTR_NUM_BARRIERS
	.align		4
        /*0050*/ 	.byte	0x02, 0x4c
        /*0052*/ 	.byte	0x01
	.zero		1


	//----- nvinfo : EIATTR_MERCURY_ISA_VERSION
	.align		4
        /*0054*/ 	.byte	0x03, 0x5f
        /*0056*/ 	.short	0x0101


	//----- nvinfo : EIATTR_EXIT_INSTR_OFFSETS
	.align		4
        /*0058*/ 	.byte	0x04, 0x1c
        /*005a*/ 	.short	(.L_436 - .L_435)


	//   ....[0]....
.L_435:
        /*005c*/ 	.word	0x000007f0


	//   ....[1]....
        /*0060*/ 	.word	0x00001090


	//----- nvinfo : EIATTR_MAX_THREADS
	.align		4
.L_436:
        /*0064*/ 	.byte	0x04, 0x05
        /*0066*/ 	.short	(.L_438 - .L_437)
.L_437:
        /*0068*/ 	.word	0x00000100
        /*006c*/ 	.word	0x00000001
        /*0070*/ 	.word	0x00000001


	//----- nvinfo : EIATTR_CRS_STACK_SIZE
	.align		4
.L_438:
        /*0074*/ 	.byte	0x04, 0x1e
        /*0076*/ 	.short	(.L_440 - .L_439)
.L_439:
        /*0078*/ 	.word	0x00000000


	//----- nvinfo : EIATTR_CBANK_PARAM_SIZE
	.align		4
.L_440:
        /*007c*/ 	.byte	0x03, 0x19
        /*007e*/ 	.short	0x0050


	//----- nvinfo : EIATTR_PARAM_CBANK
	.align		4
        /*0080*/ 	.byte	0x04, 0x0a
        /*0082*/ 	.short	(.L_442 - .L_441)
	.align		4
.L_441:
        /*0084*/ 	.word	index@(.nv.constant0._ZN2at6native55_GLOBAL__N__1da31dc6_22_DistributionUniform_cu_67fa25cf43distribution_elementwise_grid_stride_kernelIdLi2EZNS0_9templates4cuda21uniform_and_transformIddPNS_17CUDAGeneratorImplEZZZNS4_14uniform_kernelIS7_EEvRNS_18TensorIteratorBaseEddT_ENKUlvE_clEvENKUlvE_clEvEUldE_EEvSA_T1_T2_EUlP24curandStatePhilox4_32_10E0_ZNS1_27distribution_nullary_kernelIdd6float4S7_SJ_SE_EEvSA_SG_RKT3_T4_EUlidE_EEvlNS_15PhiloxCudaStateESF_SG_)
        /*0088*/ 	.short	0x0210
        /*008a*/ 	.short	0x0050


	//----- nvinfo : EIATTR_SW_WAR
	.align		4
.L_442:
        /*008c*/ 	.byte	0x04, 0x36
        /*008e*/ 	.short	(.L_444 - .L_443)
.L_443:
        /*0090*/ 	.word	0x00000008
.L_444:


//--------------------- .nv.info._ZN2at6native55_GLOBAL__N__1da31dc6_22_DistributionUniform_cu_67fa25cf43distribution_elementwise_grid_stride_kernelIdLi2EZNS0_9templates4cuda21uniform_and_transformIddPNS_17CUDAGeneratorImplEZZZNS4_14uniform_kernelIS7_EEvRNS_18TensorIteratorBaseEddT_ENKUlvE_clEvENKUlvE_clEvEUldE_EEvSA_T1_T2_EUlP24curandStatePhilox4_32_10E_ZNS1_27distribution_nullary_kernelIdd7double2S7_SJ_SE_EEvSA_SG_RKT3_T4_EUlidE0_EEvlNS_15PhiloxCudaStateESF_SG_ --------------------------
	.section	.nv.info._ZN2at6native55_GLOBAL__N__1da31dc6_22_DistributionUniform_cu_67fa25cf43distribution_elementwise_grid_stride_kernelIdLi2EZNS0_9templates4cuda21uniform_and_transformIddPNS_17CUDAGeneratorImplEZZZNS4_14uniform_kernelIS7_EEvRNS_18TensorIteratorBaseEddT_ENKUlvE_clEvENKUlvE_clEvEUldE_EEvSA_T1_T2_EUlP24curandStatePhilox4_32_10E_ZNS1_27distribution_nullary_kernelIdd7double2S7_SJ_SE_EEvSA_SG_RKT3_T4_EUlidE0_EEvlNS_15PhiloxCudaStateESF_SG_,"",@"SHT_CUDA_INFO"
	.sectionflags	@""
	.align	4


	//----- nvinfo : EIATTR_CUDA_API_VERSION
	.align		4
        /*0000*/ 	.byte	0x04, 0x37
        /*0002*/ 	.short	(.L_446 - .L_445)
.L_445:
        /*0004*/ 	.word	0x00000082


	//----- nvinfo : EIATTR_KPARAM_INFO
	.align		4
.L_446:
        /*0008*/ 	.byte	0x04, 0x17
        /*000a*/ 	.short	(.L_448 - .L_447)
.L_447:
        /*000c*/ 	.word	0x00000000
        /*0010*/ 	.short	0x0003
        /*0012*/ 	.short	0x0028
        /*0014*/ 	.byte	0x00, 0xf0, 0xe1, 0x06


	//----- nvinfo : EIATTR_KPARAM_INFO
	.align		4
.L_448:
        /*0018*/ 	.byte	0x04, 0x17
        /*001a*/ 	.short	(.L_450 - .L_449)
.L_449:
        /*001c*/ 	.word	0x00000000
        /*0020*/ 	.short	0x0002
        /*0022*/ 	.short	0x0020
        /*0024*/ 	.byte	0x00, 0xf0, 0x05, 0x00


	//----- nvinfo : EIATTR_KPARAM_INFO
	.align		4
.L_450:
        /*0028*/ 	.byte	0x04, 0x17
        /*002a*/ 	.short	(.L_452 - .L_451)
.L_451:
        /*002c*/ 	.word	0x00000000
        /*0030*/ 	.short	0x0001
        /*0032*/ 	.short	0x0008
        /*0034*/ 	.byte	0x00, 0xf0, 0x61, 0x00


	//----- nvinfo : EIATTR_KPARAM_INFO
	.align		4
.L_452:
        /*0038*/ 	.byte	0x04, 0x17
        /*003a*/ 	.short	(.L_454 - .L_453)
.L_453:
        /*003c*/ 	.word	0x00000000
        /*0040*/ 	.short	0x0000
        /*0042*/ 	.short	0x0000
        /*0044*/ 	.byte	0x00, 0xf0, 0x21, 0x00


	//----- nvinfo : EIATTR_SPARSE_MMA_MASK
	.align		4
.L_454:
        /*0048*/ 	.byte	0x03, 0x50
        /*004a*/ 	.short	0x0000


	//----- nvinfo : EIATTR_MAXREG_COUNT
	.align		4
        /*004c*/ 	.byte	0x03, 0x1b
        /*004e*/ 	.short	0x0040


	//----- nvinfo : EIATTR_NUM_BARRIERS
	.align		4
        /*0050*/ 	.byte	0x02, 0x4c
        /*0052*/ 	.byte	0x01
	.zero		1


	//----- nvinfo : EIATTR_MERCURY_ISA_VERSION
	.align		4
        /*0054*/ 	.byte	0x03, 0x5f
        /*0056*/ 	.short	0x0101


	//----- nvinfo : EIATTR_EXIT_INSTR_OFFSETS
	.align		4
        /*0058*/ 	.byte	0x04, 0x1c
        /*005a*/ 	.short	(.L_456 - .L_455)


	//   ....[0]....
.L_455:
        /*005c*/ 	.word	0x00000800


	//   ....[1]....
        /*0060*/ 	.word	0x00003300


	//----- nvinfo : EIATTR_MAX_THREADS
	.align		4
.L_456:
        /*0064*/ 	.byte	0x04, 0x05
        /*0066*/ 	.short	(.L_458 - .L_457)
.L_457:
        /*0068*/ 	.word	0x00000100
        /*006c*/ 	.word	0x00000001
        /*0070*/ 	.word	0x00000001


	//----- nvinfo : EIATTR_CRS_STACK_SIZE
	.align		4
.L_458:
        /*0074*/ 	.byte	0x04, 0x1e
        /*0076*/ 	.short	(.L_460 - .L_459)
.L_459:
        /*0078*/ 	.word	0x00000000


	//----- nvinfo : EIATTR_CBANK_PARAM_SIZE
	.align		4
.L_460:
        /*007c*/ 	.byte	0x03, 0x19
        /*007e*/ 	.short	0x01e0


	//----- nvinfo : EIATTR_PARAM_CBANK
	.align		4
        /*0080*/ 	.byte	0x04, 0x0a
        /*0082*/ 	.short	(.L_462 - .L_461)
	.align		4
.L_461:
        /*0084*/ 	.word	index@(.nv.constant0._ZN2at6native55_GLOBAL__N__1da31dc6_22_DistributionUniform_cu_67fa25cf43distribution_elementwise_grid_stride_kernelIdLi2EZNS0_9templates4cuda21uniform_and_transformIddPNS_17CUDAGeneratorImplEZZZNS4_14uniform_kernelIS7_EEvRNS_18TensorIteratorBaseEddT_ENKUlvE_clEvENKUlvE_clEvEUldE_EEvSA_T1_T2_EUlP24curandStatePhilox4_32_10E_ZNS1_27distribution_nullary_kernelIdd7double2S7_SJ_SE_EEvSA_SG_RKT3_T4_EUlidE0_EEvlNS_15PhiloxCudaStateESF_SG_)
        /*0088*/ 	.short	0x0210
        /*008a*/ 	.short	0x01e0


	//----- nvinfo : EIATTR_SW_WAR
	.align		4
.L_462:
        /*008c*/ 	.byte	0x04, 0x36
        /*008e*/ 	.short	(.L_464 - .L_463)
.L_463:
        /*0090*/ 	.word	0x00000008
.L_464:


//--------------------- .nv.info._ZN2at6native55_GLOBAL__N__1da31dc6_22_DistributionUniform_cu_67fa25cf43distribution_elementwise_grid_stride_kernelIdLi2EZNS0_9templates4cuda21uniform_and_transformIddPNS_17CUDAGeneratorImplEZZZNS4_14uniform_kernelIS7_EEvRNS_18TensorIteratorBaseEddT_ENKUlvE_clEvENKUlvE_clEvEUldE_EEvSA_T1_T2_EUlP24curandStatePhilox4_32_10E_ZNS1_27distribution_nullary_kernelIdd7double2S7_SJ_SE_EEvSA_SG_RKT3_T4_EUlidE_EEvlNS_15PhiloxCudaStateESF_SG_ --------------------------
	.section	.nv.info._ZN2at6native55_GLOBAL__N__1da31dc6_22_DistributionUniform_cu_67fa25cf43distribution_elementwise_grid_stride_kernelIdLi2EZNS0_9templates4cuda21uniform_and_transformIddPNS_17CUDAGeneratorImplEZZZNS4_14uniform_kernelIS7_EEvRNS_18TensorIteratorBaseEddT_ENKUlvE_clEvENKUlvE_clEvEUldE_EEvSA_T1_T2_EUlP24curandStatePhilox4_32_10E_ZNS1_27distribution_nullary_kernelIdd7double2S7_SJ_SE_EEvSA_SG_RKT3_T4_EUlidE_EEvlNS_15PhiloxCudaStateESF_SG_,"",@"SHT_CUDA_INFO"
	.sectionflags	@""
	.align	4


	//----- nvinfo : EIATTR_CUDA_API_VERSION
	.align		4
        /*0000*/ 	.byte	0x04, 0x37
        /*0002*/ 	.short	(.L_466 - .L_465)
.L_465:
        /*0004*/ 	.word	0x00000082


	//----- nvinfo : EIATTR_KPARAM_INFO
	.align		4
.L_466:
        /*0008*/ 	.byte	0x04, 0x17
        /*000a*/ 	.short	(.L_468 - .L_467)
.L_467:
        /*000c*/ 	.word	0x00000000
        /*0010*/ 	.short	0x0003
        /*0012*/ 	.short	0x0028
        /*0014*/ 	.byte	0x00, 0xf0, 0xa1, 0x00


	//----- nvinfo : EIATTR_KPARAM_INFO
	.align		4
.L_468:
        /*0018*/ 	.byte	0x04, 0x17
        /*001a*/ 	.short	(.L_470 - .L_469)
.L_469:
        /*001c*/ 	.word	0x00000000
        /*0020*/ 	.short	0x0002
        /*0022*/ 	.short	0x0020
        /*0024*/ 	.byte	0x00, 0xf0, 0x05, 0x00


	//----- nvinfo : EIATTR_KPARAM_INFO
	.align		4
.L_470:
        /*0028*/ 	.byte	0x04, 0x17
        /*002a*/ 	.short	(.L_472 - .L_471)
.L_471:
        /*002c*/ 	.word	0x00000000
        /*0030*/ 	.short	0x0001
        /*0032*/ 	.short	0x0008
        /*0034*/ 	.byte	0x00, 0xf0, 0x61, 0x00


	//----- nvinfo : EIATTR_KPARAM_INFO
	.align		4
.L_472:
        /*0038*/ 	.byte	0x04, 0x17
        /*003a*/ 	.short	(.L_474 - .L_473)
.L_473:
        /*003c*/ 	.word	0x00000000
        /*0040*/ 	.short	0x0000
        /*0042*/ 	.short	0x0000
        /*0044*/ 	.byte	0x00, 0xf0, 0x21, 0x00


	//----- nvinfo : EIATTR_SPARSE_MMA_MASK
	.align		4
.L_474:
        /*0048*/ 	.byte	0x03, 0x50
        /*004a*/ 	.short	0x0000


	//----- nvinfo : EIATTR_MAXREG_COUNT
	.align		4
        /*004c*/ 	.byte	0x03, 0x1b
        /*004e*/ 	.short	0x0040


	//----- nvinfo : EIATTR_NUM_BARRIERS
	.align		4
        /*0050*/ 	.byte	0x02, 0x4c
        /*0052*/ 	.byte	0x01
	.zero		1


	//----- nvinfo : EIATTR_MERCURY_ISA_VERSION
	.align		4
        /*0054*/ 	.byte	0x03, 0x5f
        /*0056*/ 	.short	0x0101


	//----- nvinfo : EIATTR_EXIT_INSTR_OFFSETS
	.align		4
        /*0058*/ 	.byte	0x04, 0x1c
        /*005a*/ 	.short	(.L_476 - .L_475)


	//   ....[0]....
.L_475:
        /*005c*/ 	.word	0x000007c0


	//   ....[1]....
        /*0060*/ 	.word	0x00001150


	//----- nvinfo : EIATTR_MAX_THREADS
	.align		4
.L_476:
        /*0064*/ 	.byte	0x04, 0x05
        /*0066*/ 	.short	(.L_478 - .L_477)
.L_477:
        /*0068*/ 	.word	0x00000100
        /*006c*/ 	.word	0x00000001
        /*0070*/ 	.word	0x00000001


	//----- nvinfo : EIATTR_CRS_STACK_SIZE
	.align		4
.L_478:
        /*0074*/ 	.byte	0x04, 0x1e
        /*0076*/ 	.short	(.L_480 - .L_479)
.L_479:
        /*0078*/ 	.word	0x00000000


	//----- nvinfo : EIATTR_CBANK_PARAM_SIZE
	.align		4
.L_480:
        /*007c*/ 	.byte	0x03, 0x19
        /*007e*/ 	.short	0x0050


	//----- nvinfo : EIATTR_PARAM_CBANK
	.align		4
        /*0080*/ 	.byte	0x04, 0x0a
        /*0082*/ 	.short	(.L_482 - .L_481)
	.align		4
.L_481:
        /*0084*/ 	.word	index@(.nv.constant0._ZN2at6native55_GLOBAL__N__1da31dc6_22_DistributionUniform_cu_67fa25cf43distribution_elementwise_grid_stride_kernelIdLi2EZNS0_9templates4cuda21uniform_and_transformIddPNS_17CUDAGeneratorImplEZZZNS4_14uniform_kernelIS7_EEvRNS_18TensorIteratorBaseEddT_ENKUlvE_clEvENKUlvE_clEvEUldE_EEvSA_T1_T2_EUlP24curandStatePhilox4_32_10E_ZNS1_27distribution_nullary_kernelIdd7double2S7_SJ_SE_EEvSA_SG_RKT3_T4_EUlidE_EEvlNS_15PhiloxCudaStateESF_SG_)
        /*0088*/ 	.short	0x0210
        /*008a*/ 	.short	0x0050


	//----- nvinfo : EIATTR_SW_WAR
	.align		4
.L_482:
        /*008c*/ 	.byte	0x04, 0x36
        /*008e*/ 	.short	(.L_484 - .L_483)
.L_483:
        /*0090*/ 	.word	0x00000008
.L_484:


//--------------------- .nv.callgraph             --------------------------
	.section	.nv.callgraph,"",@"SHT_CUDA_CALLGRAPH"
	.align	4
	.sectionentsize	8
	.align		4
        /*0000*/ 	.word	0x00000000
	.align		4
        /*0004*/ 	.word	0xffffffff
	.align		4
        /*0008*/ 	.word	0x00000000
	.align		4
        /*000c*/ 	.word	0xfffffffe
	.align		4
        /*0010*/ 	.word	0x00000000
	.align		4
        /*0014*/ 	.word	0xfffffffd
	.align		4
        /*0018*/ 	.word	0x00000000
	.align		4
        /*001c*/ 	.word	0xfffffffc


//--------------------- .nv.constant4             --------------------------
	.section	.nv.constant4,"a",@progbits
	.align	8
	.align		8
.nv.constant4:
        /*0000*/ 	.dword	precalc_xorwow_matrix
	.align		8
        /*0008*/ 	.dword	precalc_xorwow_offset_matrix
	.align		8
        /*0010*/ 	.dword	mrg32k3aM1
	.align		8
        /*0018*/ 	.dword	mrg32k3aM2
	.align		8
        /*0020*/ 	.dword	mrg32k3aM1SubSeq
	.align		8
        /*0028*/ 	.dword	mrg32k3aM2SubSeq
	.align		8
        /*0030*/ 	.dword	mrg32k3aM1Seq
	.align		8
        /*0038*/ 	.dword	mrg32k3aM2Seq
	.align		8
        /*0040*/ 	.dword	_ZN53_INTERNAL_1da31dc6_22_DistributionUniform_cu_67fa25cf4cuda3std3__45__cpo5beginE
	.align		8
        /*0048*/ 	.dword	_ZN53_INTERNAL_1da31dc6_22_DistributionUniform_cu_67fa25cf4cuda3std3__45__cpo3endE
	.align		8
        /*0050*/ 	.dword	_ZN53_INTERNAL_1da31dc6_22_DistributionUniform_cu_67fa25cf4cuda3std3__45__cpo6cbeginE
	.align		8
        /*0058*/ 	.dword	_ZN53_INTERNAL_1da31dc6_22_DistributionUniform_cu_67fa25cf4cuda3std3__45__cpo4cendE
	.align		8
        /*0060*/ 	.dword	_ZN53_INTERNAL_1da31dc6_22_DistributionUniform_cu_67fa25cf4cuda3std3__45__cpo6rbeginE
	.align		8
        /*0068*/ 	.dword	_ZN53_INTERNAL_1da31dc6_22_DistributionUniform_cu_67fa25cf4cuda3std3__45__cpo4rendE
	.align		8
        /*0070*/ 	.dword	_ZN53_INTERNAL_1da31dc6_22_DistributionUniform_cu_67fa25cf4cuda3std3__45__cpo7crbeginE
	.align		8
        /*0078*/ 	.dword	_ZN53_INTERNAL_1da31dc6_22_DistributionUniform_cu_67fa25cf4cuda3std3__45__cpo5crendE
	.align		8
        /*0080*/ 	.dword	_ZN53_INTERNAL_1da31dc6_22_DistributionUniform_cu_67fa25cf4cuda3std3__455_GLOBAL__N__1da31dc6_22_DistributionUniform_cu_67fa25cf6ignoreE
	.align		8
        /*0088*/ 	.dword	_ZN53_INTERNAL_1da31dc6_22_DistributionUniform_cu_67fa25cf4cuda3std3__419piecewise_constructE
	.align		8
        /*0090*/ 	.dword	_ZN53_INTERNAL_1da31dc6_22_DistributionUniform_cu_67fa25cf4cuda3std3__48in_placeE
	.align		8
        /*0098*/ 	.dword	_ZN53_INTERNAL_1da31dc6_22_DistributionUniform_cu_67fa25cf4cuda3std3__420unreachable_sentinelE
	.align		8
        /*00a0*/ 	.dword	_ZN53_INTERNAL_1da31dc6_22_DistributionUniform_cu_67fa25cf4cuda3std6ranges3__45__cpo4swapE
	.align		8
        /*00a8*/ 	.dword	_ZN53_INTERNAL_1da31dc6_22_DistributionUniform_cu_67fa25cf4cuda3std6ranges3__45__cpo9iter_moveE
	.align		8
        /*00b0*/ 	.dword	_ZN53_INTERNAL_1da31dc6_22_DistributionUniform_cu_67fa25cf4cuda3std6ranges3__45__cpo5beginE
	.align		8
        /*00b8*/ 	.dword	_ZN53_INTERNAL_1da31dc6_22_DistributionUniform_cu_67fa25cf4cuda3std6ranges3__45__cpo3endE
	.align		8
        /*00c0*/ 	.dword	_ZN53_INTERNAL_1da31dc6_22_DistributionUniform_cu_67fa25cf4cuda3std6ranges3__45__cpo6cbeginE
	.align		8
        /*00c8*/ 	.dword	_ZN53_INTERNAL_1da31dc6_22_DistributionUniform_cu_67fa25cf4cuda3std6ranges3__45__cpo4cendE
	.align		8
        /*00d0*/ 	.dword	_ZN53_INTERNAL_1da31dc6_22_DistributionUniform_cu_67fa25cf4cuda3std6ranges3__45__cpo7advanceE
	.align		8
        /*00d8*/ 	.dword	_ZN53_INTERNAL_1da31dc6_22_DistributionUniform_cu_67fa25cf4cuda3std6ranges3__45__cpo9iter_swapE
	.align		8
        /*00e0*/ 	.dword	_ZN53_INTERNAL_1da31dc6_22_DistributionUniform_cu_67fa25cf4cuda3std6ranges3__45__cpo4nextE
	.align		8
        /*00e8*/ 	.dword	_ZN53_INTERNAL_1da31dc6_22_DistributionUniform_cu_67fa25cf4cuda3std6ranges3__45__cpo4prevE
	.align		8
        /*00f0*/ 	.dword	_ZN53_INTERNAL_1da31dc6_22_DistributionUniform_cu_67fa25cf4cuda3std6ranges3__45__cpo4dataE
	.align		8
        /*00f8*/ 	.dword	_ZN53_INTERNAL_1da31dc6_22_DistributionUniform_cu_67fa25cf4cuda3std6ranges3__45__cpo5cdataE
	.align		8
        /*0100*/ 	.dword	_ZN53_INTERNAL_1da31dc6_22_DistributionUniform_cu_67fa25cf4cuda3std6ranges3__45__cpo4sizeE
	.align		8
        /*0108*/ 	.dword	_ZN53_INTERNAL_1da31dc6_22_DistributionUniform_cu_67fa25cf4cuda3std6ranges3__45__cpo5ssizeE
	.align		8
        /*0110*/ 	.dword	_ZN53_INTERNAL_1da31dc6_22_DistributionUniform_cu_67fa25cf4cuda3std6ranges3__45__cpo8distanceE
	.align		8
        /*0118*/ 	.dword	_ZN53_INTERNAL_1da31dc6_22_DistributionUniform_cu_67fa25cf6thrust23THRUST_300001_SM_900_NS6system6detail10sequential3seqE


//--------------------- .nv.constant3             --------------------------
	.section	.nv.constant3,"a",@progbits
	.align	8
.nv.constant3:
	.type		__cr_lgamma_table,@object
	.size		__cr_lgamma_table,(.L_8 - __cr_lgamma_table)
__cr_lgamma_table:
        /*0000*/ 	.byte	0x00, 0x00, 0x00, 0x00, 0x00, 0x00, 0x00, 0x00, 0x00, 0x00, 0x00, 0x00, 0x00, 0x00, 0x00, 0x00
        /*0010*/ 	.byte	0xef, 0x39, 0xfa, 0xfe, 0x42, 0x2e, 0xe6, 0x3f, 0x02, 0x20, 0x2a, 0xfa, 0x0b, 0xab, 0xfc, 0x3f
        /*0020*/ 	.byte	0xf9, 0x2c, 0x92, 0x7c, 0xa7, 0x6c, 0x09, 0x40, 0xc9, 0x79, 0x44, 0x3c, 0x64, 0x26, 0x13, 0x40
        /*0030*/ 	.byte	0xca, 0x01, 0xcf, 0x3a, 0x27, 0x51, 0x1a, 0x40, 0x30, 0xcc, 0x2d, 0xf3, 0xe1, 0x0c, 0x21, 0x40
        /*0040*/ 	.byte	0x0d, 0xb7, 0xfc, 0x82, 0x8e, 0x35, 0x25, 0x40
.L_8:


//--------------------- .text._ZN2at6native55_GLOBAL__N__1da31dc6_22_DistributionUniform_cu_67fa25cf43distribution_elementwise_grid_stride_kernelIfLi4EZNS0_9templates4cuda21uniform_and_transformIN3c108BFloat16EfPNS_17CUDAGeneratorImplEZZZNS4_14uniform_kernelIS9_EEvRNS_18TensorIteratorBaseEddT_ENKUlvE_clEvENKUlvE2_clEvEUlfE_EEvSC_T1_T2_EUlP24curandStatePhilox4_32_10E0_ZNS1_27distribution_nullary_kernelIS7_f6float4S9_SL_SG_EEvSC_SI_RKT3_T4_EUlifE0_EEvlNS_15PhiloxCudaStateESH_SI_ --------------------------
	.section	.text._ZN2at6native55_GLOBAL__N__1da31dc6_22_DistributionUniform_cu_67fa25cf43distribution_elementwise_grid_stride_kernelIfLi4EZNS0_9templates4cuda21uniform_and_transformIN3c108BFloat16EfPNS_17CUDAGeneratorImplEZZZNS4_14uniform_kernelIS9_EEvRNS_18TensorIteratorBaseEddT_ENKUlvE_clEvENKUlvE2_clEvEUlfE_EEvSC_T1_T2_EUlP24curandStatePhilox4_32_10E0_ZNS1_27distribution_nullary_kernelIS7_f6float4S9_SL_SG_EEvSC_SI_RKT3_T4_EUlifE0_EEvlNS_15PhiloxCudaStateESH_SI_,"ax",@progbits
	.align	128
.text._ZN2at6native55_GLOBAL__N__1da31dc6_22_DistributionUniform_cu_67fa25cf43distribution_elementwise_grid_stride_kernelIfLi4EZNS0_9templates4cuda21uniform_and_transformIN3c108BFloat16EfPNS_17CUDAGeneratorImplEZZZNS4_14uniform_kernelIS9_EEvRNS_18TensorIteratorBaseEddT_ENKUlvE_clEvENKUlvE2_clEvEUlfE_EEvSC_T1_T2_EUlP24curandStatePhilox4_32_10E0_ZNS1_27distribution_nullary_kernelIS7_f6float4S9_SL_SG_EEvSC_SI_RKT3_T4_EUlifE0_EEvlNS_15PhiloxCudaStateESH_SI_:
        .type           _ZN2at6native55_GLOBAL__N__1da31dc6_22_DistributionUniform_cu_67fa25cf43distribution_elementwise_grid_stride_kernelIfLi4EZNS0_9templates4cuda21uniform_and_transformIN3c108BFloat16EfPNS_17CUDAGeneratorImplEZZZNS4_14uniform_kernelIS9_EEvRNS_18TensorIteratorBaseEddT_ENKUlvE_clEvENKUlvE2_clEvEUlfE_EEvSC_T1_T2_EUlP24curandStatePhilox4_32_10E0_ZNS1_27distribution_nullary_kernelIS7_f6float4S9_SL_SG_EEvSC_SI_RKT3_T4_EUlifE0_EEvlNS_15PhiloxCudaStateESH_SI_,@function
        .size           _ZN2at6native55_GLOBAL__N__1da31dc6_22_DistributionUniform_cu_67fa25cf43distribution_elementwise_grid_stride_kernelIfLi4EZNS0_9templates4cuda21uniform_and_transformIN3c108BFloat16EfPNS_17CUDAGeneratorImplEZZZNS4_14uniform_kernelIS9_EEvRNS_18TensorIteratorBaseEddT_ENKUlvE_clEvENKUlvE2_clEvEUlfE_EEvSC_T1_T2_EUlP24curandStatePhilox4_32_10E0_ZNS1_27distribution_nullary_kernelIS7_f6float4S9_SL_SG_EEvSC_SI_RKT3_T4_EUlifE0_EEvlNS_15PhiloxCudaStateESH_SI_,(.L_x_252 - _ZN2at6native55_GLOBAL__N__1da31dc6_22_DistributionUniform_cu_67fa25cf43distribution_elementwise_grid_stride_kernelIfLi4EZNS0_9templates4cuda21uniform_and_transformIN3c108BFloat16EfPNS_17CUDAGeneratorImplEZZZNS4_14uniform_kernelIS9_EEvRNS_18TensorIteratorBaseEddT_ENKUlvE_clEvENKUlvE2_clEvEUlfE_EEvSC_T1_T2_EUlP24curandStatePhilox4_32_10E0_ZNS1_27distribution_nullary_kernelIS7_f6float4S9_SL_SG_EEvSC_SI_RKT3_T4_EUlifE0_EEvlNS_15PhiloxCudaStateESH_SI_)
        .other          _ZN2at6native55_GLOBAL__N__1da31dc6_22_DistributionUniform_cu_67fa25cf43distribution_elementwise_grid_stride_kernelIfLi4EZNS0_9templates4cuda21uniform_and_transformIN3c108BFloat16EfPNS_17CUDAGeneratorImplEZZZNS4_14uniform_kernelIS9_EEvRNS_18TensorIteratorBaseEddT_ENKUlvE_clEvENKUlvE2_clEvEUlfE_EEvSC_T1_T2_EUlP24curandStatePhilox4_32_10E0_ZNS1_27distribution_nullary_kernelIS7_f6float4S9_SL_SG_EEvSC_SI_RKT3_T4_EUlifE0_EEvlNS_15PhiloxCudaStateESH_SI_,@"STO_CUDA_ENTRY STV_DEFAULT"
_ZN2at6native55_GLOBAL__N__1da31dc6_22_DistributionUniform_cu_67fa25cf43distribution_elementwise_grid_stride_kernelIfLi4EZNS0_9templates4cuda21uniform_and_transformIN3c108BFloat16EfPNS_17CUDAGeneratorImplEZZZNS4_14uniform_kernelIS9_EEvRNS_18TensorIteratorBaseEddT_ENKUlvE_clEvENKUlvE2_clEvEUlfE_EEvSC_T1_T2_EUlP24curandStatePhilox4_32_10E0_ZNS1_27distribution_nullary_kernelIS7_f6float4S9_SL_SG_EEvSC_SI_RKT3_T4_EUlifE0_EEvlNS_15PhiloxCudaStateESH_SI_:
[----:B------:R-:W-:Y:S08]  /*0000*/  LDC R1, c[0x0][0x28] ;  /* 0x00000a00ff017b82 */ /* 0x000ff00000000800 */
[----:B------:R-:W0:Y:S01]  /*0010*/  LDC R30, c[0x0][0x220] ;  /* 0x00008800ff1e7b82 */ /* 0x000e220000000800 */
[----:B------:R-:W-:Y:S01]  /*0020*/  ULDC.U8 UR4, c[0x0][0x22c] ;  /* 0x00008b0000047ab9 */ /* 0x000fe20000000000 */
[----:B------:R-:W-:Y:S01]  /*0030*/  ULDC.64 UR58, c[0x0][0x208] ;  /* 0x00008200003a7ab9 */ /* 0x000fe20000000a00 */
[----:B------:R-:W-:-:S05]  /*0040*/  ISETP.NE.AND P0, PT, RZ, UR4, PT ;  /* 0x00000004ff007c0c */ /* 0x000fca000bf05270 */
[----:B------:R-:W1:Y:S01]  /*0050*/  LDC R31, c[0x0][0x224] ;  /* 0x00008900ff1f7b82 */ /* 0x000e620000000800 */
[----:B------:R-:W-:Y:S01]  /*0060*/  ULDC.64 UR4, c[0x0][0x218] ;  /* 0x0000860000047ab9 */ /* 0x000fe20000000a00 */
[----:B------:R-:W2:Y:S06]  /*0070*/  S2R R16, SR_TID.X ;  /* 0x0000000000107919 */ /* 0x000eac0000002100 */
[----:B------:R-:W3:Y:S01]  /*0080*/  @P0 LDC R5, c[0x0][0x228] ;  /* 0x00008a00ff050b82 */ /* 0x000ee20000000800 */
[----:B0-----:R-:W-:Y:S01]  /*0090*/  @P0 MOV R2, R30 ;  /* 0x0000001e00020202 */ /* 0x001fe20000000f00 */
[----:B-1----:R-:W-:-:S06]  /*00a0*/  @P0 IMAD.MOV.U32 R3, RZ, RZ, R31 ;  /* 0x000000ffff030224 */ /* 0x002fcc00078e001f */
[----:B------:R-:W3:Y:S01]  /*00b0*/  @P0 LDG.E.64 R2, desc[UR58][R2.64] ;  /* 0x0000003a02020981 */ /* 0x000ee2000c1e1b00 */
[----:B------:R-:W-:Y:S01]  /*00c0*/  MOV R20, UR4 ;  /* 0x0000000400147c02 */ /* 0x000fe20008000f00 */
[----:B------:R-:W-:-:S06]  /*00d0*/  IMAD.U32 R21, RZ, RZ, UR5 ;  /* 0x00000005ff157e24 */ /* 0x000fcc000f8e00ff */
[----:B------:R-:W4:Y:S01]  /*00e0*/  @P0 LDG.E.64 R20, desc[UR58][R20.64] ;  /* 0x0000003a14140981 */ /* 0x000f22000c1e1b00 */
[----:B------:R-:W2:Y:S01]  /*00f0*/  S2UR UR4, SR_CTAID.X ;  /* 0x00000000000479c3 */ /* 0x000ea20000002500 */
[----:B------:R-:W-:-:S07]  /*0100*/  HFMA2.MMA R17, -RZ, RZ, 0, 0 ;  /* 0x00000000ff117435 */ /* 0x000fce00000001ff */
[----:B------:R-:W2:Y:S02]  /*0110*/  LDC R0, c[0x0][RZ] ;  /* 0x00000000ff007b82 */ /* 0x000ea40000000800 */
[----:B--2---:R-:W-:Y:S01]  /*0120*/  IMAD.WIDE.U32 R16, R0, UR4, R16 ;  /* 0x0000000400107c25 */ /* 0x004fe2000f8e0010 */
[----:B------:R-:W-:Y:S02]  /*0130*/  ULDC.64 UR4, c[0x0][0x210] ;  /* 0x0000840000047ab9 */ /* 0x000fe40000000a00 */
[----:B------:R-:W-:Y:S01]  /*0140*/  UIADD3 UR4, UP0, UR4, -0x1, URZ ;  /* 0xffffffff04047890 */ /* 0x000fe2000ff1e03f */
[----:B------:R-:W-:-:S03]  /*0150*/  IMAD.WIDE.U32 R8, R16, -0x326172a9, RZ ;  /* 0xcd9e8d5710087825 */ /* 0x000fc600078e00ff */
[----:B------:R-:W-:Y:S01]  /*0160*/  UIADD3.X UR5, UR5, -0x1, URZ, UP0, !UPT ;  /* 0xffffffff05057890 */ /* 0x000fe200087fe43f */
[----:B---3--:R-:W-:-:S05]  /*0170*/  @P0 IADD3 R30, P1, R2, R5, RZ ;  /* 0x00000005021e0210 */ /* 0x008fca0007f3e0ff */
[----:B------:R-:W-:Y:S01]  /*0180*/  @P0 IMAD.X R31, RZ, RZ, R3, P1 ;  /* 0x000000ffff1f0224 */ /* 0x000fe200008e0603 */
[----:B------:R-:W-:Y:S02]  /*0190*/  ISETP.NE.U32.AND P0, PT, RZ, UR5, PT ;  /* 0x00000005ff007c0c */ /* 0x000fe4000bf05070 */
[----:B----4-:R-:W-:Y:S01]  /*01a0*/  IADD3 R4, R21, -0x4498517b, RZ ;  /* 0xbb67ae8515047810 */ /* 0x010fe20007ffe0ff */
[----:B------:R-:W-:Y:S01]  /*01b0*/  VIADD R5, R20, 0x9e3779b9 ;  /* 0x9e3779b914057836 */ /* 0x000fe20000000000 */
[--C-:B------:R-:W-:Y:S02]  /*01c0*/  SHF.R.U64 R2, R30, 0x2, R31.reuse ;  /* 0x000000021e027819 */ /* 0x100fe4000000121f */
[----:B------:R-:W-:-:S03]  /*01d0*/  SHF.R.U32.HI R3, RZ, 0x2, R31 ;  /* 0x00000002ff037819 */ /* 0x000fc6000001161f */
[----:B------:R-:W-:Y:S01]  /*01e0*/  IMAD.WIDE.U32 R6, R2, -0x2daee0ad, RZ ;  /* 0xd2511f5302067825 */ /* 0x000fe200078e00ff */
[----:B------:R-:W-:-:S04]  /*01f0*/  LOP3.LUT R10, R9, R3, R20, 0x96, !PT ;  /* 0x00000003090a7212 */ /* 0x000fc800078e9614 */
[----:B------:R-:W-:Y:S01]  /*0200*/  LOP3.LUT R12, R21, R7, R17, 0x96, !PT ;  /* 0x00000007150c7212 */ /* 0x000fe200078e9611 */
[----:B------:R-:W-:Y:S01]  /*0210*/  IMAD.WIDE.U32 R10, R10, -0x2daee0ad, RZ ;  /* 0xd2511f530a0a7825 */ /* 0x000fe200078e00ff */
[----:B------:R-:W-:-:S03]  /*0220*/  IADD3 R7, R20, 0x3c6ef372, RZ ;  /* 0x3c6ef37214077810 */ /* 0x000fc60007ffe0ff */
[----:B------:R-:W-:Y:S01]  /*0230*/  IMAD.WIDE.U32 R12, R12, -0x326172a9, RZ ;  /* 0xcd9e8d570c0c7825 */ /* 0x000fe200078e00ff */
[----:B------:R-:W-:Y:S02]  /*0240*/  LOP3.LUT R14, R11, R6, R4, 0x96, !PT ;  /* 0x000000060b0e7212 */ /* 0x000fe400078e9604 */
[----:B------:R-:W-:Y:S02]  /*0250*/  IADD3 R6, R21, 0x32370b8f, RZ ;  /* 0x32370b8f15067810 */ /* 0x000fe40007ffe0ff */
[----:B------:R-:W-:Y:S01]  /*0260*/  LOP3.LUT R8, R13, R5, R8, 0x96, !PT ;  /* 0x000000050d087212 */ /* 0x000fe200078e9608 */
[----:B------:R-:W-:-:S04]  /*0270*/  IMAD.WIDE.U32 R14, R14, -0x326172a9, RZ ;  /* 0xcd9e8d570e0e7825 */ /* 0x000fc800078e00ff */
[----:B------:R-:W-:Y:S01]  /*0280*/  IMAD.WIDE.U32 R8, R8, -0x2daee0ad, RZ ;  /* 0xd2511f5308087825 */ /* 0x000fe200078e00ff */
[----:B------:R-:W-:-:S03]  /*0290*/  LOP3.LUT R12, R15, R12, R7, 0x96, !PT ;  /* 0x0000000c0f0c7212 */ /* 0x000fc600078e9607 */
[----:B------:R-:W-:Y:S02]  /*02a0*/  VIADD R5, R21, 0x76cf5d0a ;  /* 0x76cf5d0a15057836 */ /* 0x000fe40000000000 */
[----:B------:R-:W-:-:S03]  /*02b0*/  IMAD.WIDE.U32 R12, R12, -0x2daee0ad, RZ ;  /* 0xd2511f530c0c7825 */ /* 0x000fc600078e00ff */
[----:B------:R-:W-:Y:S01]  /*02c0*/  LOP3.LUT R18, R9, R10, R5, 0x96, !PT ;  /* 0x0000000a09127212 */ /* 0x000fe200078e9605 */
[C---:B------:R-:W-:Y:S01]  /*02d0*/  VIADD R7, R20.reuse, 0xdaa66d2b ;  /* 0xdaa66d2b14077836 */ /* 0x040fe20000000000 */
[----:B------:R-:W-:Y:S02]  /*02e0*/  LOP3.LUT R10, R13, R8, R6, 0x96, !PT ;  /* 0x000000080d0a7212 */ /* 0x000fe400078e9606 */
[----:B------:R-:W-:Y:S01]  /*02f0*/  IADD3 R9, R20, 0x78dde6e4, RZ ;  /* 0x78dde6e414097810 */ /* 0x000fe20007ffe0ff */
[----:B------:R-:W-:Y:S01]  /*0300*/  IMAD.WIDE.U32 R18, R18, -0x326172a9, RZ ;  /* 0xcd9e8d5712127825 */ /* 0x000fe200078e00ff */
[----:B------:R-:W-:-:S03]  /*0310*/  IADD3 R8, R21, -0x56f99767, RZ ;  /* 0xa906689915087810 */ /* 0x000fc60007ffe0ff */
[----:B------:R-:W-:Y:S01]  /*0320*/  IMAD.WIDE.U32 R10, R10, -0x326172a9, RZ ;  /* 0xcd9e8d570a0a7825 */ /* 0x000fe200078e00ff */
[----:B------:R-:W-:-:S03]  /*0330*/  LOP3.LUT R14, R19, R14, R7, 0x96, !PT ;  /* 0x0000000e130e7212 */ /* 0x000fc600078e9607 */
[----:B------:R-:W-:Y:S01]  /*0340*/  VIADD R7, R21, 0xed9eba14 ;  /* 0xed9eba1415077836 */ /* 0x000fe20000000000 */
[----:B------:R-:W-:Y:S01]  /*0350*/  LOP3.LUT R9, R11, R18, R9, 0x96, !PT ;  /* 0x000000120b097212 */ /* 0x000fe200078e9609 */
[----:B------:R-:W-:Y:S01]  /*0360*/  IMAD.WIDE.U32 R14, R14, -0x2daee0ad, RZ ;  /* 0xd2511f530e0e7825 */ /* 0x000fe200078e00ff */
[----:B------:R-:W-:-:S04]  /*0370*/  IADD3 R11, R20, -0x4ab325aa, RZ ;  /* 0xb54cda56140b7810 */ /* 0x000fc80007ffe0ff */
[----:B------:R-:W-:Y:S01]  /*0380*/  LOP3.LUT R22, R15, R12, R7, 0x96, !PT ;  /* 0x0000000c0f167212 */ /* 0x000fe200078e9607 */
[----:B------:R-:W-:-:S04]  /*0390*/  IMAD.WIDE.U32 R12, R9, -0x2daee0ad, RZ ;  /* 0xd2511f53090c7825 */ /* 0x000fc800078e00ff */
[----:B------:R-:W-:Y:S01]  /*03a0*/  IMAD.WIDE.U32 R22, R22, -0x326172a9, RZ ;  /* 0xcd9e8d5716167825 */ /* 0x000fe200078e00ff */
[----:B------:R-:W-:-:S03]  /*03b0*/  LOP3.LUT R14, R13, R14, R8, 0x96, !PT ;  /* 0x0000000e0d0e7212 */ /* 0x000fc600078e9608 */
[----:B------:R-:W-:Y:S02]  /*03c0*/  VIADD R9, R20, 0x1715609d ;  /* 0x1715609d14097836 */ /* 0x000fe40000000000 */
[----:B------:R-:W-:-:S03]  /*03d0*/  IMAD.WIDE.U32 R14, R14, -0x326172a9, RZ ;  /* 0xcd9e8d570e0e7825 */ /* 0x000fc600078e00ff */
[----:B------:R-:W-:Y:S02]  /*03e0*/  LOP3.LUT R9, R23, R10, R9, 0x96, !PT ;  /* 0x0000000a17097212 */ /* 0x000fe400078e9609 */
[----:B------:R-:W-:Y:S02]  /*03f0*/  LOP3.LUT R11, R15, R22, R11, 0x96, !PT ;  /* 0x000000160f0b7212 */ /* 0x000fe400078e960b */
[----:B------:R-:W-:Y:S01]  /*0400*/  IADD3 R10, R21, 0x1fd5c5a3, RZ ;  /* 0x1fd5c5a3150a7810 */ /* 0x000fe20007ffe0ff */
[----:B------:R-:W-:Y:S01]  /*0410*/  IMAD.WIDE.U32 R18, R9, -0x2daee0ad, RZ ;  /* 0xd2511f5309127825 */ /* 0x000fe200078e00ff */
[----:B------:R-:W-:-:S03]  /*0420*/  IADD3 R15, R21, -0x695add53, RZ ;  /* 0x96a522ad150f7810 */ /* 0x000fc60007ffe0ff */
[----:B------:R-:W-:Y:S02]  /*0430*/  VIADD R9, R21, 0x646e171e ;  /* 0x646e171e15097836 */ /* 0x000fe40000000000 */
[----:B------:R-:W-:-:S03]  /*0440*/  IMAD.WIDE.U32 R38, R11, -0x2daee0ad, RZ ;  /* 0xd2511f530b267825 */ /* 0x000fc600078e00ff */
[----:B------:R-:W-:Y:S01]  /*0450*/  LOP3.LUT R12, R19, R12, R9, 0x96, !PT ;  /* 0x0000000c130c7212 */ /* 0x000fe200078e9609 */
[----:B------:R-:W-:Y:S01]  /*0460*/  VIADD R11, R20, 0x5384540f ;  /* 0x5384540f140b7836 */ /* 0x000fe20000000000 */
[----:B------:R-:W-:-:S03]  /*0470*/  LOP3.LUT R18, R39, R18, R10, 0x96, !PT ;  /* 0x0000001227127212 */ /* 0x000fc600078e960a */
[----:B------:R-:W-:-:S04]  /*0480*/  IMAD.WIDE.U32 R12, R12, -0x326172a9, RZ ;  /* 0xcd9e8d570c0c7825 */ /* 0x000fc800078e00ff */
[----:B------:R-:W-:Y:S01]  /*0490*/  IMAD.WIDE.U32 R18, R18, -0x326172a9, RZ ;  /* 0xcd9e8d5712127825 */ /* 0x000fe200078e00ff */
[----:B------:R-:W-:Y:S02]  /*04a0*/  LOP3.LUT R11, R13, R14, R11, 0x96, !PT ;  /* 0x0000000e0d0b7212 */ /* 0x000fe400078e960b */
[----:B------:R-:W-:Y:S01]  /*04b0*/  IADD3 R13, R20, -0xe443238, RZ ;  /* 0xf1bbcdc8140d7810 */ /* 0x000fe20007ffe0ff */
[----:B------:R-:W-:Y:S02]  /*04c0*/  IMAD.MOV.U32 R14, RZ, RZ, R17 ;  /* 0x000000ffff0e7224 */ /* 0x000fe400078e0011 */
[----:B------:R-:W-:Y:S01]  /*04d0*/  IMAD.WIDE.U32 R36, R11, -0x2daee0ad, RZ ;  /* 0xd2511f530b247825 */ /* 0x000fe200078e00ff */
[----:B------:R-:W-:Y:S02]  /*04e0*/  LOP3.LUT R12, R19, R12, R13, 0x96, !PT ;  /* 0x0000000c130c7212 */ /* 0x000fe400078e960d */
[----:B------:R-:W-:Y:S01]  /*04f0*/  MOV R13, R16 ;  /* 0x00000010000d7202 */ /* 0x000fe20000000f00 */
[----:B------:R-:W-:-:S02]  /*0500*/  VIADD R11, R21, 0xdb3d7428 ;  /* 0xdb3d7428150b7836 */ /* 0x000fc40000000000 */
[----:B------:R-:W-:-:S03]  /*0510*/  IMAD.HI.U32 R19, R12, -0x2daee0ad, RZ ;  /* 0xd2511f530c137827 */ /* 0x000fc600078e00ff */
[----:B------:R-:W-:Y:S01]  /*0520*/  LOP3.LUT R38, R37, R38, R11, 0x96, !PT ;  /* 0x0000002625267212 */ /* 0x000fe200078e960b */
[----:B------:R-:W-:Y:S01]  /*0530*/  VIADD R37, R20, 0x8ff34781 ;  /* 0x8ff3478114257836 */ /* 0x000fe20000000000 */
[----:B------:R-:W-:-:S03]  /*0540*/  LOP3.LUT R36, R19, R36, R15, 0x96, !PT ;  /* 0x0000002413247212 */ /* 0x000fc600078e960f */
[----:B------:R-:W-:-:S05]  /*0550*/  IMAD.HI.U32 R22, R38, -0x326172a9, RZ ;  /* 0xcd9e8d5726167827 */ /* 0x000fca00078e00ff */
[----:B------:R-:W-:Y:S01]  /*0560*/  LOP3.LUT R37, R22, R18, R37, 0x96, !PT ;  /* 0x0000001216257212 */ /* 0x000fe200078e9625 */
[----:B------:R-:W-:Y:S06]  /*0570*/  @!P0 BRA `(.L_x_0) ;  /* 0x0000000000188947 */ /* 0x000fec0003800000 */
[----:B------:R-:W-:Y:S01]  /*0580*/  ULDC UR6, c[0x0][0xc] ;  /* 0x0000030000067ab9 */ /* 0x000fe20000000800 */
[----:B------:R-:W-:Y:S01]  /*0590*/  MOV R26, 0x5d0 ;  /* 0x000005d0001a7802 */ /* 0x000fe20000000f00 */
[----:B------:R-:W-:-:S05]  /*05a0*/  IMAD R27, R0, UR6, RZ ;  /* 0x00000006001b7c24 */ /* 0x000fca000f8e02ff */
[----:B------:R-:W-:-:S07]  /*05b0*/  SHF.L.U32 R27, R27, 0x2, RZ ;  /* 0x000000021b1b7819 */ /* 0x000fce00000006ff */
[----:B------:R-:W-:Y:S05]  /*05c0*/  CALL.REL.NOINC `($__internal_0_$__cuda_sm20_div_s64) ;  /* 0x0000004c00747944 */ /* 0x000fea0003c00000 */
[----:B------:R-:W-:Y:S05]  /*05d0*/  BRA `(.L_x_1) ;  /* 0x00000000005c7947 */ /* 0x000fea0003800000 */
.L_x_0:
[----:B------:R-:W0:Y:S02]  /*05e0*/  LDC R19, c[0x0][0xc] ;  /* 0x00000300ff137b82 */ /* 0x000e240000000800 */
[----:B0-----:R-:W-:-:S04]  /*05f0*/  IMAD R18, R0, R19, RZ ;  /* 0x0000001300127224 */ /* 0x001fc800078e02ff */
[----:B------:R-:W-:-:S04]  /*0600*/  IMAD.SHL.U32 R22, R18, 0x4, RZ ;  /* 0x0000000412167824 */ /* 0x000fc800078e00ff */
[----:B------:R-:W0:Y:S01]  /*0610*/  I2F.U32.RP R23, R22 ;  /* 0x0000001600177306 */ /* 0x000e220000209000 */
[----:B------:R-:W-:Y:S01]  /*0620*/  IMAD.MOV R25, RZ, RZ, -R22 ;  /* 0x000000ffff197224 */ /* 0x000fe200078e0a16 */
[----:B------:R-:W-:-:S06]  /*0630*/  ISETP.NE.U32.AND P2, PT, R22, RZ, PT ;  /* 0x000000ff1600720c */ /* 0x000fcc0003f45070 */
[----:B0-----:R-:W0:Y:S02]  /*0640*/  MUFU.RCP R23, R23 ;  /* 0x0000001700177308 */ /* 0x001e240000001000 */
[----:B0-----:R-:W-:Y:S02]  /*0650*/  IADD3 R18, R23, 0xffffffe, RZ ;  /* 0x0ffffffe17127810 */ /* 0x001fe40007ffe0ff */
[----:B------:R-:W-:-:S04]  /*0660*/  MOV R23, RZ ;  /* 0x000000ff00177202 */ /* 0x000fc80000000f00 */
[----:B------:R0:W1:Y:S02]  /*0670*/  F2I.FTZ.U32.TRUNC.NTZ R19, R18 ;  /* 0x0000001200137305 */ /* 0x000064000021f000 */
[----:B0-----:R-:W-:Y:S01]  /*0680*/  MOV R18, RZ ;  /* 0x000000ff00127202 */ /* 0x001fe20000000f00 */
[----:B-1----:R-:W-:-:S04]  /*0690*/  IMAD R25, R25, R19, RZ ;  /* 0x0000001319197224 */ /* 0x002fc800078e02ff */
[----:B------:R-:W-:-:S06]  /*06a0*/  IMAD.HI.U32 R19, R19, R25, R18 ;  /* 0x0000001913137227 */ /* 0x000fcc00078e0012 */
[----:B------:R-:W-:-:S04]  /*06b0*/  IMAD.HI.U32 R19, R19, UR4, RZ ;  /* 0x0000000413137c27 */ /* 0x000fc8000f8e00ff */
[----:B------:R-:W-:-:S04]  /*06c0*/  IMAD.MOV R25, RZ, RZ, -R19 ;  /* 0x000000ffff197224 */ /* 0x000fc800078e0a13 */
[----:B------:R-:W-:-:S05]  /*06d0*/  IMAD R25, R22, R25, UR4 ;  /* 0x0000000416197e24 */ /* 0x000fca000f8e0219 */
[----:B------:R-:W-:-:S13]  /*06e0*/  ISETP.GE.U32.AND P0, PT, R25, R22, PT ;  /* 0x000000161900720c */ /* 0x000fda0003f06070 */
[----:B------:R-:W-:Y:S01]  /*06f0*/  @P0 IADD3 R25, -R22, R25, RZ ;  /* 0x0000001916190210 */ /* 0x000fe20007ffe1ff */
[----:B------:R-:W-:-:S03]  /*0700*/  @P0 VIADD R19, R19, 0x1 ;  /* 0x0000000113130836 */ /* 0x000fc60000000000 */
[----:B------:R-:W-:-:S13]  /*0710*/  ISETP.GE.U32.AND P1, PT, R25, R22, PT ;  /* 0x000000161900720c */ /* 0x000fda0003f26070 */
[----:B------:R-:W-:Y:S02]  /*0720*/  @P1 IADD3 R19, R19, 0x1, RZ ;  /* 0x0000000113131810 */ /* 0x000fe40007ffe0ff */
[----:B------:R-:W-:-:S05]  /*0730*/  @!P2 LOP3.LUT R19, RZ, R22, RZ, 0x33, !PT ;  /* 0x00000016ff13a212 */ /* 0x000fca00078e33ff */
[----:B------:R-:W-:-:S07]  /*0740*/  IMAD.MOV.U32 R22, RZ, RZ, R19 ;  /* 0x000000ffff167224 */ /* 0x000fce00078e0013 */
.L_x_1:
[----:B------:R-:W-:Y:S01]  /*0750*/  ULDC UR4, c[0x0][0xc] ;  /* 0x0000030000047ab9 */ /* 0x000fe20000000800 */
[----:B------:R-:W-:Y:S01]  /*0760*/  IADD3 R25, P0, R22, 0x1, RZ ;  /* 0x0000000116197810 */ /* 0x000fe20007f1e0ff */
[----:B------:R-:W-:-:S04]  /*0770*/  IMAD.WIDE.U32 R18, R0, UR4, RZ ;  /* 0x0000000400127c25 */ /* 0x000fc8000f8e00ff */
[----:B------:R-:W-:Y:S02]  /*0780*/  IMAD.X R27, RZ, RZ, R23, P0 ;  /* 0x000000ffff1b7224 */ /* 0x000fe400000e0617 */
[-C--:B------:R-:W-:Y:S02]  /*0790*/  IMAD R19, R19, R25.reuse, RZ ;  /* 0x0000001913137224 */ /* 0x080fe400078e02ff */
[----:B------:R-:W-:-:S04]  /*07a0*/  IMAD.WIDE.U32 R22, R18, R25, RZ ;  /* 0x0000001912167225 */ /* 0x000fc800078e00ff */
[----:B------:R-:W-:Y:S01]  /*07b0*/  IMAD R19, R18, R27, R19 ;  /* 0x0000001b12137224 */ /* 0x000fe200078e0213 */
[----:B------:R-:W-:-:S03]  /*07c0*/  SHF.L.U32 R18, R22, 0x2, RZ ;  /* 0x0000000216127819 */ /* 0x000fc600000006ff */
[----:B------:R-:W-:Y:S01]  /*07d0*/  IMAD.IADD R19, R23, 0x1, R19 ;  /* 0x0000000117137824 */ /* 0x000fe200078e0213 */
[----:B------:R-:W-:-:S04]  /*07e0*/  ISETP.GE.U32.AND P0, PT, R13, R18, PT ;  /* 0x000000120d00720c */ /* 0x000fc80003f06070 */
[----:B------:R-:W-:-:S04]  /*07f0*/  SHF.L.U64.HI R19, R22, 0x2, R19 ;  /* 0x0000000216137819 */ /* 0x000fc80000010213 */
[----:B------:R-:W-:-:S13]  /*0800*/  ISETP.GE.AND.EX P0, PT, R14, R19, PT, P0 ;  /* 0x000000130e00720c */ /* 0x000fda0003f06300 */
[----:B------:R-:W-:Y:S05]  /*0810*/  @P0 EXIT ;  /* 0x000000000000094d */ /* 0x000fea0003800000 */
[----:B------:R-:W0:Y:S01]  /*0820*/  LDC.U16 R28, c[0x0][0x3dc] ;  /* 0x0000f700ff1c7b82 */ /* 0x000e220000000400 */
[----:B------:R-:W-:Y:S01]  /*0830*/  IMAD R38, R38, -0x326172a9, RZ ;  /* 0xcd9e8d5726267824 */ /* 0x000fe200078e02ff */
[----:B------:R-:W-:Y:S01]  /*0840*/  LOP3.LUT R30, R30, 0x3, RZ, 0xc0, !PT ;  /* 0x000000031e1e7812 */ /* 0x000fe200078ec0ff */
[----:B------:R-:W-:Y:S01]  /*0850*/  ULDC.U16 UR57, c[0x0][0x3de] ;  /* 0x0000f78000397ab9 */ /* 0x000fe20000000400 */
[----:B------:R-:W-:Y:S01]  /*0860*/  ULDC UR56, c[0x0][0x23c] ;  /* 0x00008f0000387ab9 */ /* 0x000fe20000000800 */
[----:B------:R-:W-:Y:S01]  /*0870*/  ULDC UR55, c[0x0][0x368] ;  /* 0x0000da0000377ab9 */ /* 0x000fe20000000800 */
[----:B------:R-:W-:Y:S01]  /*0880*/  ULDC UR54, c[0x0][0x250] ;  /* 0x0000940000367ab9 */ /* 0x000fe20000000800 */
[----:B------:R-:W-:Y:S01]  /*0890*/  ULDC UR53, c[0x0][0x36c] ;  /* 0x0000db0000357ab9 */ /* 0x000fe20000000800 */
[----:B------:R-:W1:Y:S01]  /*08a0*/  LDC R29, c[0x0][0x238] ;  /* 0x00008e00ff1d7b82 */ /* 0x000e620000000800 */
[----:B------:R-:W-:Y:S01]  /*08b0*/  ULDC UR52, c[0x0][0x254] ;  /* 0x0000950000347ab9 */ /* 0x000fe20000000800 */
[----:B------:R-:W-:Y:S01]  /*08c0*/  ULDC UR51, c[0x0][0x370] ;  /* 0x0000dc0000337ab9 */ /* 0x000fe20000000800 */
[----:B------:R-:W-:Y:S01]  /*08d0*/  ULDC UR50, c[0x0][0x268] ;  /* 0x00009a0000327ab9 */ /* 0x000fe20000000800 */
[----:B------:R-:W-:Y:S01]  /*08e0*/  ULDC UR49, c[0x0][0x374] ;  /* 0x0000dd0000317ab9 */ /* 0x000fe20000000800 */
[----:B------:R-:W-:Y:S01]  /*08f0*/  ULDC UR48, c[0x0][0x26c] ;  /* 0x00009b0000307ab9 */ /* 0x000fe20000000800 */
[----:B------:R-:W-:Y:S01]  /*0900*/  ULDC UR47, c[0x0][0x378] ;  /* 0x0000de00002f7ab9 */ /* 0x000fe20000000800 */
[----:B------:R-:W-:Y:S01]  /*0910*/  ULDC UR46, c[0x0][0x280] ;  /* 0x0000a000002e7ab9 */ /* 0x000fe20000000800 */
[----:B------:R-:W2:Y:S01]  /*0920*/  LDC.64 R22, c[0x0][0x210] ;  /* 0x00008400ff167b82 */ /* 0x000ea20000000a00 */
[----:B------:R-:W-:Y:S01]  /*0930*/  ULDC UR45, c[0x0][0x37c] ;  /* 0x0000df00002d7ab9 */ /* 0x000fe20000000800 */
[----:B------:R-:W-:Y:S01]  /*0940*/  ULDC UR44, c[0x0][0x284] ;  /* 0x0000a100002c7ab9 */ /* 0x000fe20000000800 */
[----:B------:R-:W-:Y:S01]  /*0950*/  ULDC UR43, c[0x0][0x380] ;  /* 0x0000e000002b7ab9 */ /* 0x000fe20000000800 */
[----:B------:R-:W-:Y:S01]  /*0960*/  ULDC UR42, c[0x0][0x298] ;  /* 0x0000a600002a7ab9 */ /* 0x000fe20000000800 */
[----:B------:R-:W-:Y:S01]  /*0970*/  ULDC UR41, c[0x0][0x384] ;  /* 0x0000e10000297ab9 */ /* 0x000fe20000000800 */
[----:B------:R-:W-:Y:S01]  /*0980*/  ULDC UR40, c[0x0][0x29c] ;  /* 0x0000a70000287ab9 */ /* 0x000fe20000000800 */
[----:B------:R-:W-:Y:S01]  /*0990*/  ULDC UR39, c[0x0][0x388] ;  /* 0x0000e20000277ab9 */ /* 0x000fe20000000800 */
[----:B0-----:R-:W-:Y:S01]  /*09a0*/  SHF.L.U32 R31, R28, 0x10, RZ ;  /* 0x000000101c1f7819 */ /* 0x001fe200000006ff */
[----:B------:R-:W-:Y:S01]  /*09b0*/  ULDC UR38, c[0x0][0x2b0] ;  /* 0x0000ac0000267ab9 */ /* 0x000fe20000000800 */
        /* <DEDUP_REMOVED lines=26> */
[----:B------:R-:W-:Y:S01]  /*0b60*/  USHF.L.U32 UR57, UR57, 0x10, URZ ;  /* 0x0000001039397899 */ /* 0x000fe2000800063f */
[----:B------:R-:W-:Y:S01]  /*0b70*/  ULDC UR26, c[0x0][0x3c0] ;  /* 0x0000f000001a7ab9 */ /* 0x000fe20000000800 */
[----:B------:R-:W-:Y:S01]  /*0b80*/  ULDC UR27, c[0x0][0x358] ;  /* 0x0000d600001b7ab9 */ /* 0x000fe20000000800 */
[----:B------:R-:W-:Y:S01]  /*0b90*/  ULDC UR28, c[0x0][0x3c4] ;  /* 0x0000f100001c7ab9 */ /* 0x000fe20000000800 */
[----:B------:R-:W-:Y:S01]  /*0ba0*/  ULDC UR29, c[0x0][0x35c] ;  /* 0x0000d700001d7ab9 */ /* 0x000fe20000000800 */
[----:B------:R-:W-:Y:S01]  /*0bb0*/  ULDC UR30, c[0x0][0x3c8] ;  /* 0x0000f200001e7ab9 */ /* 0x000fe20000000800 */
[----:B-12---:R-:W-:-:S06]  /*0bc0*/  ULDC UR31, c[0x0][0x3d8] ;  /* 0x0000f600001f7ab9 */ /* 0x006fcc0000000800 */
.L_x_17:
[----:B------:R-:W-:Y:S01]  /*0bd0*/  VIADD R2, R2, 0x1 ;  /* 0x0000000102027836 */ /* 0x000fe20000000000 */
[----:B------:R-:W-:Y:S03]  /*0be0*/  BSSY B0, `(.L_x_2) ;  /* 0x000000c000007945 */ /* 0x000fe60003800000 */
[C---:B------:R-:W-:Y:S01]  /*0bf0*/  IMAD.HI.U32 R25, R2.reuse, -0x2daee0ad, RZ ;  /* 0xd2511f5302197827 */ /* 0x040fe200078e00ff */
[----:B------:R-:W-:-:S13]  /*0c00*/  ISETP.NE.AND P0, PT, R2, RZ, PT ;  /* 0x000000ff0200720c */ /* 0x000fda0003f05270 */
[----:B0-----:R-:W-:Y:S05]  /*0c10*/  @P0 BRA `(.L_x_3) ;  /* 0x0000000000200947 */ /* 0x001fea0003800000 */
[----:B------:R-:W-:-:S04]  /*0c20*/  IADD3 R3, R3, 0x1, RZ ;  /* 0x0000000103037810 */ /* 0x000fc80007ffe0ff */
[----:B------:R-:W-:-:S13]  /*0c30*/  ISETP.NE.AND P0, PT, R3, RZ, PT ;  /* 0x000000ff0300720c */ /* 0x000fda0003f05270 */
[----:B------:R-:W-:Y:S01]  /*0c40*/  @!P0 VIADD R16, R16, 0x1 ;  /* 0x0000000110108836 */ /* 0x000fe20000000000 */
[----:B------:R-:W-:Y:S02]  /*0c50*/  @!P0 IADD3 R24, R17, 0x1, RZ ;  /* 0x0000000111188810 */ /* 0x000fe40007ffe0ff */
[----:B------:R-:W-:Y:S02]  /*0c60*/  @!P0 MOV R3, RZ ;  /* 0x000000ff00038202 */ /* 0x000fe40000000f00 */
[----:B------:R-:W-:-:S13]  /*0c70*/  ISETP.NE.AND P1, PT, R16, RZ, !P0 ;  /* 0x000000ff1000720c */ /* 0x000fda0004725270 */
[----:B------:R-:W-:-:S04]  /*0c80*/  @P1 IMAD.MOV R24, RZ, RZ, R17 ;  /* 0x000000ffff181224 */ /* 0x000fc800078e0211 */
[----:B------:R-:W-:-:S07]  /*0c90*/  @!P0 IMAD.MOV.U32 R17, RZ, RZ, R24 ;  /* 0x000000ffff118224 */ /* 0x000fce00078e0018 */
.L_x_3:
[----:B------:R-:W-:Y:S05]  /*0ca0*/  BSYNC B0 ;  /* 0x0000000000007941 */ /* 0x000fea0003800000 */
.L_x_2:
[----:B------:R-:W-:Y:S01]  /*0cb0*/  IMAD.HI.U32 R24, R16, -0x326172a9, RZ ;  /* 0xcd9e8d5710187827 */ /* 0x000fe200078e00ff */
[----:B------:R-:W-:Y:S02]  /*0cc0*/  LOP3.LUT R25, R25, R17, R21, 0x96, !PT ;  /* 0x0000001119197212 */ /* 0x000fe400078e9615 */
[----:B------:R-:W-:Y:S01]  /*0cd0*/  IADD3 R26, R20, -0x61c88647, RZ ;  /* 0x9e3779b9141a7810 */ /* 0x000fe20007ffe0ff */
[----:B------:R-:W-:Y:S01]  /*0ce0*/  IMAD R27, R16, -0x326172a9, RZ ;  /* 0xcd9e8d57101b7824 */ /* 0x000fe200078e02ff */
[----:B------:R-:W-:Y:S01]  /*0cf0*/  LOP3.LUT R34, R24, R3, R20, 0x96, !PT ;  /* 0x0000000318227212 */ /* 0x000fe200078e9614 */
[----:B------:R-:W-:Y:S01]  /*0d00*/  IMAD.WIDE.U32 R24, R25, -0x326172a9, RZ ;  /* 0xcd9e8d5719187825 */ /* 0x000fe200078e00ff */
[----:B------:R-:W-:-:S03]  /*0d10*/  ISETP.NE.AND P0, PT, R30, 0x1, PT ;  /* 0x000000011e00780c */ /* 0x000fc60003f05270 */
[----:B------:R-:W-:Y:S01]  /*0d20*/  IMAD R33, R2, -0x2daee0ad, RZ ;  /* 0xd2511f5302217824 */ /* 0x000fe200078e02ff */
[----:B------:R-:W-:Y:S01]  /*0d30*/  LOP3.LUT R27, R25, R27, R26, 0x96, !PT ;  /* 0x0000001b191b7212 */ /* 0x000fe200078e961a */
[----:B------:R-:W-:-:S05]  /*0d40*/  IMAD.WIDE.U32 R34, R34, -0x2daee0ad, RZ ;  /* 0xd2511f5322227825 */ /* 0x000fca00078e00ff */
[----:B------:R-:W-:Y:S01]  /*0d50*/  LOP3.LUT R26, R35, R33, R4, 0x96, !PT ;  /* 0x00000021231a7212 */ /* 0x000fe200078e9604 */
[----:B------:R-:W-:-:S04]  /*0d60*/  IMAD.WIDE.U32 R32, R27, -0x2daee0ad, RZ ;  /* 0xd2511f531b207825 */ /* 0x000fc800078e00ff */
[----:B------:R-:W-:Y:S01]  /*0d70*/  IMAD.WIDE.U32 R26, R26, -0x326172a9, RZ ;  /* 0xcd9e8d571a1a7825 */ /* 0x000fe200078e00ff */
[----:B------:R-:W-:Y:S02]  /*0d80*/  LOP3.LUT R25, R33, R34, R5, 0x96, !PT ;  /* 0x0000002221197212 */ /* 0x000fe400078e9605 */
[C---:B------:R-:W-:Y:S01]  /*0d90*/  IADD3 R33, R20.reuse, -0x255992d5, RZ ;  /* 0xdaa66d2b14217810 */ /* 0x040fe20007ffe0ff */
[----:B------:R-:W-:-:S05]  /*0da0*/  VIADD R35, R20, 0x3c6ef372 ;  /* 0x3c6ef37214237836 */ /* 0x000fca0000000000 */
[----:B------:R-:W-:Y:S01]  /*0db0*/  LOP3.LUT R34, R27, R24, R35, 0x96, !PT ;  /* 0x000000181b227212 */ /* 0x000fe200078e9623 */
[----:B------:R-:W-:-:S04]  /*0dc0*/  IMAD.WIDE.U32 R24, R25, -0x326172a9, RZ ;  /* 0xcd9e8d5719187825 */ /* 0x000fc800078e00ff */
[----:B------:R-:W-:Y:S01]  /*0dd0*/  IMAD.WIDE.U32 R34, R34, -0x2daee0ad, RZ ;  /* 0xd2511f5322227825 */ /* 0x000fe200078e00ff */
[----:B------:R-:W-:-:S04]  /*0de0*/  LOP3.LUT R33, R25, R26, R33, 0x96, !PT ;  /* 0x0000001a19217212 */ /* 0x000fc800078e9621 */
[----:B------:R-:W-:Y:S01]  /*0df0*/  LOP3.LUT R26, R35, R32, R6, 0x96, !PT ;  /* 0x00000020231a7212 */ /* 0x000fe200078e9606 */
[----:B------:R-:W-:-:S04]  /*0e00*/  IMAD.WIDE.U32 R32, R33, -0x2daee0ad, RZ ;  /* 0xd2511f5321207825 */ /* 0x000fc800078e00ff */
[----:B------:R-:W-:Y:S01]  /*0e10*/  IMAD.WIDE.U32 R26, R26, -0x326172a9, RZ ;  /* 0xcd9e8d571a1a7825 */ /* 0x000fe200078e00ff */
[----:B------:R-:W-:Y:S02]  /*0e20*/  LOP3.LUT R25, R33, R34, R7, 0x96, !PT ;  /* 0x0000002221197212 */ /* 0x000fe400078e9607 */
[C---:B------:R-:W-:Y:S01]  /*0e30*/  IADD3 R33, R20.reuse, 0x1715609d, RZ ;  /* 0x1715609d14217810 */ /* 0x040fe20007ffe0ff */
        /* <DEDUP_REMOVED lines=8> */
[----:B------:R-:W-:-:S03]  /*0ec0*/  LOP3.LUT R25, R33, R34, R9, 0x96, !PT ;  /* 0x0000002221197212 */ /* 0x000fc600078e9609 */
[----:B------:R-:W-:-:S05]  /*0ed0*/  VIADD R35, R20, 0xb54cda56 ;  /* 0xb54cda5614237836 */ /* 0x000fca0000000000 */
[----:B------:R-:W-:Y:S01]  /*0ee0*/  LOP3.LUT R34, R27, R24, R35, 0x96, !PT ;  /* 0x000000181b227212 */ /* 0x000fe200078e9623 */
[----:B------:R-:W-:Y:S01]  /*0ef0*/  IMAD.WIDE.U32 R24, R25, -0x326172a9, RZ ;  /* 0xcd9e8d5719187825 */ /* 0x000fe200078e00ff */
[----:B------:R-:W-:-:S03]  /*0f00*/  IADD3 R27, R20, 0x5384540f, RZ ;  /* 0x5384540f141b7810 */ /* 0x000fc60007ffe0ff */
[----:B------:R-:W-:Y:S01]  /*0f10*/  IMAD.WIDE.U32 R34, R34, -0x2daee0ad, RZ ;  /* 0xd2511f5322227825 */ /* 0x000fe200078e00ff */
[----:B------:R-:W-:-:S04]  /*0f20*/  LOP3.LUT R26, R25, R26, R27, 0x96, !PT ;  /* 0x0000001a191a7212 */ /* 0x000fc800078e961b */
[----:B------:R-:W-:Y:S01]  /*0f30*/  LOP3.LUT R32, R35, R32, R10, 0x96, !PT ;  /* 0x0000002023207212 */ /* 0x000fe200078e960a */
[----:B------:R-:W-:-:S04]  /*0f40*/  IMAD.WIDE.U32 R26, R26, -0x2daee0ad, RZ ;  /* 0xd2511f531a1a7825 */ /* 0x000fc800078e00ff */
[----:B------:R-:W-:Y:S01]  /*0f50*/  IMAD.WIDE.U32 R32, R32, -0x326172a9, RZ ;  /* 0xcd9e8d5720207825 */ /* 0x000fe200078e00ff */
[----:B------:R-:W-:Y:S02]  /*0f60*/  LOP3.LUT R25, R27, R34, R11, 0x96, !PT ;  /* 0x000000221b197212 */ /* 0x000fe400078e960b */
[----:B------:R-:W-:Y:S01]  /*0f70*/  MOV R34, R36 ;  /* 0x0000002400227202 */ /* 0x000fe20000000f00 */
[----:B------:R-:W-:Y:S02]  /*0f80*/  VIADD R35, R20, 0xf1bbcdc8 ;  /* 0xf1bbcdc814237836 */ /* 0x000fe40000000000 */
[----:B------:R-:W-:-:S03]  /*0f90*/  IMAD R27, R12, -0x2daee0ad, RZ ;  /* 0xd2511f530c1b7824 */ /* 0x000fc600078e02ff */
[----:B------:R-:W-:Y:S01]  /*0fa0*/  LOP3.LUT R12, R33, R24, R35, 0x96, !PT ;  /* 0x00000018210c7212 */ /* 0x000fe200078e9623 */
[----:B------:R-:W-:Y:S01]  /*0fb0*/  IMAD.WIDE.U32 R24, R25, -0x326172a9, RZ ;  /* 0xcd9e8d5719187825 */ /* 0x000fe200078e00ff */
[----:B------:R-:W-:-:S03]  /*0fc0*/  IADD3 R35, R20, -0x700cb87f, RZ ;  /* 0x8ff3478114237810 */ /* 0x000fc60007ffe0ff */
[----:B------:R-:W-:Y:S01]  /*0fd0*/  IMAD.HI.U32 R33, R12, -0x2daee0ad, RZ ;  /* 0xd2511f530c217827 */ /* 0x000fe200078e00ff */
[----:B------:R-:W-:-:S03]  /*0fe0*/  LOP3.LUT R32, R25, R32, R35, 0x96, !PT ;  /* 0x0000002019207212 */ /* 0x000fc600078e9623 */
[----:B------:R-:W-:Y:S01]  /*0ff0*/  IMAD.MOV.U32 R35, RZ, RZ, R27 ;  /* 0x000000ffff237224 */ /* 0x000fe200078e001b */
[----:B------:R-:W-:Y:S01]  /*1000*/  LOP3.LUT R33, R33, R26, R15, 0x96, !PT ;  /* 0x0000001a21217212 */ /* 0x000fe200078e960f */
[----:B------:R-:W-:Y:S01]  /*1010*/  IMAD.MOV.U32 R26, RZ, RZ, R38 ;  /* 0x000000ffff1a7224 */ /* 0x000fe200078e0026 */
[----:B------:R-:W-:Y:S01]  /*1020*/  MOV R39, R32 ;  /* 0x0000002000277202 */ /* 0x000fe20000000f00 */
[----:B------:R-:W-:Y:S06]  /*1030*/  @!P0 BRA `(.L_x_4) ;  /* 0x0000000000408947 */ /* 0x000fec0003800000 */
[----:B------:R-:W-:-:S13]  /*1040*/  ISETP.NE.AND P0, PT, R30, 0x2, PT ;  /* 0x000000021e00780c */ /* 0x000fda0003f05270 */
[----:B------:R-:W-:Y:S05]  /*1050*/  @!P0 BRA `(.L_x_5) ;  /* 0x0000000000288947 */ /* 0x000fea0003800000 */
[----:B------:R-:W-:Y:S01]  /*1060*/  ISETP.NE.AND P0, PT, R30, 0x3, PT ;  /* 0x000000031e00780c */ /* 0x000fe20003f05270 */
[----:B------:R-:W-:Y:S01]  /*1070*/  IMAD.MOV.U32 R26, RZ, RZ, R27 ;  /* 0x000000ffff1a7224 */ /* 0x000fe200078e001b */
[----:B------:R-:W-:Y:S01]  /*1080*/  MOV R34, R32 ;  /* 0x0000002000227202 */ /* 0x000fe20000000f00 */
[----:B------:R-:W-:Y:S01]  /*1090*/  IMAD.MOV.U32 R35, RZ, RZ, R24 ;  /* 0x000000ffff237224 */ /* 0x000fe200078e0018 */
[----:B------:R-:W-:-:S09]  /*10a0*/  MOV R39, R33 ;  /* 0x0000002100277202 */ /* 0x000fd20000000f00 */
[----:B------:R-:W-:Y:S01]  /*10b0*/  @P0 IMAD.MOV.U32 R26, RZ, RZ, R37 ;  /* 0x000000ffff1a0224 */ /* 0x000fe200078e0025 */
[----:B------:R-:W-:Y:S01]  /*10c0*/  @P0 MOV R34, R38 ;  /* 0x0000002600220202 */ /* 0x000fe20000000f00 */
[----:B------:R-:W-:Y:S01]  /*10d0*/  @P0 IMAD.MOV.U32 R35, RZ, RZ, R36 ;  /* 0x000000ffff230224 */ /* 0x000fe200078e0024 */
[----:B------:R-:W-:Y:S01]  /*10e0*/  @P0 MOV R39, R27 ;  /* 0x0000001b00270202 */ /* 0x000fe20000000f00 */
[----:B------:R-:W-:Y:S06]  /*10f0*/  BRA `(.L_x_4) ;  /* 0x0000000000107947 */ /* 0x000fec0003800000 */
.L_x_5:
[----:B------:R-:W-:Y:S01]  /*1100*/  IMAD.MOV.U32 R26, RZ, RZ, R36 ;  /* 0x000000ffff1a7224 */ /* 0x000fe200078e0024 */
[----:B------:R-:W-:Y:S01]  /*1110*/  MOV R34, R27 ;  /* 0x0000001b00227202 */ /* 0x000fe20000000f00 */
[----:B------:R-:W-:Y:S01]  /*1120*/  IMAD.MOV.U32 R35, RZ, RZ, R32 ;  /* 0x000000ffff237224 */ /* 0x000fe200078e0020 */
[----:B------:R-:W-:-:S07]  /*1130*/  MOV R39, R24 ;  /* 0x0000001800277202 */ /* 0x000fce0000000f00 */
.L_x_4:
[----:B------:R-:W-:Y:S01]  /*1140*/  ISETP.GE.U32.AND P0, PT, R13, R22, PT ;  /* 0x000000160d00720c */ /* 0x000fe20003f06070 */
[----:B------:R-:W-:Y:S01]  /*1150*/  IMAD.MOV.U32 R27, RZ, RZ, 0x2f800000 ;  /* 0x2f800000ff1b7424 */ /* 0x000fe200078e00ff */
[----:B------:R-:W-:Y:S01]  /*1160*/  I2FP.F32.U32 R26, R26 ;  /* 0x0000001a001a7245 */ /* 0x000fe20000201000 */
[----:B------:R-:W-:Y:S01]  /*1170*/  BSSY B0, `(.L_x_6) ;  /* 0x0000102000007945 */ /* 0x000fe20003800000 */
[----:B------:R-:W-:Y:S02]  /*1180*/  ISETP.GE.AND.EX P0, PT, R14, R23, PT, P0 ;  /* 0x000000170e00720c */ /* 0x000fe40003f06300 */
[----:B------:R-:W-:Y:S01]  /*1190*/  I2FP.F32.U32 R34, R34 ;  /* 0x0000002200227245 */ /* 0x000fe20000201000 */
[----:B------:R-:W-:Y:S01]  /*11a0*/  FFMA.FTZ R40, R26, R27, 1.1641532182693481445e-10 ;  /* 0x2f0000001a287423 */ /* 0x000fe2000001001b */
[----:B------:R-:W-:Y:S02]  /*11b0*/  I2FP.F32.U32 R36, R35 ;  /* 0x0000002300247245 */ /* 0x000fe40000201000 */
[----:B------:R-:W-:Y:S01]  /*11c0*/  I2FP.F32.U32 R38, R39 ;  /* 0x0000002700267245 */ /* 0x000fe20000201000 */
[----:B------:R-:W-:-:S02]  /*11d0*/  FFMA.FTZ R34, R34, R27, 1.1641532182693481445e-10 ;  /* 0x2f00000022227423 */ /* 0x000fc4000001001b */
[-C--:B------:R-:W-:Y:S02]  /*11e0*/  FFMA.FTZ R36, R36, R27.reuse, 1.1641532182693481445e-10 ;  /* 0x2f00000024247423 */ /* 0x080fe4000001001b */
[----:B------:R-:W-:Y:S02]  /*11f0*/  FFMA.FTZ R38, R38, R27, 1.1641532182693481445e-10 ;  /* 0x2f00000026267423 */ /* 0x000fe4000001001b */
[----:B------:R-:W-:Y:S05]  /*1200*/  @P0 BRA `(.L_x_7) ;  /* 0x0000000c00e00947 */ /* 0x000fea0003800000 */
[----:B------:R-:W-:Y:S01]  /*1210*/  ISETP.NE.AND P0, PT, R29, RZ, PT ;  /* 0x000000ff1d00720c */ /* 0x000fe20003f05270 */
[----:B------:R-:W-:-:S12]  /*1220*/  HFMA2.MMA R35, -RZ, RZ, 0, 0 ;  /* 0x00000000ff237435 */ /* 0x000fd800000001ff */
[----:B------:R-:W-:Y:S05]  /*1230*/  @!P0 BRA `(.L_x_8) ;  /* 0x0000000c00b08947 */ /* 0x000fea0003800000 */
[----:B------:R-:W-:Y:S01]  /*1240*/  MOV R27, R13 ;  /* 0x0000000d001b7202 */ /* 0x000fe20000000f00 */
[----:B------:R-:W-:Y:S01]  /*1250*/  IMAD.MOV.U32 R26, RZ, RZ, RZ ;  /* 0x000000ffff1a7224 */ /* 0x000fe200078e00ff */
[----:B------:R-:W-:Y:S01]  /*1260*/  ULDC.64 UR32, c[0x0][0x240] ;  /* 0x0000900000207ab9 */ /* 0x000fe20000000a00 */
[----:B------:R-:W-:Y:S02]  /*1270*/  ISETP.NE.AND P0, PT, R29, 0x1, PT ;  /* 0x000000011d00780c */ /* 0x000fe40003f05270 */
[----:B------:R-:W-:-:S05]  /*1280*/  IMAD.HI.U32 R26, R13, UR32, R26 ;  /* 0x000000200d1a7c27 */ /* 0x000fca000f8e001a */
[----:B------:R-:W-:-:S05]  /*1290*/  SHF.R.U32.HI R27, RZ, UR33, R26 ;  /* 0x00000021ff1b7c19 */ /* 0x000fca000801161a */
[----:B------:R-:W-:-:S04]  /*12a0*/  IMAD.MOV R26, RZ, RZ, -R27 ;  /* 0x000000ffff1a7224 */ /* 0x000fc800078e0a1b */
[----:B------:R-:W-:-:S04]  /*12b0*/  IMAD R35, R26, UR56, R13 ;  /* 0x000000381a237c24 */ /* 0x000fc8000f8e020d */
[----:B------:R-:W-:Y:S01]  /*12c0*/  IMAD R35, R35, UR55, RZ ;  /* 0x0000003723237c24 */ /* 0x000fe2000f8e02ff */
[----:B------:R-:W-:Y:S06]  /*12d0*/  @!P0 BRA `(.L_x_8) ;  /* 0x0000000c00888947 */ /* 0x000fec0003800000 */
[----:B------:R-:W-:Y:S01]  /*12e0*/  MOV R26, RZ ;  /* 0x000000ff001a7202 */ /* 0x000fe20000000f00 */
[----:B------:R-:W-:Y:S01]  /*12f0*/  ULDC.64 UR32, c[0x0][0x248] ;  /* 0x0000920000207ab9 */ /* 0x000fe20000000a00 */
[----:B------:R-:W-:-:S03]  /*1300*/  ISETP.NE.AND P0, PT, R29, 0x2, PT ;  /* 0x000000021d00780c */ /* 0x000fc60003f05270 */
[----:B------:R-:W-:-:S05]  /*1310*/  IMAD.HI.U32 R26, R27, UR33, R26 ;  /* 0x000000211b1a7c27 */ /* 0x000fca000f8e001a */
[----:B------:R-:W-:-:S05]  /*1320*/  SHF.R.U32.HI R37, RZ, UR54, R26 ;  /* 0x00000036ff257c19 */ /* 0x000fca000801161a */
[----:B------:R-:W-:-:S04]  /*1330*/  IMAD.MOV R26, RZ, RZ, -R37 ;  /* 0x000000ffff1a7224 */ /* 0x000fc800078e0a25 */
[----:B------:R-:W-:-:S04]  /*1340*/  IMAD R26, R26, UR32, R27 ;  /* 0x000000201a1a7c24 */ /* 0x000fc8000f8e021b */
[----:B------:R-:W-:Y:S01]  /*1350*/  IMAD R35, R26, UR53, R35 ;  /* 0x000000351a237c24 */ /* 0x000fe2000f8e0223 */
[----:B------:R-:W-:Y:S06]  /*1360*/  @!P0 BRA `(.L_x_8) ;  /* 0x0000000c00648947 */ /* 0x000fec0003800000 */
[----:B------:R-:W-:Y:S01]  /*1370*/  HFMA2.MMA R26, -RZ, RZ, 0, 0 ;  /* 0x00000000ff1a7435 */ /* 0x000fe200000001ff */
[----:B------:R-:W-:Y:S01]  /*1380*/  IMAD.MOV.U32 R27, RZ, RZ, R37 ;  /* 0x000000ffff1b7224 */ /* 0x000fe200078e0025 */
[----:B------:R-:W-:Y:S01]  /*1390*/  ULDC.64 UR32, c[0x0][0x258] ;  /* 0x0000960000207ab9 */ /* 0x000fe20000000a00 */
[----:B------:R-:W-:-:S07]  /*13a0*/  ISETP.NE.AND P0, PT, R29, 0x3, PT ;  /* 0x000000031d00780c */ /* 0x000fce0003f05270 */
[----:B------:R-:W-:-:S05]  /*13b0*/  IMAD.HI.U32 R26, R37, UR32, R26 ;  /* 0x00000020251a7c27 */ /* 0x000fca000f8e001a */
[----:B------:R-:W-:-:S04]  /*13c0*/  SHF.R.U32.HI R27, RZ, UR33, R26 ;  /* 0x00000021ff1b7c19 */ /* 0x000fc8000801161a */
[----:B------:R-:W-:-:S05]  /*13d0*/  IADD3 R26, -R27, RZ, RZ ;  /* 0x000000ff1b1a7210 */ /* 0x000fca0007ffe1ff */
[----:B------:R-:W-:-:S04]  /*13e0*/  IMAD R26, R26, UR52, R37 ;  /* 0x000000341a1a7c24 */ /* 0x000fc8000f8e0225 */
[----:B------:R-:W-:Y:S01]  /*13f0*/  IMAD R35, R26, UR51, R35 ;  /* 0x000000331a237c24 */ /* 0x000fe2000f8e0223 */
[----:B------:R-:W-:Y:S06]  /*1400*/  @!P0 BRA `(.L_x_8) ;  /* 0x0000000c003c8947 */ /* 0x000fec0003800000 */
[----:B------:R-:W-:Y:S01]  /*1410*/  IMAD.MOV.U32 R26, RZ, RZ, RZ ;  /* 0x000000ffff1a7224 */ /* 0x000fe200078e00ff */
[----:B------:R-:W-:Y:S01]  /*1420*/  ULDC.64 UR32, c[0x0][0x260] ;  /* 0x0000980000207ab9 */ /* 0x000fe20000000a00 */
[----:B------:R-:W-:Y:S02]  /*1430*/  ISETP.NE.AND P0, PT, R29, 0x4, PT ;  /* 0x000000041d00780c */ /* 0x000fe40003f05270 */
[----:B------:R-:W-:-:S05]  /*1440*/  IMAD.HI.U32 R26, R27, UR33, R26 ;  /* 0x000000211b1a7c27 */ /* 0x000fca000f8e001a */
[----:B------:R-:W-:-:S04]  /*1450*/  SHF.R.U32.HI R37, RZ, UR50, R26 ;  /* 0x00000032ff257c19 */ /* 0x000fc8000801161a */
[----:B------:R-:W-:-:S05]  /*1460*/  IADD3 R26, -R37, RZ, RZ ;  /* 0x000000ff251a7210 */ /* 0x000fca0007ffe1ff */
[----:B------:R-:W-:-:S04]  /*1470*/  IMAD R26, R26, UR32, R27 ;  /* 0x000000201a1a7c24 */ /* 0x000fc8000f8e021b */
[----:B------:R-:W-:Y:S01]  /*1480*/  IMAD R35, R26, UR49, R35 ;  /* 0x000000311a237c24 */ /* 0x000fe2000f8e0223 */
[----:B------:R-:W-:Y:S06]  /*1490*/  @!P0 BRA `(.L_x_8) ;  /* 0x0000000c00188947 */ /* 0x000fec0003800000 */
        /* <DEDUP_REMOVED lines=8> */
[----:B------:R-:W-:Y:S01]  /*1520*/  IMAD R35, R26, UR47, R35 ;  /* 0x0000002f1a237c24 */ /* 0x000fe2000f8e0223 */
[----:B------:R-:W-:Y:S06]  /*1530*/  @!P0 BRA `(.L_x_8) ;  /* 0x0000000800f08947 */ /* 0x000fec0003800000 */
[----:B------:R-:W-:Y:S01]  /*1540*/  HFMA2.MMA R26, -RZ, RZ, 0, 0 ;  /* 0x00000000ff1a7435 */ /* 0x000fe200000001ff */
[----:B------:R-:W-:Y:S01]  /*1550*/  ULDC.64 UR32, c[0x0][0x278] ;  /* 0x00009e0000207ab9 */ /* 0x000fe20000000a00 */
[----:B------:R-:W-:-:S08]  /*1560*/  ISETP.NE.AND P0, PT, R29, 0x6, PT ;  /* 0x000000061d00780c */ /* 0x000fd00003f05270 */
[----:B------:R-:W-:-:S05]  /*1570*/  IMAD.HI.U32 R26, R27, UR33, R26 ;  /* 0x000000211b1a7c27 */ /* 0x000fca000f8e001a */
[----:B------:R-:W-:-:S05]  /*1580*/  SHF.R.U32.HI R37, RZ, UR46, R26 ;  /* 0x0000002eff257c19 */ /* 0x000fca000801161a */
[----:B------:R-:W-:-:S04]  /*1590*/  IMAD.MOV R26, RZ, RZ, -R37 ;  /* 0x000000ffff1a7224 */ /* 0x000fc800078e0a25 */
[----:B------:R-:W-:-:S04]  /*15a0*/  IMAD R26, R26, UR32, R27 ;  /* 0x000000201a1a7c24 */ /* 0x000fc8000f8e021b */
[----:B------:R-:W-:Y:S01]  /*15b0*/  IMAD R35, R26, UR45, R35 ;  /* 0x0000002d1a237c24 */ /* 0x000fe2000f8e0223 */
[----:B------:R-:W-:Y:S06]  /*15c0*/  @!P0 BRA `(.L_x_8) ;  /* 0x0000000800cc8947 */ /* 0x000fec0003800000 */
[----:B------:R-:W-:Y:S01]  /*15d0*/  MOV R26, RZ ;  /* 0x000000ff001a7202 */ /* 0x000fe20000000f00 */
[----:B------:R-:W-:Y:S01]  /*15e0*/  IMAD.MOV.U32 R27, RZ, RZ, R37 ;  /* 0x000000ffff1b7224 */ /* 0x000fe200078e0025 */
        /* <DEDUP_REMOVED lines=171> */
[----:B------:R-:W-:-:S03]  /*20a0*/  ULDC.64 UR32, c[0x0][0x360] ;  /* 0x0000d80000207ab9 */ /* 0x000fc60000000a00 */
[----:B------:R-:W-:-:S05]  /*20b0*/  IMAD.HI.U32 R26, R37, UR32, R26 ;  /* 0x00000020251a7c27 */ /* 0x000fca000f8e001a */
[----:B------:R-:W-:-:S05]  /*20c0*/  SHF.R.U32.HI R26, RZ, UR33, R26 ;  /* 0x00000021ff1a7c19 */ /* 0x000fca000801161a */
[----:B------:R-:W-:-:S04]  /*20d0*/  IMAD.MOV R26, RZ, RZ, -R26 ;  /* 0x000000ffff1a7224 */ /* 0x000fc800078e0a1a */
[----:B------:R-:W-:-:S04]  /*20e0*/  IMAD R26, R26, UR29, R37 ;  /* 0x0000001d1a1a7c24 */ /* 0x000fc8000f8e0225 */
[----:B------:R-:W-:-:S07]  /*20f0*/  IMAD R35, R26, UR30, R35 ;  /* 0x0000001e1a237c24 */ /* 0x000fce000f8e0223 */
.L_x_8:
[----:B------:R-:W-:Y:S01]  /*2100*/  FFMA.FTZ R40, R40, UR31, R31 ;  /* 0x0000001f28287c23 */ /* 0x000fe2000801001f */
[----:B------:R-:W-:Y:S02]  /*2110*/  ULDC.64 UR32, c[0x0][0x3d0] ;  /* 0x0000f40000207ab9 */ /* 0x000fe40000000a00 */
[----:B------:R-:W-:Y:S01]  /*2120*/  IADD3 R26, P1, R35, UR32, RZ ;  /* 0x00000020231a7c10 */ /* 0x000fe2000ff3e0ff */
[----:B------:R-:W0:Y:S02]  /*2130*/  F2F.BF16.F32 R37, R40 ;  /* 0x0000002800257304 */ /* 0x000e240000202000 */
[----:B0-----:R-:W-:-:S04]  /*2140*/  SHF.L.U32 R27, R37, 0x10, RZ ;  /* 0x00000010251b7819 */ /* 0x001fc800000006ff */
[----:B------:R-:W-:Y:S01]  /*2150*/  FSETP.NEU.FTZ.AND P0, PT, R27, UR57, PT ;  /* 0x000000391b007c0b */ /* 0x000fe2000bf1d000 */
[----:B------:R-:W-:-:S03]  /*2160*/  IMAD.X R27, RZ, RZ, UR33, P1 ;  /* 0x00000021ff1b7e24 */ /* 0x000fc600088e06ff */
[----:B------:R-:W-:-:S05]  /*2170*/  SEL R37, R28, R37, !P0 ;  /* 0x000000251c257207 */ /* 0x000fca0004000000 */
[----:B------:R0:W-:Y:S04]  /*2180*/  STG.E.U16 desc[UR58][R26.64], R37 ;  /* 0x000000251a007986 */ /* 0x0001e8000c10153a */
.L_x_7:
[----:B------:R-:W-:Y:S05]  /*2190*/  BSYNC B0 ;  /* 0x0000000000007941 */ /* 0x000fea0003800000 */
.L_x_6:
[----:B------:R-:W-:Y:S01]  /*21a0*/  ULDC UR32, c[0x0][0xc] ;  /* 0x0000030000207ab9 */ /* 0x000fe20000000800 */
[----:B------:R-:W-:Y:S01]  /*21b0*/  BSSY B0, `(.L_x_9) ;  /* 0x0000100000007945 */ /* 0x000fe20003800000 */
[----:B------:R-:W-:-:S05]  /*21c0*/  IMAD R40, R0, UR32, RZ ;  /* 0x0000002000287c24 */ /* 0x000fca000f8e02ff */
[----:B0-----:R-:W-:-:S04]  /*21d0*/  IADD3 R27, P1, R40, R13, RZ ;  /* 0x0000000d281b7210 */ /* 0x001fc80007f3e0ff */
[----:B------:R-:W-:Y:S02]  /*21e0*/  ISETP.GE.U32.AND P0, PT, R27, R22, PT ;  /* 0x000000161b00720c */ /* 0x000fe40003f06070 */
[----:B------:R-:W-:-:S04]  /*21f0*/  IADD3.X R26, RZ, R14, RZ, P1, !PT ;  /* 0x0000000eff1a7210 */ /* 0x000fc80000ffe4ff */
[----:B------:R-:W-:-:S13]  /*2200*/  ISETP.GE.AND.EX P0, PT, R26, R23, PT, P0 ;  /* 0x000000171a00720c */ /* 0x000fda0003f06300 */
[----:B------:R-:W-:Y:S05]  /*2210*/  @P0 BRA `(.L_x_10) ;  /* 0x0000000c00e40947 */ /* 0x000fea0003800000 */
[----:B------:R-:W-:Y:S01]  /*2220*/  ISETP.NE.AND P0, PT, R29, RZ, PT ;  /* 0x000000ff1d00720c */ /* 0x000fe20003f05270 */
[----:B------:R-:W-:-:S12]  /*2230*/  IMAD.MOV.U32 R35, RZ, RZ, RZ ;  /* 0x000000ffff237224 */ /* 0x000fd800078e00ff */
[----:B------:R-:W-:Y:S05]  /*2240*/  @!P0 BRA `(.L_x_11) ;  /* 0x0000000c00b48947 */ /* 0x000fea0003800000 */
[----:B------:R-:W-:Y:S01]  /*2250*/  HFMA2.MMA R26, -RZ, RZ, 0, 0 ;  /* 0x00000000ff1a7435 */ /* 0x000fe200000001ff */
[----:B------:R-:W-:Y:S01]  /*2260*/  ULDC UR32, c[0x0][0xc] ;  /* 0x0000030000207ab9 */ /* 0x000fe20000000800 */
[----:B------:R-:W-:Y:S01]  /*2270*/  ISETP.NE.AND P0, PT, R29, 0x1, PT ;  /* 0x000000011d00780c */ /* 0x000fe20003f05270 */
[----:B------:R-:W-:Y:S01]  /*2280*/  IMAD R27, R0, UR32, R13 ;  /* 0x00000020001b7c24 */ /* 0x000fe2000f8e020d */
[----:B------:R-:W-:-:S06]  /*2290*/  ULDC.64 UR32, c[0x0][0x240] ;  /* 0x0000900000207ab9 */ /* 0x000fcc0000000a00 */
[----:B------:R-:W-:-:S05]  /*22a0*/  IMAD.HI.U32 R37, R27, UR32, R26 ;  /* 0x000000201b257c27 */ /* 0x000fca000f8e001a */
[----:B------:R-:W-:-:S05]  /*22b0*/  SHF.R.U32.HI R37, RZ, UR33, R37 ;  /* 0x00000021ff257c19 */ /* 0x000fca0008011625 */
[----:B------:R-:W-:-:S04]  /*22c0*/  IMAD.MOV R26, RZ, RZ, -R37 ;  /* 0x000000ffff1a7224 */ /* 0x000fc800078e0a25 */
[----:B------:R-:W-:-:S04]  /*22d0*/  IMAD R26, R26, UR56, R27 ;  /* 0x000000381a1a7c24 */ /* 0x000fc8000f8e021b */
[----:B------:R-:W-:Y:S01]  /*22e0*/  IMAD R35, R26, UR55, RZ ;  /* 0x000000371a237c24 */ /* 0x000fe2000f8e02ff */
        /* <DEDUP_REMOVED lines=220> */
[----:B------:R-:W-:Y:S01]  /*30b0*/  HFMA2.MMA R26, -RZ, RZ, 0, 0 ;  /* 0x00000000ff1a7435 */ /* 0x000fe200000001ff */
[----:B------:R-:W-:-:S09]  /*30c0*/  ULDC.64 UR32, c[0x0][0x360] ;  /* 0x0000d80000207ab9 */ /* 0x000fd20000000a00 */
[----:B------:R-:W-:-:S05]  /*30d0*/  IMAD.HI.U32 R26, R27, UR32, R26 ;  /* 0x000000201b1a7c27 */ /* 0x000fca000f8e001a */
[----:B------:R-:W-:-:S05]  /*30e0*/  SHF.R.U32.HI R26, RZ, UR33, R26 ;  /* 0x00000021ff1a7c19 */ /* 0x000fca000801161a */
[----:B------:R-:W-:-:S04]  /*30f0*/  IMAD.MOV R26, RZ, RZ, -R26 ;  /* 0x000000ffff1a7224 */ /* 0x000fc800078e0a1a */
[----:B------:R-:W-:-:S04]  /*3100*/  IMAD R26, R26, UR29, R27 ;  /* 0x0000001d1a1a7c24 */ /* 0x000fc8000f8e021b */
[----:B------:R-:W-:-:S07]  /*3110*/  IMAD R35, R26, UR30, R35 ;  /* 0x0000001e1a237c24 */ /* 0x000fce000f8e0223 */
.L_x_11:
[----:B------:R-:W-:Y:S01]  /*3120*/  FFMA.FTZ R34, R34, UR31, R31 ;  /* 0x0000001f22227c23 */ /* 0x000fe2000801001f */
[----:B------:R-:W-:Y:S02]  /*3130*/  ULDC.64 UR32, c[0x0][0x3d0] ;  /* 0x0000f40000207ab9 */ /* 0x000fe40000000a00 */
[----:B------:R-:W-:Y:S01]  /*3140*/  IADD3 R26, P1, R35, UR32, RZ ;  /* 0x00000020231a7c10 */ /* 0x000fe2000ff3e0ff */
[----:B------:R-:W0:Y:S02]  /*3150*/  F2F.BF16.F32 R37, R34 ;  /* 0x0000002200257304 */ /* 0x000e240000202000 */
[----:B0-----:R-:W-:-:S04]  /*3160*/  SHF.L.U32 R27, R37, 0x10, RZ ;  /* 0x00000010251b7819 */ /* 0x001fc800000006ff */
[----:B------:R-:W-:Y:S02]  /*3170*/  FSETP.NEU.FTZ.AND P0, PT, R27, UR57, PT ;  /* 0x000000391b007c0b */ /* 0x000fe4000bf1d000 */
[----:B------:R-:W-:Y:S02]  /*3180*/  IADD3.X R27, RZ, UR33, RZ, P1, !PT ;  /* 0x00000021ff1b7c10 */ /* 0x000fe40008ffe4ff */
[----:B------:R-:W-:-:S05]  /*3190*/  SEL R37, R28, R37, !P0 ;  /* 0x000000251c257207 */ /* 0x000fca0004000000 */
[----:B------:R0:W-:Y:S04]  /*31a0*/  STG.E.U16 desc[UR58][R26.64], R37 ;  /* 0x000000251a007986 */ /* 0x0001e8000c10153a */
.L_x_10:
[----:B------:R-:W-:Y:S05]  /*31b0*/  BSYNC B0 ;  /* 0x0000000000007941 */ /* 0x000fea0003800000 */
.L_x_9:
[----:B0-----:R-:W-:Y:S01]  /*31c0*/  LEA R27, P1, R40, R13, 0x1 ;  /* 0x0000000d281b7211 */ /* 0x001fe200078208ff */
[----:B------:R-:W-:Y:S03]  /*31d0*/  BSSY B0, `(.L_x_12) ;  /* 0x0000108000007945 */ /* 0x000fe60003800000 */
[----:B------:R-:W-:Y:S01]  /*31e0*/  ISETP.GE.U32.AND P0, PT, R27, R22, PT ;  /* 0x000000161b00720c */ /* 0x000fe20003f06070 */
[----:B------:R-:W-:-:S05]  /*31f0*/  IMAD.X R26, RZ, RZ, R14, P1 ;  /* 0x000000ffff1a7224 */ /* 0x000fca00008e060e */
[----:B------:R-:W-:-:S13]  /*3200*/  ISETP.GE.AND.EX P0, PT, R26, R23, PT, P0 ;  /* 0x000000171a00720c */ /* 0x000fda0003f06300 */
[----:B------:R-:W-:Y:S05]  /*3210*/  @P0 BRA `(.L_x_13) ;  /* 0x00000010000c0947 */ /* 0x000fea0003800000 */
[----:B------:R-:W-:Y:S02]  /*3220*/  ISETP.NE.AND P0, PT, R29, RZ, PT ;  /* 0x000000ff1d00720c */ /* 0x000fe40003f05270 */
[----:B------:R-:W-:-:S11]  /*3230*/  MOV R34, RZ ;  /* 0x000000ff00227202 */ /* 0x000fd60000000f00 */
[----:B------:R-:W-:Y:S05]  /*3240*/  @!P0 BRA `(.L_x_14) ;  /* 0x0000000c00dc8947 */ /* 0x000fea0003800000 */
[----:B------:R-:W-:Y:S01]  /*3250*/  HFMA2.MMA R26, -RZ, RZ, 0, 0 ;  /* 0x00000000ff1a7435 */ /* 0x000fe200000001ff */
[----:B------:R-:W-:Y:S01]  /*3260*/  ULDC.64 UR32, c[0x0][0x240] ;  /* 0x0000900000207ab9 */ /* 0x000fe20000000a00 */
[----:B------:R-:W-:-:S08]  /*3270*/  ISETP.NE.AND P0, PT, R29, 0x1, PT ;  /* 0x000000011d00780c */ /* 0x000fd00003f05270 */
        /* <DEDUP_REMOVED lines=8> */
[----:B------:R-:W-:Y:S02]  /*3300*/  MOV R27, R35 ;  /* 0x00000023001b7202 */ /* 0x000fe40000000f00 */
[----:B------:R-:W-:Y:S01]  /*3310*/  ISETP.NE.AND P0, PT, R29, 0x2, PT ;  /* 0x000000021d00780c */ /* 0x000fe20003f05270 */
[----:B------:R-:W-:-:S05]  /*3320*/  IMAD.HI.U32 R26, R35, UR33, R26 ;  /* 0x00000021231a7c27 */ /* 0x000fca000f8e001a */
[----:B------:R-:W-:-:S05]  /*3330*/  SHF.R.U32.HI R37, RZ, UR54, R26 ;  /* 0x00000036ff257c19 */ /* 0x000fca000801161a */
[----:B------:R-:W-:-:S04]  /*3340*/  IMAD.MOV R27, RZ, RZ, -R37 ;  /* 0x000000ffff1b7224 */ /* 0x000fc800078e0a25 */
[----:B------:R-:W-:-:S04]  /*3350*/  IMAD R27, R27, UR32, R35 ;  /* 0x000000201b1b7c24 */ /* 0x000fc8000f8e0223 */
[----:B------:R-:W-:Y:S01]  /*3360*/  IMAD R34, R27, UR53, R34 ;  /* 0x000000351b227c24 */ /* 0x000fe2000f8e0222 */
        /* <DEDUP_REMOVED lines=11> */
[----:B------:R-:W-:Y:S01]  /*3420*/  HFMA2.MMA R26, -RZ, RZ, 0, 0 ;  /* 0x00000000ff1a7435 */ /* 0x000fe200000001ff */
[----:B------:R-:W-:Y:S01]  /*3430*/  MOV R27, R35 ;  /* 0x00000023001b7202 */ /* 0x000fe20000000f00 */
[----:B------:R-:W-:Y:S01]  /*3440*/  ULDC.64 UR32, c[0x0][0x260] ;  /* 0x0000980000207ab9 */ /* 0x000fe20000000a00 */
[----:B------:R-:W-:-:S07]  /*3450*/  ISETP.NE.AND P0, PT, R29, 0x4, PT ;  /* 0x000000041d00780c */ /* 0x000fce0003f05270 */
        /* <DEDUP_REMOVED lines=208> */
[----:B------:R-:W-:-:S03]  /*4160*/  MOV R27, R37 ;  /* 0x00000025001b7202 */ /* 0x000fc60000000f00 */
[----:B------:R-:W-:-:S05]  /*4170*/  IMAD.HI.U32 R26, R37, UR32, R26 ;  /* 0x00000020251a7c27 */ /* 0x000fca000f8e001a */
[----:B------:R-:W-:-:S05]  /*4180*/  SHF.R.U32.HI R26, RZ, UR33, R26 ;  /* 0x00000021ff1a7c19 */ /* 0x000fca000801161a */
[----:B------:R-:W-:-:S04]  /*4190*/  IMAD.MOV R26, RZ, RZ, -R26 ;  /* 0x000000ffff1a7224 */ /* 0x000fc800078e0a1a */
[----:B------:R-:W-:-:S04]  /*41a0*/  IMAD R27, R26, UR29, R37 ;  /* 0x0000001d1a1b7c24 */ /* 0x000fc8000f8e0225 */
[----:B------:R-:W-:-:S07]  /*41b0*/  IMAD R34, R27, UR30, R34 ;  /* 0x0000001e1b227c24 */ /* 0x000fce000f8e0222 */
.L_x_14:
[----:B------:R-:W-:Y:S01]  /*41c0*/  FFMA.FTZ R36, R36, UR31, R31 ;  /* 0x0000001f24247c23 */ /* 0x000fe2000801001f */
[----:B------:R-:W-:Y:S02]  /*41d0*/  ULDC.64 UR32, c[0x0][0x3d0] ;  /* 0x0000f40000207ab9 */ /* 0x000fe40000000a00 */
[----:B------:R-:W-:Y:S01]  /*41e0*/  IADD3 R34, P1, R34, UR32, RZ ;  /* 0x0000002022227c10 */ /* 0x000fe2000ff3e0ff */
[----:B------:R-:W0:Y:S03]  /*41f0*/  F2F.BF16.F32 R27, R36 ;  /* 0x00000024001b7304 */ /* 0x000e260000202000 */
[----:B------:R-:W-:Y:S02]  /*4200*/  IADD3.X R35, RZ, UR33, RZ, P1, !PT ;  /* 0x00000021ff237c10 */ /* 0x000fe40008ffe4ff */
[----:B0-----:R-:W-:-:S04]  /*4210*/  SHF.L.U32 R26, R27, 0x10, RZ ;  /* 0x000000101b1a7819 */ /* 0x001fc800000006ff */
[----:B------:R-:W-:-:S04]  /*4220*/  FSETP.NEU.FTZ.AND P0, PT, R26, UR57, PT ;  /* 0x000000391a007c0b */ /* 0x000fc8000bf1d000 */
[----:B------:R-:W-:-:S05]  /*4230*/  SEL R27, R28, R27, !P0 ;  /* 0x0000001b1c1b7207 */ /* 0x000fca0004000000 */
[----:B------:R0:W-:Y:S04]  /*4240*/  STG.E.U16 desc[UR58][R34.64], R27 ;  /* 0x0000001b22007986 */ /* 0x0001e8000c10153a */
.L_x_13:
[----:B------:R-:W-:Y:S05]  /*4250*/  BSYNC B0 ;  /* 0x0000000000007941 */ /* 0x000fea0003800000 */
.L_x_12:
[----:B------:R-:W-:-:S05]  /*4260*/  IMAD R26, R40, 0x3, RZ ;  /* 0x00000003281a7824 */ /* 0x000fca00078e02ff */
[----:B0-----:R-:W-:-:S04]  /*4270*/  IADD3 R27, P1, R26, R13, RZ ;  /* 0x0000000d1a1b7210 */ /* 0x001fc80007f3e0ff */
[----:B------:R-:W-:Y:S01]  /*4280*/  ISETP.GE.U32.AND P0, PT, R27, R22, PT ;  /* 0x000000161b00720c */ /* 0x000fe20003f06070 */
[----:B------:R-:W-:-:S05]  /*4290*/  IMAD.X R26, RZ, RZ, R14, P1 ;  /* 0x000000ffff1a7224 */ /* 0x000fca00008e060e */
[----:B------:R-:W-:-:S13]  /*42a0*/  ISETP.GE.AND.EX P0, PT, R26, R23, PT, P0 ;  /* 0x000000171a00720c */ /* 0x000fda0003f06300 */
[----:B------:R-:W-:Y:S05]  /*42b0*/  @P0 BRA `(.L_x_15) ;  /* 0x00000010000c0947 */ /* 0x000fea0003800000 */
[----:B------:R-:W-:Y:S01]  /*42c0*/  ISETP.NE.AND P0, PT, R29, RZ, PT ;  /* 0x000000ff1d00720c */ /* 0x000fe20003f05270 */
[----:B------:R-:W-:-:S12]  /*42d0*/  HFMA2.MMA R34, -RZ, RZ, 0, 0 ;  /* 0x00000000ff227435 */ /* 0x000fd800000001ff */
[----:B------:R-:W-:Y:S05]  /*42e0*/  @!P0 BRA `(.L_x_16) ;  /* 0x0000000c00dc8947 */ /* 0x000fea0003800000 */
[----:B------:R-:W-:Y:S01]  /*42f0*/  MOV R26, RZ ;  /* 0x000000ff001a7202 */ /* 0x000fe20000000f00 */
[----:B------:R-:W-:Y:S01]  /*4300*/  ULDC.64 UR32, c[0x0][0x240] ;  /* 0x0000900000207ab9 */ /* 0x000fe20000000a00 */
[----:B------:R-:W-:-:S03]  /*4310*/  ISETP.NE.AND P0, PT, R29, 0x1, PT ;  /* 0x000000011d00780c */ /* 0x000fc60003f05270 */
        /* <DEDUP_REMOVED lines=238> */
[----:B------:R-:W-:-:S08]  /*5200*/  ULDC.64 UR32, c[0x0][0x360] ;  /* 0x0000d80000207ab9 */ /* 0x000fd00000000a00 */
[----:B------:R-:W-:-:S05]  /*5210*/  IMAD.HI.U32 R26, R37, UR32, R26 ;  /* 0x00000020251a7c27 */ /* 0x000fca000f8e001a */
[----:B------:R-:W-:-:S05]  /*5220*/  SHF.R.U32.HI R26, RZ, UR33, R26 ;  /* 0x00000021ff1a7c19 */ /* 0x000fca000801161a */
[----:B------:R-:W-:-:S04]  /*5230*/  IMAD.MOV R26, RZ, RZ, -R26 ;  /* 0x000000ffff1a7224 */ /* 0x000fc800078e0a1a */
[----:B------:R-:W-:-:S04]  /*5240*/  IMAD R27, R26, UR29, R37 ;  /* 0x0000001d1a1b7c24 */ /* 0x000fc8000f8e0225 */
[----:B------:R-:W-:-:S07]  /*5250*/  IMAD R34, R27, UR30, R34 ;  /* 0x0000001e1b227c24 */ /* 0x000fce000f8e0222 */
.L_x_16:
        /* <DEDUP_REMOVED lines=9> */
.L_x_15:
[----:B------:R-:W-:Y:S01]  /*52f0*/  LEA R13, P0, R40, R13, 0x2 ;  /* 0x0000000d280d7211 */ /* 0x000fe200078010ff */
[----:B------:R-:W-:Y:S05]  /*5300*/  WARPSYNC.ALL ;  /* 0x0000000000007948 */ /* 0x000fea0003800000 */
[----:B------:R-:W-:Y:S01]  /*5310*/  IMAD.X R14, RZ, RZ, R14, P0 ;  /* 0x000000ffff0e7224 */ /* 0x000fe200000e060e */
[----:B------:R-:W-:Y:S01]  /*5320*/  BAR.SYNC.DEFER_BLOCKING 0x0 ;  /* 0x0000000000007b1d */ /* 0x000fe20000010000 */
[----:B------:R-:W-:Y:S01]  /*5330*/  ISETP.GE.U32.AND P0, PT, R13, R18, PT ;  /* 0x000000120d00720c */ /* 0x000fe20003f06070 */
[----:B------:R-:W-:Y:S01]  /*5340*/  IMAD.MOV.U32 R36, RZ, RZ, R33 ;  /* 0x000000ffff247224 */ /* 0x000fe200078e0021 */
[----:B------:R-:W-:-:S02]  /*5350*/  MOV R38, R24 ;  /* 0x0000001800267202 */ /* 0x000fc40000000f00 */
[----:B------:R-:W-:Y:S02]  /*5360*/  ISETP.GE.AND.EX P0, PT, R14, R19, PT, P0 ;  /* 0x000000130e00720c */ /* 0x000fe40003f06300 */
[----:B------:R-:W-:-:S11]  /*5370*/  MOV R37, R32 ;  /* 0x0000002000257202 */ /* 0x000fd60000000f00 */
[----:B------:R-:W-:Y:S05]  /*5380*/  @!P0 BRA `(.L_x_17) ;  /* 0xffffffb800108947 */ /* 0x000fea000383ffff */
[----:B------:R-:W-:Y:S05]  /*5390*/  EXIT ;  /* 0x000000000000794d */ /* 0x000fea0003800000 */
        .weak           $__internal_0_$__cuda_sm20_div_s64
        .type           $__internal_0_$__cuda_sm20_div_s64,@function
        .size           $__internal_0_$__cuda_sm20_div_s64,(.L_x_252 - $__internal_0_$__cuda_sm20_div_s64)
$__internal_0_$__cuda_sm20_div_s64:
[----:B------:R-:W-:Y:S01]  /*53a0*/  MOV R24, R27 ;  /* 0x0000001b00187202 */ /* 0x000fe20000000f00 */
[----:B------:R-:W-:-:S06]  /*53b0*/  HFMA2.MMA R25, -RZ, RZ, 0, 0 ;  /* 0x00000000ff197435 */ /* 0x000fcc00000001ff */
[----:B------:R-:W0:Y:S08]  /*53c0*/  I2F.U64.RP R24, R24 ;  /* 0x0000001800187312 */ /* 0x000e300000309000 */
[----:B0-----:R-:W0:Y:S02]  /*53d0*/  MUFU.RCP R18, R24 ;  /* 0x0000001800127308 */ /* 0x001e240000001000 */
[----:B0-----:R-:W-:-:S06]  /*53e0*/  VIADD R18, R18, 0x1ffffffe ;  /* 0x1ffffffe12127836 */ /* 0x001fcc0000000000 */
[----:B------:R-:W0:Y:S02]  /*53f0*/  F2I.U64.TRUNC R18, R18 ;  /* 0x0000001200127311 */ /* 0x000e24000020d800 */
[----:B0-----:R-:W-:-:S04]  /*5400*/  IMAD.WIDE.U32 R22, R18, R27, RZ ;  /* 0x0000001b12167225 */ /* 0x001fc800078e00ff */
[----:B------:R-:W-:Y:S01]  /*5410*/  IMAD R23, R27, R19, R23 ;  /* 0x000000131b177224 */ /* 0x000fe200078e0217 */
[----:B------:R-:W-:-:S04]  /*5420*/  IADD3 R29, P0, RZ, -R22, RZ ;  /* 0x80000016ff1d7210 */ /* 0x000fc80007f1e0ff */
[----:B------:R-:W-:Y:S01]  /*5430*/  IADD3.X R31, RZ, ~R23, RZ, P0, !PT ;  /* 0x80000017ff1f7210 */ /* 0x000fe200007fe4ff */
[----:B------:R-:W-:Y:S01]  /*5440*/  IMAD.HI.U32 R22, R18, R29, RZ ;  /* 0x0000001d12167227 */ /* 0x000fe200078e00ff */
[----:B------:R-:W-:-:S03]  /*5450*/  MOV R23, R18 ;  /* 0x0000001200177202 */ /* 0x000fc60000000f00 */
[-C--:B------:R-:W-:Y:S02]  /*5460*/  IMAD R25, R19, R31.reuse, RZ ;  /* 0x0000001f13197224 */ /* 0x080fe400078e02ff */
[----:B------:R-:W-:-:S04]  /*5470*/  IMAD.WIDE.U32 R22, P0, R18, R31, R22 ;  /* 0x0000001f12167225 */ /* 0x000fc80007800016 */
[----:B------:R-:W-:-:S04]  /*5480*/  IMAD.HI.U32 R31, R19, R31, RZ ;  /* 0x0000001f131f7227 */ /* 0x000fc800078e00ff */
[----:B------:R-:W-:-:S05]  /*5490*/  IMAD.HI.U32 R22, P1, R19, R29, R22 ;  /* 0x0000001d13167227 */ /* 0x000fca0007820016 */
[----:B------:R-:W-:Y:S01]  /*54a0*/  IADD3 R23, P2, R25, R22, RZ ;  /* 0x0000001619177210 */ /* 0x000fe20007f5e0ff */
[----:B------:R-:W-:-:S04]  /*54b0*/  IMAD.X R22, R31, 0x1, R19, P0 ;  /* 0x000000011f167824 */ /* 0x000fc800000e0613 */
[----:B------:R-:W-:Y:S01]  /*54c0*/  IMAD.WIDE.U32 R18, R23, R27, RZ ;  /* 0x0000001b17127225 */ /* 0x000fe200078e00ff */
[----:B------:R-:W-:Y:S02]  /*54d0*/  IADD3.X R25, RZ, RZ, R22, P2, P1 ;  /* 0x000000ffff197210 */ /* 0x000fe400017e2416 */
[----:B------:R-:W-:Y:S02]  /*54e0*/  ISETP.LE.AND P1, PT, RZ, UR5, PT ;  /* 0x00000005ff007c0c */ /* 0x000fe4000bf23270 */
[----:B------:R-:W-:Y:S01]  /*54f0*/  IADD3 R29, P0, RZ, -R18, RZ ;  /* 0x80000012ff1d7210 */ /* 0x000fe20007f1e0ff */
[----:B------:R-:W-:-:S04]  /*5500*/  IMAD R18, R27, R25, R19 ;  /* 0x000000191b127224 */ /* 0x000fc800078e0213 */
[----:B------:R-:W-:Y:S01]  /*5510*/  IMAD.HI.U32 R22, R23, R29, RZ ;  /* 0x0000001d17167227 */ /* 0x000fe200078e00ff */
[----:B------:R-:W-:Y:S02]  /*5520*/  IADD3.X R24, RZ, ~R18, RZ, P0, !PT ;  /* 0x80000012ff187210 */ /* 0x000fe400007fe4ff */
[----:B------:R-:W-:-:S03]  /*5530*/  IADD3 R18, P4, RZ, -UR4, RZ ;  /* 0x80000004ff127c10 */ /* 0x000fc6000ff9e0ff */
[----:B------:R-:W-:Y:S01]  /*5540*/  IMAD.WIDE.U32 R22, P0, R23, R24, R22 ;  /* 0x0000001817167225 */ /* 0x000fe20007800016 */
[----:B------:R-:W-:-:S03]  /*5550*/  IADD3.X R32, RZ, ~UR5, RZ, P4, !PT ;  /* 0x80000005ff207c10 */ /* 0x000fc6000a7fe4ff */
[C---:B------:R-:W-:Y:S01]  /*5560*/  IMAD R19, R25.reuse, R24, RZ ;  /* 0x0000001819137224 */ /* 0x040fe200078e02ff */
[----:B------:R-:W-:Y:S01]  /*5570*/  SEL R32, R32, UR5, !P1 ;  /* 0x0000000520207c07 */ /* 0x000fe2000c800000 */
[----:B------:R-:W-:Y:S01]  /*5580*/  IMAD.HI.U32 R22, P2, R25, R29, R22 ;  /* 0x0000001d19167227 */ /* 0x000fe20007840016 */
[----:B------:R-:W-:-:S03]  /*5590*/  SEL R23, R18, UR4, !P1 ;  /* 0x0000000412177c07 */ /* 0x000fc6000c800000 */
[----:B------:R-:W-:Y:S01]  /*55a0*/  IMAD.HI.U32 R24, R25, R24, RZ ;  /* 0x0000001819187227 */ /* 0x000fe200078e00ff */
[----:B------:R-:W-:Y:S01]  /*55b0*/  IADD3 R22, P3, R19, R22, RZ ;  /* 0x0000001613167210 */ /* 0x000fe20007f7e0ff */
[----:B------:R-:W-:Y:S02]  /*55c0*/  HFMA2.MMA R19, -RZ, RZ, 0, 0 ;  /* 0x00000000ff137435 */ /* 0x000fe400000001ff */
[----:B------:R-:W-:Y:S02]  /*55d0*/  IMAD.X R25, R24, 0x1, R25, P0 ;  /* 0x0000000118197824 */ /* 0x000fe400000e0619 */
[----:B------:R-:W-:-:S03]  /*55e0*/  IMAD.HI.U32 R18, R22, R23, RZ ;  /* 0x0000001716127227 */ /* 0x000fc600078e00ff */
[----:B------:R-:W-:Y:S01]  /*55f0*/  IADD3.X R25, RZ, RZ, R25, P3, P2 ;  /* 0x000000ffff197210 */ /* 0x000fe20001fe4419 */
[----:B------:R-:W-:-:S04]  /*5600*/  IMAD.WIDE.U32 R18, R22, R32, R18 ;  /* 0x0000002016127225 */ /* 0x000fc800078e0012 */
[C---:B------:R-:W-:Y:S02]  /*5610*/  IMAD R29, R25.reuse, R32, RZ ;  /* 0x00000020191d7224 */ /* 0x040fe400078e02ff */
[----:B------:R-:W-:-:S04]  /*5620*/  IMAD.HI.U32 R18, P0, R25, R23, R18 ;  /* 0x0000001719127227 */ /* 0x000fc80007800012 */
[----:B------:R-:W-:Y:S01]  /*5630*/  IMAD.HI.U32 R25, R25, R32, RZ ;  /* 0x0000002019197227 */ /* 0x000fe200078e00ff */
[----:B------:R-:W-:-:S04]  /*5640*/  IADD3 R22, P2, R29, R18, RZ ;  /* 0x000000121d167210 */ /* 0x000fc80007f5e0ff */
[----:B------:R-:W-:-:S05]  /*5650*/  IADD3.X R18, R25, RZ, RZ, P0, !PT ;  /* 0x000000ff19127210 */ /* 0x000fca00007fe4ff */
[----:B------:R-:W-:Y:S02]  /*5660*/  IMAD.X R24, RZ, RZ, R18, P2 ;  /* 0x000000ffff187224 */ /* 0x000fe400010e0612 */
[----:B------:R-:W-:-:S04]  /*5670*/  IMAD.WIDE.U32 R18, R22, R27, RZ ;  /* 0x0000001b16127225 */ /* 0x000fc800078e00ff */
[----:B------:R-:W-:Y:S01]  /*5680*/  IMAD R19, R27, R24, R19 ;  /* 0x000000181b137224 */ /* 0x000fe200078e0213 */
[----:B------:R-:W-:-:S04]  /*5690*/  IADD3 R28, P0, -R18, R23, RZ ;  /* 0x00000017121c7210 */ /* 0x000fc80007f1e1ff */
[----:B------:R-:W-:Y:S02]  /*56a0*/  IADD3.X R32, ~R19, R32, RZ, P0, !PT ;  /* 0x0000002013207210 */ /* 0x000fe400007fe5ff */
[----:B------:R-:W-:Y:S02]  /*56b0*/  ISETP.GE.U32.AND P0, PT, R28, R27, PT ;  /* 0x0000001b1c00720c */ /* 0x000fe40003f06070 */
[----:B------:R-:W-:Y:S02]  /*56c0*/  IADD3 R18, P2, -R27, R28, RZ ;  /* 0x0000001c1b127210 */ /* 0x000fe40007f5e1ff */
[----:B------:R-:W-:Y:S02]  /*56d0*/  ISETP.GE.U32.AND.EX P0, PT, R32, RZ, PT, P0 ;  /* 0x000000ff2000720c */ /* 0x000fe40003f06100 */
[----:B------:R-:W-:Y:S02]  /*56e0*/  IADD3 R19, P3, R22, 0x1, RZ ;  /* 0x0000000116137810 */ /* 0x000fe40007f7e0ff */
[----:B------:R-:W-:-:S02]  /*56f0*/  IADD3.X R25, R32, -0x1, RZ, P2, !PT ;  /* 0xffffffff20197810 */ /* 0x000fc400017fe4ff */
[----:B------:R-:W-:Y:S02]  /*5700*/  SEL R18, R18, R28, P0 ;  /* 0x0000001c12127207 */ /* 0x000fe40000000000 */
[----:B------:R-:W-:Y:S02]  /*5710*/  IADD3.X R23, RZ, R24, RZ, P3, !PT ;  /* 0x00000018ff177210 */ /* 0x000fe40001ffe4ff */
[----:B------:R-:W-:Y:S02]  /*5720*/  SEL R19, R19, R22, P0 ;  /* 0x0000001613137207 */ /* 0x000fe40000000000 */
[----:B------:R-:W-:Y:S02]  /*5730*/  SEL R25, R25, R32, P0 ;  /* 0x0000002019197207 */ /* 0x000fe40000000000 */
[----:B------:R-:W-:Y:S02]  /*5740*/  ISETP.GE.U32.AND P2, PT, R18, R27, PT ;  /* 0x0000001b1200720c */ /* 0x000fe40003f46070 */
[----:B------:R-:W-:-:S02]  /*5750*/  SEL R24, R23, R24, P0 ;  /* 0x0000001817187207 */ /* 0x000fc40000000000 */
[----:B------:R-:W-:Y:S02]  /*5760*/  IADD3 R22, P3, R19, 0x1, RZ ;  /* 0x0000000113167810 */ /* 0x000fe40007f7e0ff */
[----:B------:R-:W-:-:S03]  /*5770*/  ISETP.GE.U32.AND.EX P0, PT, R25, RZ, PT, P2 ;  /* 0x000000ff1900720c */ /* 0x000fc60003f06120 */
[----:B------:R-:W-:Y:S01]  /*5780*/  IMAD.X R23, RZ, RZ, R24, P3 ;  /* 0x000000ffff177224 */ /* 0x000fe200018e0618 */
[----:B------:R-:W-:-:S04]  /*5790*/  SEL R22, R22, R19, P0 ;  /* 0x0000001316167207 */ /* 0x000fc80000000000 */
[----:B------:R-:W-:Y:S02]  /*57a0*/  SEL R23, R23, R24, P0 ;  /* 0x0000001817177207 */ /* 0x000fe40000000000 */
[----:B------:R-:W-:Y:S02]  /*57b0*/  IADD3 R19, P2, RZ, -R22, RZ ;  /* 0x80000016ff137210 */ /* 0x000fe40007f5e0ff */
[----:B------:R-:W-:Y:S02]  /*57c0*/  ISETP.NE.U32.AND P0, PT, R27, RZ, PT ;  /* 0x000000ff1b00720c */ /* 0x000fe40003f05070 */
[----:B------:R-:W-:Y:S02]  /*57d0*/  IADD3.X R18, RZ, ~R23, RZ, P2, !PT ;  /* 0x80000017ff127210 */ /* 0x000fe400017fe4ff */
[----:B------:R-:W-:Y:S02]  /*57e0*/  MOV R27, 0x0 ;  /* 0x00000000001b7802 */ /* 0x000fe40000000f00 */
[----:B------:R-:W-:-:S02]  /*57f0*/  ISETP.NE.AND.EX P0, PT, RZ, RZ, PT, P0 ;  /* 0x000000ffff00720c */ /* 0x000fc40003f05300 */
[----:B------:R-:W-:Y:S02]  /*5800*/  SEL R22, R19, R22, !P1 ;  /* 0x0000001613167207 */ /* 0x000fe40004800000 */
[----:B------:R-:W-:Y:S02]  /*5810*/  SEL R23, R18, R23, !P1 ;  /* 0x0000001712177207 */ /* 0x000fe40004800000 */
[----:B------:R-:W-:Y:S02]  /*5820*/  SEL R22, R22, 0xffffffff, P0 ;  /* 0xffffffff16167807 */ /* 0x000fe40000000000 */
[----:B------:R-:W-:Y:S01]  /*5830*/  SEL R23, R23, 0xffffffff, P0 ;  /* 0xffffffff17177807 */ /* 0x000fe20000000000 */
[----:B------:R-:W-:Y:S06]  /*5840*/  RET.REL.NODEC R26 `(_ZN2at6native55_GLOBAL__N__1da31dc6_22_DistributionUniform_cu_67fa25cf43distribution_elementwise_grid_stride_kernelIfLi4EZNS0_9templates4cuda21uniform_and_transformIN3c108BFloat16EfPNS_17CUDAGeneratorImplEZZZNS4_14uniform_kernelIS9_EEvRNS_18TensorIteratorBaseEddT_ENKUlvE_clEvENKUlvE2_clEvEUlfE_EEvSC_T1_T2_EUlP24curandStatePhilox4_32_10E0_ZNS1_27distribution_nullary_kernelIS7_f6float4S9_SL_SG_EEvSC_SI_RKT3_T4_EUlifE0_EEvlNS_15PhiloxCudaStateESH_SI_) ;  /* 0xffffffa41aec7950 */ /* 0x000fec0003c3ffff */
.L_x_18:
[----:B------:R-:W-:-:S00]  /*5850*/  BRA `(.L_x_18) ;  /* 0xfffffffc00fc7947 */ /* 0x000fc0000383ffff */
[----:B------:R-:W-:-:S00]  /*5860*/  NOP ;  /* 0x0000000000007918 */ /* 0x000fc00000000000 */
        /* <DEDUP_REMOVED lines=9> */
.L_x_252:


//--------------------- .text._ZN2at6native55_GLOBAL__N__1da31dc6_22_DistributionUniform_cu_67fa25cf43distribution_elementwise_grid_stride_kernelIfLi4EZNS0_9templates4cuda21uniform_and_transformIN3c108BFloat16EfPNS_17CUDAGeneratorImplEZZZNS4_14uniform_kernelIS9_EEvRNS_18TensorIteratorBaseEddT_ENKUlvE_clEvENKUlvE2_clEvEUlfE_EEvSC_T1_T2_EUlP24curandStatePhilox4_32_10E0_ZNS1_27distribution_nullary_kernelIS7_f6float4S9_SL_SG_EEvSC_SI_RKT3_T4_EUlifE_EEvlNS_15PhiloxCudaStateESH_SI_ --------------------------
	.section	.text._ZN2at6native55_GLOBAL__N__1da31dc6_22_DistributionUniform_cu_67fa25cf43distribution_elementwise_grid_stride_kernelIfLi4EZNS0_9templates4cuda21uniform_and_transformIN3c108BFloat16EfPNS_17CUDAGeneratorImplEZZZNS4_14uniform_kernelIS9_EEvRNS_18TensorIteratorBaseEddT_ENKUlvE_clEvENKUlvE2_clEvEUlfE_EEvSC_T1_T2_EUlP24curandStatePhilox4_32_10E0_ZNS1_27distribution_nullary_kernelIS7_f6float4S9_SL_SG_EEvSC_SI_RKT3_T4_EUlifE_EEvlNS_15PhiloxCudaStateESH_SI_,"ax",@progbits
	.align	128
.text._ZN2at6native55_GLOBAL__N__1da31dc6_22_DistributionUniform_cu_67fa25cf43distribution_elementwise_grid_stride_kernelIfLi4EZNS0_9templates4cuda21uniform_and_transformIN3c108BFloat16EfPNS_17CUDAGeneratorImplEZZZNS4_14uniform_kernelIS9_EEvRNS_18TensorIteratorBaseEddT_ENKUlvE_clEvENKUlvE2_clEvEUlfE_EEvSC_T1_T2_EUlP24curandStatePhilox4_32_10E0_ZNS1_27distribution_nullary_kernelIS7_f6float4S9_SL_SG_EEvSC_SI_RKT3_T4_EUlifE_EEvlNS_15PhiloxCudaStateESH_SI_:
        .type           _ZN2at6native55_GLOBAL__N__1da31dc6_22_DistributionUniform_cu_67fa25cf43distribution_elementwise_grid_stride_kernelIfLi4EZNS0_9templates4cuda21uniform_and_transformIN3c108BFloat16EfPNS_17CUDAGeneratorImplEZZZNS4_14uniform_kernelIS9_EEvRNS_18TensorIteratorBaseEddT_ENKUlvE_clEvENKUlvE2_clEvEUlfE_EEvSC_T1_T2_EUlP24curandStatePhilox4_32_10E0_ZNS1_27distribution_nullary_kernelIS7_f6float4S9_SL_SG_EEvSC_SI_RKT3_T4_EUlifE_EEvlNS_15PhiloxCudaStateESH_SI_,@function
        .size           _ZN2at6native55_GLOBAL__N__1da31dc6_22_DistributionUniform_cu_67fa25cf43distribution_elementwise_grid_stride_kernelIfLi4EZNS0_9templates4cuda21uniform_and_transformIN3c108BFloat16EfPNS_17CUDAGeneratorImplEZZZNS4_14uniform_kernelIS9_EEvRNS_18TensorIteratorBaseEddT_ENKUlvE_clEvENKUlvE2_clEvEUlfE_EEvSC_T1_T2_EUlP24curandStatePhilox4_32_10E0_ZNS1_27distribution_nullary_kernelIS7_f6float4S9_SL_SG_EEvSC_SI_RKT3_T4_EUlifE_EEvlNS_15PhiloxCudaStateESH_SI_,(.L_x_254 - _ZN2at6native55_GLOBAL__N__1da31dc6_22_DistributionUniform_cu_67fa25cf43distribution_elementwise_grid_stride_kernelIfLi4EZNS0_9templates4cuda21uniform_and_transformIN3c108BFloat16EfPNS_17CUDAGeneratorImplEZZZNS4_14uniform_kernelIS9_EEvRNS_18TensorIteratorBaseEddT_ENKUlvE_clEvENKUlvE2_clEvEUlfE_EEvSC_T1_T2_EUlP24curandStatePhilox4_32_10E0_ZNS1_27distribution_nullary_kernelIS7_f6float4S9_SL_SG_EEvSC_SI_RKT3_T4_EUlifE_EEvlNS_15PhiloxCudaStateESH_SI_)
        .other          _ZN2at6native55_GLOBAL__N__1da31dc6_22_DistributionUniform_cu_67fa25cf43distribution_elementwise_grid_stride_kernelIfLi4EZNS0_9templates4cuda21uniform_and_transformIN3c108BFloat16EfPNS_17CUDAGeneratorImplEZZZNS4_14uniform_kernelIS9_EEvRNS_18TensorIteratorBaseEddT_ENKUlvE_clEvENKUlvE2_clEvEUlfE_EEvSC_T1_T2_EUlP24curandStatePhilox4_32_10E0_ZNS1_27distribution_nullary_kernelIS7_f6float4S9_SL_SG_EEvSC_SI_RKT3_T4_EUlifE_EEvlNS_15PhiloxCudaStateESH_SI_,@"STO_CUDA_ENTRY STV_DEFAULT"
_ZN2at6native55_GLOBAL__N__1da31dc6_22_DistributionUniform_cu_67fa25cf43distribution_elementwise_grid_stride_kernelIfLi4EZNS0_9templates4cuda21uniform_and_transformIN3c108BFloat16EfPNS_17CUDAGeneratorImplEZZZNS4_14uniform_kernelIS9_EEvRNS_18TensorIteratorBaseEddT_ENKUlvE_clEvENKUlvE2_clEvEUlfE_EEvSC_T1_T2_EUlP24curandStatePhilox4_32_10E0_ZNS1_27distribution_nullary_kernelIS7_f6float4S9_SL_SG_EEvSC_SI_RKT3_T4_EUlifE_EEvlNS_15PhiloxCudaStateESH_SI_:
[----:B------:R-:W-:Y:S08]  /*0000*/  LDC R1, c[0x0][0x28] ;  /* 0x00000a00ff017b82 */ /* 0x000ff00000000800 */
[----:B------:R-:W0:Y:S01]  /*0010*/  LDC R40, c[0x0][0x220] ;  /* 0x00008800ff287b82 */ /* 0x000e220000000800 */
[----:B------:R-:W-:Y:S01]  /*0020*/  ULDC.U8 UR4, c[0x0][0x22c] ;  /* 0x00008b0000047ab9 */ /* 0x000fe20000000000 */
[----:B------:R-:W-:Y:S01]  /*0030*/  ULDC.64 UR6, c[0x0][0x208] ;  /* 0x0000820000067ab9 */ /* 0x000fe20000000a00 */
[----:B------:R-:W-:-:S05]  /*0040*/  ISETP.NE.AND P0, PT, RZ, UR4, PT ;  /* 0x00000004ff007c0c */ /* 0x000fca000bf05270 */
[----:B------:R-:W0:Y:S01]  /*0050*/  LDC R41, c[0x0][0x224] ;  /* 0x00008900ff297b82 */ /* 0x000e220000000800 */
[----:B------:R-:W-:Y:S02]  /*0060*/  ULDC.64 UR4, c[0x0][0x218] ;  /* 0x0000860000047ab9 */ /* 0x000fe40000000a00 */
[----:B------:R-:W-:Y:S02]  /*0070*/  IMAD.U32 R22, RZ, RZ, UR4 ;  /* 0x00000004ff167e24 */ /* 0x000fe4000f8e00ff */
[----:B------:R-:W-:Y:S01]  /*0080*/  IMAD.U32 R23, RZ, RZ, UR5 ;  /* 0x00000005ff177e24 */ /* 0x000fe2000f8e00ff */
[----:B------:R-:W1:Y:S02]  /*0090*/  S2R R16, SR_TID.X ;  /* 0x0000000000107919 */ /* 0x000e640000002100 */
[----:B------:R-:W2:Y:S03]  /*00a0*/  @P0 LDC R5, c[0x0][0x228] ;  /* 0x00008a00ff050b82 */ /* 0x000ea60000000800 */
[----:B------:R-:W3:Y:S04]  /*00b0*/  @P0 LDG.E.64 R22, desc[UR6][R22.64] ;  /* 0x0000000616160981 */ /* 0x000ee8000c1e1b00 */
[----:B0-----:R-:W2:Y:S01]  /*00c0*/  @P0 LDG.E.64 R2, desc[UR6][R40.64] ;  /* 0x0000000628020981 */ /* 0x001ea2000c1e1b00 */
[----:B------:R-:W1:Y:S08]  /*00d0*/  S2UR UR4, SR_CTAID.X ;  /* 0x00000000000479c3 */ /* 0x000e700000002500 */
[----:B------:R-:W1:Y:S01]  /*00e0*/  LDC R24, c[0x0][RZ] ;  /* 0x00000000ff187b82 */ /* 0x000e620000000800 */
[----:B------:R-:W-:-:S02]  /*00f0*/  IMAD.MOV.U32 R17, RZ, RZ, RZ ;  /* 0x000000ffff117224 */ /* 0x000fc400078e00ff */
[----:B-1----:R-:W-:Y:S01]  /*0100*/  IMAD.WIDE.U32 R16, R24, UR4, R16 ;  /* 0x0000000418107c25 */ /* 0x002fe2000f8e0010 */
[----:B------:R-:W-:Y:S02]  /*0110*/  ULDC.64 UR4, c[0x0][0x210] ;  /* 0x0000840000047ab9 */ /* 0x000fe40000000a00 */
[----:B------:R-:W-:-:S04]  /*0120*/  UIADD3 UR4, UP0, UR4, -0x1, URZ ;  /* 0xffffffff04047890 */ /* 0x000fc8000ff1e03f */
[----:B------:R-:W-:Y:S01]  /*0130*/  UIADD3.X UR5, UR5, -0x1, URZ, UP0, !UPT ;  /* 0xffffffff05057890 */ /* 0x000fe200087fe43f */
[----:B--2---:R-:W-:-:S04]  /*0140*/  @P0 IADD3 R40, P1, R2, R5, RZ ;  /* 0x0000000502280210 */ /* 0x004fc80007f3e0ff */
[----:B------:R-:W-:-:S04]  /*0150*/  @P0 IADD3.X R41, RZ, R3, RZ, P1, !PT ;  /* 0x00000003ff290210 */ /* 0x000fc80000ffe4ff */
[--C-:B------:R-:W-:Y:S01]  /*0160*/  SHF.R.U64 R2, R40, 0x2, R41.reuse ;  /* 0x0000000228027819 */ /* 0x100fe20000001229 */
[----:B------:R-:W-:Y:S01]  /*0170*/  IMAD.WIDE.U32 R4, R16, -0x326172a9, RZ ;  /* 0xcd9e8d5710047825 */ /* 0x000fe200078e00ff */
[----:B------:R-:W-:-:S03]  /*0180*/  SHF.R.U32.HI R7, RZ, 0x2, R41 ;  /* 0x00000002ff077819 */ /* 0x000fc60000011629 */
[----:B------:R-:W-:Y:S01]  /*0190*/  IMAD.WIDE.U32 R2, R2, -0x2daee0ad, RZ ;  /* 0xd2511f5302027825 */ /* 0x000fe200078e00ff */
[----:B---3--:R-:W-:-:S04]  /*01a0*/  LOP3.LUT R6, R5, R7, R22, 0x96, !PT ;  /* 0x0000000705067212 */ /* 0x008fc800078e9616 */
[----:B------:R-:W-:Y:S01]  /*01b0*/  LOP3.LUT R8, R23, R3, R17, 0x96, !PT ;  /* 0x0000000317087212 */ /* 0x000fe200078e9611 */
[----:B------:R-:W-:-:S04]  /*01c0*/  IMAD.WIDE.U32 R6, R6, -0x2daee0ad, RZ ;  /* 0xd2511f5306067825 */ /* 0x000fc800078e00ff */
[----:B------:R-:W-:Y:S02]  /*01d0*/  VIADD R0, R23, 0xbb67ae85 ;  /* 0xbb67ae8517007836 */ /* 0x000fe40000000000 */
[----:B------:R-:W-:-:S04]  /*01e0*/  IMAD.WIDE.U32 R8, R8, -0x326172a9, RZ ;  /* 0xcd9e8d5708087825 */ /* 0x000fc800078e00ff */
[----:B------:R-:W-:Y:S01]  /*01f0*/  VIADD R3, R22, 0x9e3779b9 ;  /* 0x9e3779b916037836 */ /* 0x000fe20000000000 */
[----:B------:R-:W-:-:S04]  /*0200*/  LOP3.LUT R10, R7, R2, R0, 0x96, !PT ;  /* 0x00000002070a7212 */ /* 0x000fc800078e9600 */
[----:B------:R-:W-:Y:S01]  /*0210*/  LOP3.LUT R4, R9, R3, R4, 0x96, !PT ;  /* 0x0000000309047212 */ /* 0x000fe200078e9604 */
[----:B------:R-:W-:Y:S01]  /*0220*/  IMAD.WIDE.U32 R10, R10, -0x326172a9, RZ ;  /* 0xcd9e8d570a0a7825 */ /* 0x000fe200078e00ff */
[----:B------:R-:W-:-:S03]  /*0230*/  IADD3 R2, R23, 0x76cf5d0a, RZ ;  /* 0x76cf5d0a17027810 */ /* 0x000fc60007ffe0ff */
[----:B------:R-:W-:Y:S02]  /*0240*/  VIADD R3, R22, 0x3c6ef372 ;  /* 0x3c6ef37216037836 */ /* 0x000fe40000000000 */
[----:B------:R-:W-:-:S03]  /*0250*/  IMAD.WIDE.U32 R4, R4, -0x2daee0ad, RZ ;  /* 0xd2511f5304047825 */ /* 0x000fc600078e00ff */
[----:B------:R-:W-:Y:S02]  /*0260*/  LOP3.LUT R3, R11, R8, R3, 0x96, !PT ;  /* 0x000000080b037212 */ /* 0x000fe400078e9603 */
[----:B------:R-:W-:Y:S01]  /*0270*/  LOP3.LUT R8, R5, R6, R2, 0x96, !PT ;  /* 0x0000000605087212 */ /* 0x000fe200078e9602 */
[----:B------:R-:W-:Y:S02]  /*0280*/  VIADD R5, R22, 0xdaa66d2b ;  /* 0xdaa66d2b16057836 */ /* 0x000fe40000000000 */
[----:B------:R-:W-:-:S04]  /*0290*/  IMAD.WIDE.U32 R6, R3, -0x2daee0ad, RZ ;  /* 0xd2511f5303067825 */ /* 0x000fc800078e00ff */
[----:B------:R-:W-:Y:S02]  /*02a0*/  VIADD R3, R23, 0x32370b8f ;  /* 0x32370b8f17037836 */ /* 0x000fe40000000000 */
[----:B------:R-:W-:-:S03]  /*02b0*/  IMAD.WIDE.U32 R8, R8, -0x326172a9, RZ ;  /* 0xcd9e8d5708087825 */ /* 0x000fc600078e00ff */
[----:B------:R-:W-:Y:S02]  /*02c0*/  LOP3.LUT R12, R7, R4, R3, 0x96, !PT ;  /* 0x00000004070c7212 */ /* 0x000fe400078e9603 */
[----:B------:R-:W-:Y:S01]  /*02d0*/  LOP3.LUT R10, R9, R10, R5, 0x96, !PT ;  /* 0x0000000a090a7212 */ /* 0x000fe200078e9605 */
[----:B------:R-:W-:Y:S01]  /*02e0*/  VIADD R4, R22, 0x78dde6e4 ;  /* 0x78dde6e416047836 */ /* 0x000fe20000000000 */
[----:B------:R-:W-:Y:S01]  /*02f0*/  IADD3 R5, R23, -0x126145ec, RZ ;  /* 0xed9eba1417057810 */ /* 0x000fe20007ffe0ff */
[----:B------:R-:W-:-:S04]  /*0300*/  IMAD.WIDE.U32 R12, R12, -0x326172a9, RZ ;  /* 0xcd9e8d570c0c7825 */ /* 0x000fc800078e00ff */
[----:B------:R-:W-:Y:S01]  /*0310*/  IMAD.WIDE.U32 R10, R10, -0x2daee0ad, RZ ;  /* 0xd2511f530a0a7825 */ /* 0x000fe200078e00ff */
[----:B------:R-:W-:-:S04]  /*0320*/  LOP3.LUT R14, R13, R8, R4, 0x96, !PT ;  /* 0x000000080d0e7212 */ /* 0x000fc800078e9604 */
        /* <DEDUP_REMOVED lines=13> */
[----:B------:R-:W-:Y:S01]  /*0400*/  VIADD R10, R23, 0x1fd5c5a3 ;  /* 0x1fd5c5a3170a7836 */ /* 0x000fe20000000000 */
[----:B------:R-:W-:Y:S01]  /*0410*/  ISETP.NE.U32.AND P0, PT, RZ, UR5, PT ;  /* 0x00000005ff007c0c */ /* 0x000fe2000bf05070 */
[----:B------:R-:W-:-:S04]  /*0420*/  IMAD.WIDE.U32 R28, R28, -0x2daee0ad, RZ ;  /* 0xd2511f531c1c7825 */ /* 0x000fc800078e00ff */
[----:B------:R-:W-:-:S04]  /*0430*/  IMAD.WIDE.U32 R42, R42, -0x326172a9, RZ ;  /* 0xcd9e8d572a2a7825 */ /* 0x000fc800078e00ff */
[----:B------:R-:W-:Y:S01]  /*0440*/  VIADD R11, R22, 0x5384540f ;  /* 0x5384540f160b7836 */ /* 0x000fe20000000000 */
[----:B------:R-:W-:-:S04]  /*0450*/  LOP3.LUT R26, R29, R26, R10, 0x96, !PT ;  /* 0x0000001a1d1a7212 */ /* 0x000fc800078e960a */
[----:B------:R-:W-:Y:S01]  /*0460*/  LOP3.LUT R27, R43, R12, R11, 0x96, !PT ;  /* 0x0000000c2b1b7212 */ /* 0x000fe200078e960b */
[----:B------:R-:W-:Y:S02]  /*0470*/  VIADD R14, R22, 0xf1bbcdc8 ;  /* 0xf1bbcdc8160e7836 */ /* 0x000fe40000000000 */
[----:B------:R-:W-:-:S04]  /*0480*/  IMAD.HI.U32 R19, R26, -0x326172a9, RZ ;  /* 0xcd9e8d571a137827 */ /* 0x000fc800078e00ff */
[----:B------:R-:W-:-:S04]  /*0490*/  IMAD.HI.U32 R18, R27, -0x2daee0ad, RZ ;  /* 0xd2511f531b127827 */ /* 0x000fc800078e00ff */
[----:B------:R-:W-:Y:S01]  /*04a0*/  VIADD R15, R23, 0xdb3d7428 ;  /* 0xdb3d7428170f7836 */ /* 0x000fe20000000000 */
[----:B------:R-:W-:Y:S01]  /*04b0*/  MOV R13, R17 ;  /* 0x00000011000d7202 */ /* 0x000fe20000000f00 */
[----:B------:R-:W-:Y:S01]  /*04c0*/  IMAD.MOV.U32 R12, RZ, RZ, R16 ;  /* 0x000000ffff0c7224 */ /* 0x000fe200078e0010 */
[----:B------:R-:W-:Y:S02]  /*04d0*/  LOP3.LUT R42, R19, R42, R14, 0x96, !PT ;  /* 0x0000002a132a7212 */ /* 0x000fe400078e960e */
[----:B------:R-:W-:Y:S01]  /*04e0*/  LOP3.LUT R28, R18, R28, R15, 0x96, !PT ;  /* 0x0000001c121c7212 */ /* 0x000fe200078e960f */
[----:B------:R-:W-:Y:S06]  /*04f0*/  @!P0 BRA `(.L_x_19) ;  /* 0x0000000000188947 */ /* 0x000fec0003800000 */
[----:B------:R-:W-:Y:S01]  /*0500*/  ULDC UR8, c[0x0][0xc] ;  /* 0x0000030000087ab9 */ /* 0x000fe20000000800 */
[----:B------:R-:W-:Y:S01]  /*0510*/  MOV R32, 0x550 ;  /* 0x0000055000207802 */ /* 0x000fe20000000f00 */
[----:B------:R-:W-:-:S04]  /*0520*/  IMAD R25, R24, UR8, RZ ;  /* 0x0000000818197c24 */ /* 0x000fc8000f8e02ff */
[----:B------:R-:W-:-:S07]  /*0530*/  IMAD.SHL.U32 R25, R25, 0x4, RZ ;  /* 0x0000000419197824 */ /* 0x000fce00078e00ff */
[----:B------:R-:W-:Y:S05]  /*0540*/  CALL.REL.NOINC `($__internal_1_$__cuda_sm20_div_s64) ;  /* 0x0000000c007c7944 */ /* 0x000fea0003c00000 */
[----:B------:R-:W-:Y:S05]  /*0550*/  BRA `(.L_x_20) ;  /* 0x00000000005c7947 */ /* 0x000fea0003800000 */
.L_x_19:
[----:B------:R-:W0:Y:S02]  /*0560*/  LDC R19, c[0x0][0xc] ;  /* 0x00000300ff137b82 */ /* 0x000e240000000800 */
[----:B0-----:R-:W-:-:S05]  /*0570*/  IMAD R18, R24, R19, RZ ;  /* 0x0000001318127224 */ /* 0x001fca00078e02ff */
[----:B------:R-:W-:-:S04]  /*0580*/  SHF.L.U32 R20, R18, 0x2, RZ ;  /* 0x0000000212147819 */ /* 0x000fc800000006ff */
[----:B------:R-:W0:Y:S01]  /*0590*/  I2F.U32.RP R21, R20 ;  /* 0x0000001400157306 */ /* 0x000e220000209000 */
[----:B------:R-:W-:Y:S01]  /*05a0*/  IMAD.MOV R25, RZ, RZ, -R20 ;  /* 0x000000ffff197224 */ /* 0x000fe200078e0a14 */
[----:B------:R-:W-:-:S06]  /*05b0*/  ISETP.NE.U32.AND P2, PT, R20, RZ, PT ;  /* 0x000000ff1400720c */ /* 0x000fcc0003f45070 */
[----:B0-----:R-:W0:Y:S02]  /*05c0*/  MUFU.RCP R21, R21 ;  /* 0x0000001500157308 */ /* 0x001e240000001000 */
[----:B0-----:R-:W-:Y:S02]  /*05d0*/  VIADD R18, R21, 0xffffffe ;  /* 0x0ffffffe15127836 */ /* 0x001fe40000000000 */
[----:B------:R-:W-:-:S04]  /*05e0*/  IMAD.MOV.U32 R21, RZ, RZ, RZ ;  /* 0x000000ffff157224 */ /* 0x000fc800078e00ff */
[----:B------:R0:W1:Y:S02]  /*05f0*/  F2I.FTZ.U32.TRUNC.NTZ R19, R18 ;  /* 0x0000001200137305 */ /* 0x000064000021f000 */
[----:B0-----:R-:W-:Y:S02]  /*0600*/  IMAD.MOV.U32 R18, RZ, RZ, RZ ;  /* 0x000000ffff127224 */ /* 0x001fe400078e00ff */
[----:B-1----:R-:W-:-:S04]  /*0610*/  IMAD R25, R25, R19, RZ ;  /* 0x0000001319197224 */ /* 0x002fc800078e02ff */
[----:B------:R-:W-:-:S06]  /*0620*/  IMAD.HI.U32 R19, R19, R25, R18 ;  /* 0x0000001913137227 */ /* 0x000fcc00078e0012 */
[----:B------:R-:W-:-:S05]  /*0630*/  IMAD.HI.U32 R19, R19, UR4, RZ ;  /* 0x0000000413137c27 */ /* 0x000fca000f8e00ff */
[----:B------:R-:W-:-:S05]  /*0640*/  IADD3 R25, -R19, RZ, RZ ;  /* 0x000000ff13197210 */ /* 0x000fca0007ffe1ff */
[----:B------:R-:W-:-:S05]  /*0650*/  IMAD R25, R20, R25, UR4 ;  /* 0x0000000414197e24 */ /* 0x000fca000f8e0219 */
[----:B------:R-:W-:-:S13]  /*0660*/  ISETP.GE.U32.AND P0, PT, R25, R20, PT ;  /* 0x000000141900720c */ /* 0x000fda0003f06070 */
[----:B------:R-:W-:Y:S02]  /*0670*/  @P0 IMAD.IADD R25, R25, 0x1, -R20 ;  /* 0x0000000119190824 */ /* 0x000fe400078e0a14 */
[----:B------:R-:W-:-:S03]  /*0680*/  @P0 VIADD R19, R19, 0x1 ;  /* 0x0000000113130836 */ /* 0x000fc60000000000 */
[----:B------:R-:W-:-:S13]  /*0690*/  ISETP.GE.U32.AND P1, PT, R25, R20, PT ;  /* 0x000000141900720c */ /* 0x000fda0003f26070 */
[----:B------:R-:W-:Y:S01]  /*06a0*/  @P1 VIADD R19, R19, 0x1 ;  /* 0x0000000113131836 */ /* 0x000fe20000000000 */
[----:B------:R-:W-:-:S04]  /*06b0*/  @!P2 LOP3.LUT R19, RZ, R20, RZ, 0x33, !PT ;  /* 0x00000014ff13a212 */ /* 0x000fc800078e33ff */
[----:B------:R-:W-:-:S07]  /*06c0*/  MOV R20, R19 ;  /* 0x0000001300147202 */ /* 0x000fce0000000f00 */
.L_x_20:
[----:B------:R-:W-:Y:S01]  /*06d0*/  ULDC UR4, c[0x0][0xc] ;  /* 0x0000030000047ab9 */ /* 0x000fe20000000800 */
[----:B------:R-:W-:Y:S01]  /*06e0*/  IADD3 R25, P0, R20, 0x1, RZ ;  /* 0x0000000114197810 */ /* 0x000fe20007f1e0ff */
[----:B------:R-:W-:-:S04]  /*06f0*/  IMAD.WIDE.U32 R18, R24, UR4, RZ ;  /* 0x0000000418127c25 */ /* 0x000fc8000f8e00ff */
[----:B------:R-:W-:Y:S02]  /*0700*/  IMAD.X R29, RZ, RZ, R21, P0 ;  /* 0x000000ffff1d7224 */ /* 0x000fe400000e0615 */
[-C--:B------:R-:W-:Y:S02]  /*0710*/  IMAD R19, R19, R25.reuse, RZ ;  /* 0x0000001913137224 */ /* 0x080fe400078e02ff */
[----:B------:R-:W-:-:S04]  /*0720*/  IMAD.WIDE.U32 R20, R18, R25, RZ ;  /* 0x0000001912147225 */ /* 0x000fc800078e00ff */
[----:B------:R-:W-:Y:S02]  /*0730*/  IMAD R29, R18, R29, R19 ;  /* 0x0000001d121d7224 */ /* 0x000fe400078e0213 */
[----:B------:R-:W-:-:S03]  /*0740*/  IMAD.SHL.U32 R19, R20, 0x4, RZ ;  /* 0x0000000414137824 */ /* 0x000fc600078e00ff */
[----:B------:R-:W-:Y:S02]  /*0750*/  IADD3 R21, R21, R29, RZ ;  /* 0x0000001d15157210 */ /* 0x000fe40007ffe0ff */
[----:B------:R-:W-:Y:S02]  /*0760*/  ISETP.GE.U32.AND P0, PT, R12, R19, PT ;  /* 0x000000130c00720c */ /* 0x000fe40003f06070 */
[----:B------:R-:W-:-:S04]  /*0770*/  SHF.L.U64.HI R18, R20, 0x2, R21 ;  /* 0x0000000214127819 */ /* 0x000fc80000010215 */
[----:B------:R-:W-:-:S13]  /*0780*/  ISETP.GE.AND.EX P0, PT, R13, R18, PT, P0 ;  /* 0x000000120d00720c */ /* 0x000fda0003f06300 */
[----:B------:R-:W-:Y:S05]  /*0790*/  @P0 EXIT ;  /* 0x000000000000094d */ /* 0x000fea0003800000 */
[----:B------:R-:W0:Y:S01]  /*07a0*/  LDC.U16 R20, c[0x0][0x248] ;  /* 0x00009200ff147b82 */ /* 0x000e220000000400 */
[----:B------:R-:W-:Y:S01]  /*07b0*/  IMAD R30, R27, -0x2daee0ad, RZ ;  /* 0xd2511f531b1e7824 */ /* 0x000fe200078e02ff */
[--C-:B------:R-:W-:Y:S01]  /*07c0*/  SHF.R.U32.HI R39, RZ, 0x2, R41.reuse ;  /* 0x00000002ff277819 */ /* 0x100fe20000011629 */
[----:B------:R-:W-:Y:S01]  /*07d0*/  IMAD R32, R26, -0x326172a9, RZ ;  /* 0xcd9e8d571a207824 */ /* 0x000fe200078e02ff */
[----:B------:R-:W-:Y:S01]  /*07e0*/  SHF.R.U64 R38, R40, 0x2, R41 ;  /* 0x0000000228267819 */ /* 0x000fe20000001229 */
[----:B------:R-:W-:Y:S01]  /*07f0*/  VIADD R21, R22, 0x8ff34781 ;  /* 0x8ff3478116157836 */ /* 0x000fe20000000000 */
[----:B------:R-:W-:Y:S01]  /*0800*/  LOP3.LUT R40, R40, 0x3, RZ, 0xc0, !PT ;  /* 0x0000000328287812 */ /* 0x000fe200078ec0ff */
[----:B------:R-:W-:Y:S01]  /*0810*/  VIADD R35, R23, 0x96a522ad ;  /* 0x96a522ad17237836 */ /* 0x000fe20000000000 */
[----:B------:R-:W1:Y:S01]  /*0820*/  LDC.64 R24, c[0x0][0x210] ;  /* 0x00008400ff187b82 */ /* 0x000e620000000a00 */
[----:B------:R-:W-:Y:S01]  /*0830*/  IMAD.WIDE.U32 R26, R28, -0x326172a9, RZ ;  /* 0xcd9e8d571c1a7825 */ /* 0x000fe200078e00ff */
[----:B------:R-:W-:Y:S01]  /*0840*/  LOP3.LUT R29, R32, R21, RZ, 0x3c, !PT ;  /* 0x00000015201d7212 */ /* 0x000fe200078e3cff */
[----:B------:R-:W-:Y:S01]  /*0850*/  ULDC.U16 UR4, c[0x0][0x24a] ;  /* 0x0000928000047ab9 */ /* 0x000fe20000000400 */
[----:B------:R-:W-:Y:S01]  /*0860*/  LOP3.LUT R30, R30, R35, RZ, 0x3c, !PT ;  /* 0x000000231e1e7212 */ /* 0x000fe200078e3cff */
[----:B------:R-:W-:Y:S01]  /*0870*/  IMAD.HI.U32 R37, R42, -0x2daee0ad, RZ ;  /* 0xd2511f532a257827 */ /* 0x000fe200078e00ff */
[----:B------:R-:W-:Y:S01]  /*0880*/  LOP3.LUT R36, R29, R27, RZ, 0x3c, !PT ;  /* 0x0000001b1d247212 */ /* 0x000fe200078e3cff */
[----:B------:R-:W-:-:S02]  /*0890*/  USHF.L.U32 UR4, UR4, 0x10, URZ ;  /* 0x0000001004047899 */ /* 0x000fc4000800063f */
[----:B------:R-:W-:Y:S01]  /*08a0*/  IMAD.MOV.U32 R34, RZ, RZ, R26 ;  /* 0x000000ffff227224 */ /* 0x000fe200078e001a */
[----:B------:R-:W-:Y:S01]  /*08b0*/  LOP3.LUT R37, R30, R37, RZ, 0x3c, !PT ;  /* 0x000000251e257212 */ /* 0x000fe200078e3cff */
[----:B------:R-:W-:Y:S01]  /*08c0*/  ULDC.64 UR8, c[0x0][0x240] ;  /* 0x0000900000087ab9 */ /* 0x000fe20000000a00 */
[----:B------:R-:W-:Y:S01]  /*08d0*/  ULDC.64 UR10, c[0x0][0x238] ;  /* 0x00008e00000a7ab9 */ /* 0x000fe20000000a00 */
[----:B0-----:R-:W-:-:S07]  /*08e0*/  SHF.L.U32 R41, R20, 0x10, RZ ;  /* 0x0000001014297819 */ /* 0x001fce00000006ff */
.L_x_32:
[----:B------:R-:W-:Y:S01]  /*08f0*/  VIADD R38, R38, 0x1 ;  /* 0x0000000126267836 */ /* 0x000fe20000000000 */
[----:B------:R-:W-:Y:S03]  /*0900*/  BSSY B0, `(.L_x_21) ;  /* 0x000000c000007945 */ /* 0x000fe60003800000 */
[C---:B012---:R-:W-:Y:S01]  /*0910*/  IMAD.HI.U32 R27, R38.reuse, -0x2daee0ad, RZ ;  /* 0xd2511f53261b7827 */ /* 0x047fe200078e00ff */
[----:B------:R-:W-:-:S13]  /*0920*/  ISETP.NE.AND P0, PT, R38, RZ, PT ;  /* 0x000000ff2600720c */ /* 0x000fda0003f05270 */
[----:B------:R-:W-:Y:S05]  /*0930*/  @P0 BRA `(.L_x_22) ;  /* 0x0000000000200947 */ /* 0x000fea0003800000 */
[----:B------:R-:W-:-:S05]  /*0940*/  VIADD R39, R39, 0x1 ;  /* 0x0000000127277836 */ /* 0x000fca0000000000 */
[----:B------:R-:W-:-:S13]  /*0950*/  ISETP.NE.AND P0, PT, R39, RZ, PT ;  /* 0x000000ff2700720c */ /* 0x000fda0003f05270 */
[----:B------:R-:W-:Y:S01]  /*0960*/  @!P0 IADD3 R16, R16, 0x1, RZ ;  /* 0x0000000110108810 */ /* 0x000fe20007ffe0ff */
[----:B------:R-:W-:Y:S01]  /*0970*/  @!P0 VIADD R26, R17, 0x1 ;  /* 0x00000001111a8836 */ /* 0x000fe20000000000 */
[----:B------:R-:W-:Y:S02]  /*0980*/  @!P0 MOV R39, RZ ;  /* 0x000000ff00278202 */ /* 0x000fe40000000f00 */
[----:B------:R-:W-:-:S13]  /*0990*/  ISETP.NE.AND P1, PT, R16, RZ, !P0 ;  /* 0x000000ff1000720c */ /* 0x000fda0004725270 */
[----:B------:R-:W-:-:S04]  /*09a0*/  @P1 IMAD.MOV R26, RZ, RZ, R17 ;  /* 0x000000ffff1a1224 */ /* 0x000fc800078e0211 */
[----:B------:R-:W-:-:S07]  /*09b0*/  @!P0 IMAD.MOV.U32 R17, RZ, RZ, R26 ;  /* 0x000000ffff118224 */ /* 0x000fce00078e001a */
.L_x_22:
[----:B------:R-:W-:Y:S05]  /*09c0*/  BSYNC B0 ;  /* 0x0000000000007941 */ /* 0x000fea0003800000 */
.L_x_21:
[----:B------:R-:W-:Y:S01]  /*09d0*/  IMAD.HI.U32 R26, R16, -0x326172a9, RZ ;  /* 0xcd9e8d57101a7827 */ /* 0x000fe200078e00ff */
[----:B------:R-:W-:Y:S02]  /*09e0*/  LOP3.LUT R27, R27, R17, R23, 0x96, !PT ;  /* 0x000000111b1b7212 */ /* 0x000fe400078e9617 */
[----:B------:R-:W-:Y:S01]  /*09f0*/  ISETP.NE.AND P0, PT, R40, 0x1, PT ;  /* 0x000000012800780c */ /* 0x000fe20003f05270 */
[----:B------:R-:W-:Y:S01]  /*0a00*/  VIADD R28, R22, 0x9e3779b9 ;  /* 0x9e3779b9161c7836 */ /* 0x000fe20000000000 */
[----:B------:R-:W-:Y:S01]  /*0a10*/  LOP3.LUT R26, R26, R39, R22, 0x96, !PT ;  /* 0x000000271a1a7212 */ /* 0x000fe200078e9616 */
[----:B------:R-:W-:Y:S01]  /*0a20*/  IMAD R29, R16, -0x326172a9, RZ ;  /* 0xcd9e8d57101d7824 */ /* 0x000fe200078e02ff */
[----:B------:R-:W-:Y:S01]  /*0a30*/  MOV R44, R37 ;  /* 0x00000025002c7202 */ /* 0x000fe20000000f00 */
[----:B------:R-:W-:-:S04]  /*0a40*/  IMAD.WIDE.U32 R30, R27, -0x326172a9, RZ ;  /* 0xcd9e8d571b1e7825 */ /* 0x000fc800078e00ff */
[----:B------:R-:W-:Y:S01]  /*0a50*/  IMAD R43, R38, -0x2daee0ad, RZ ;  /* 0xd2511f53262b7824 */ /* 0x000fe200078e02ff */
[----:B------:R-:W-:Y:S01]  /*0a60*/  LOP3.LUT R29, R31, R29, R28, 0x96, !PT ;  /* 0x0000001d1f1d7212 */ /* 0x000fe200078e961c */
[----:B------:R-:W-:-:S04]  /*0a70*/  IMAD.WIDE.U32 R32, R26, -0x2daee0ad, RZ ;  /* 0xd2511f531a207825 */ /* 0x000fc800078e00ff */
[----:B------:R-:W-:Y:S01]  /*0a80*/  IMAD.WIDE.U32 R28, R29, -0x2daee0ad, RZ ;  /* 0xd2511f531d1c7825 */ /* 0x000fe200078e00ff */
[----:B------:R-:W-:Y:S02]  /*0a90*/  LOP3.LUT R26, R33, R43, R0, 0x96, !PT ;  /* 0x0000002b211a7212 */ /* 0x000fe400078e9600 */
[----:B------:R-:W-:Y:S02]  /*0aa0*/  IADD3 R33, R22, 0x3c6ef372, RZ ;  /* 0x3c6ef37216217810 */ /* 0x000fe40007ffe0ff */
[----:B------:R-:W-:Y:S01]  /*0ab0*/  LOP3.LUT R31, R29, R32, R2, 0x96, !PT ;  /* 0x000000201d1f7212 */ /* 0x000fe200078e9602 */
[----:B------:R-:W-:-:S04]  /*0ac0*/  IMAD.WIDE.U32 R26, R26, -0x326172a9, RZ ;  /* 0xcd9e8d571a1a7825 */ /* 0x000fc800078e00ff */
[----:B------:R-:W-:Y:S01]  /*0ad0*/  VIADD R29, R22, 0xdaa66d2b ;  /* 0xdaa66d2b161d7836 */ /* 0x000fe20000000000 */
[----:B------:R-:W-:Y:S01]  /*0ae0*/  LOP3.LUT R32, R27, R30, R33, 0x96, !PT ;  /* 0x0000001e1b207212 */ /* 0x000fe200078e9621 */
[----:B------:R-:W-:-:S04]  /*0af0*/  IMAD.WIDE.U32 R30, R31, -0x326172a9, RZ ;  /* 0xcd9e8d571f1e7825 */ /* 0x000fc800078e00ff */
[----:B------:R-:W-:Y:S01]  /*0b00*/  IMAD.WIDE.U32 R32, R32, -0x2daee0ad, RZ ;  /* 0xd2511f5320207825 */ /* 0x000fe200078e00ff */
[----:B------:R-:W-:-:S04]  /*0b10*/  LOP3.LUT R29, R31, R26, R29, 0x96, !PT ;  /* 0x0000001a1f1d7212 */ /* 0x000fc800078e961d */
        /* <DEDUP_REMOVED lines=20> */
[----:B------:R-:W-:Y:S01]  /*0c60*/  IMAD R33, R42, -0x2daee0ad, RZ ;  /* 0xd2511f532a217824 */ /* 0x000fe200078e02ff */
[----:B------:R-:W-:Y:S01]  /*0c70*/  LOP3.LUT R42, R29, R30, R14, 0x96, !PT ;  /* 0x0000001e1d2a7212 */ /* 0x000fe200078e960e */
[----:B------:R-:W-:-:S04]  /*0c80*/  IMAD.WIDE.U32 R30, R31, -0x326172a9, RZ ;  /* 0xcd9e8d571f1e7825 */ /* 0x000fc800078e00ff */
[----:B------:R-:W-:Y:S01]  /*0c90*/  IMAD.HI.U32 R29, R42, -0x2daee0ad, RZ ;  /* 0xd2511f532a1d7827 */ /* 0x000fe200078e00ff */
[----:B------:R-:W-:-:S03]  /*0ca0*/  LOP3.LUT R28, R31, R28, R21, 0x96, !PT ;  /* 0x0000001c1f1c7212 */ /* 0x000fc600078e9615 */
[----:B------:R-:W-:Y:S01]  /*0cb0*/  IMAD.MOV.U32 R43, RZ, RZ, R33 ;  /* 0x000000ffff2b7224 */ /* 0x000fe200078e0021 */
[----:B------:R-:W-:Y:S01]  /*0cc0*/  LOP3.LUT R29, R29, R26, R35, 0x96, !PT ;  /* 0x0000001a1d1d7212 */ /* 0x000fe200078e9623 */
[----:B------:R-:W-:Y:S02]  /*0cd0*/  IMAD.MOV.U32 R26, RZ, RZ, R34 ;  /* 0x000000ffff1a7224 */ /* 0x000fe400078e0022 */
[----:B------:R-:W-:Y:S01]  /*0ce0*/  IMAD.MOV.U32 R32, RZ, RZ, R28 ;  /* 0x000000ffff207224 */ /* 0x000fe200078e001c */
        /* <DEDUP_REMOVED lines=10> */
[----:B------:R-:W-:Y:S02]  /*0d90*/  @P0 IMAD.MOV.U32 R44, RZ, RZ, R34 ;  /* 0x000000ffff2c0224 */ /* 0x000fe400078e0022 */
[----:B------:R-:W-:Y:S01]  /*0da0*/  @P0 IMAD.MOV.U32 R32, RZ, RZ, R33 ;  /* 0x000000ffff200224 */ /* 0x000fe200078e0021 */
[----:B------:R-:W-:Y:S06]  /*0db0*/  BRA `(.L_x_23) ;  /* 0x0000000000107947 */ /* 0x000fec0003800000 */
.L_x_24:
[----:B------:R-:W-:Y:S01]  /*0dc0*/  IMAD.MOV.U32 R26, RZ, RZ, R37 ;  /* 0x000000ffff1a7224 */ /* 0x000fe200078e0025 */
[----:B------:R-:W-:Y:S01]  /*0dd0*/  MOV R44, R33 ;  /* 0x00000021002c7202 */ /* 0x000fe20000000f00 */
[----:B------:R-:W-:Y:S02]  /*0de0*/  IMAD.MOV.U32 R43, RZ, RZ, R28 ;  /* 0x000000ffff2b7224 */ /* 0x000fe400078e001c */
[----:B------:R-:W-:-:S07]  /*0df0*/  IMAD.MOV.U32 R32, RZ, RZ, R30 ;  /* 0x000000ffff207224 */ /* 0x000fce00078e001e */
.L_x_23:
[----:B-1----:R-:W-:Y:S01]  /*0e00*/  ISETP.GE.U32.AND P0, PT, R12, R24, PT ;  /* 0x000000180c00720c */ /* 0x002fe20003f06070 */
[----:B------:R-:W-:Y:S01]  /*0e10*/  BSSY B0, `(.L_x_25) ;  /* 0x000000f000007945 */ /* 0x000fe20003800000 */
[----:B------:R-:W-:Y:S02]  /*0e20*/  HFMA2.MMA R33, -RZ, RZ, 0.1171875, 0 ;  /* 0x2f800000ff217435 */ /* 0x000fe400000001ff */
[----:B------:R-:W-:-:S13]  /*0e30*/  ISETP.GE.AND.EX P0, PT, R13, R25, PT, P0 ;  /* 0x000000190d00720c */ /* 0x000fda0003f06300 */
[----:B------:R-:W-:Y:S05]  /*0e40*/  @P0 BRA `(.L_x_26) ;  /* 0x00000000002c0947 */ /* 0x000fea0003800000 */
[----:B------:R-:W-:Y:S01]  /*0e50*/  I2FP.F32.U32 R26, R26 ;  /* 0x0000001a001a7245 */ /* 0x000fe20000201000 */
[----:B------:R-:W-:-:S04]  /*0e60*/  IMAD R27, R12, UR8, RZ ;  /* 0x000000080c1b7c24 */ /* 0x000fc8000f8e02ff */
[----:B------:R-:W-:-:S04]  /*0e70*/  FFMA.FTZ R26, R26, R33, 1.1641532182693481445e-10 ;  /* 0x2f0000001a1a7423 */ /* 0x000fc80000010021 */
[----:B------:R-:W-:Y:S01]  /*0e80*/  FFMA.FTZ R34, R26, UR9, R41 ;  /* 0x000000091a227c23 */ /* 0x000fe20008010029 */
[----:B------:R-:W-:-:S03]  /*0e90*/  IADD3 R26, P1, R27, UR10, RZ ;  /* 0x0000000a1b1a7c10 */ /* 0x000fc6000ff3e0ff */
[----:B------:R-:W0:Y:S01]  /*0ea0*/  F2F.BF16.F32 R37, R34 ;  /* 0x0000002200257304 */ /* 0x000e220000202000 */
[----:B------:R-:W-:Y:S01]  /*0eb0*/  LEA.HI.X.SX32 R27, R27, UR11, 0x1, P1 ;  /* 0x0000000b1b1b7c11 */ /* 0x000fe200088f0eff */
[----:B0-----:R-:W-:-:S05]  /*0ec0*/  IMAD.U32 R36, R37, 0x10000, RZ ;  /* 0x0001000025247824 */ /* 0x001fca00078e00ff */
[----:B------:R-:W-:-:S04]  /*0ed0*/  FSETP.NEU.FTZ.AND P0, PT, R36, UR4, PT ;  /* 0x0000000424007c0b */ /* 0x000fc8000bf1d000 */
[----:B------:R-:W-:-:S05]  /*0ee0*/  SEL R37, R20, R37, !P0 ;  /* 0x0000002514257207 */ /* 0x000fca0004000000 */
[----:B------:R0:W-:Y:S04]  /*0ef0*/  STG.E.U16 desc[UR6][R26.64], R37 ;  /* 0x000000251a007986 */ /* 0x0001e8000c101506 */
.L_x_26:
[----:B------:R-:W-:Y:S05]  /*0f00*/  BSYNC B0 ;  /* 0x0000000000007941 */ /* 0x000fea0003800000 */
.L_x_25:
[----:B------:R-:W-:Y:S01]  /*0f10*/  ULDC UR5, c[0x0][0xc] ;  /* 0x0000030000057ab9 */ /* 0x000fe20000000800 */
[----:B0-----:R-:W0:Y:S01]  /*0f20*/  LDC R37, c[0x0][RZ] ;  /* 0x00000000ff257b82 */ /* 0x001e220000000800 */
[----:B------:R-:W-:Y:S01]  /*0f30*/  BSSY B0, `(.L_x_27) ;  /* 0x000001c000007945 */ /* 0x000fe20003800000 */
[----:B0-----:R-:W-:-:S04]  /*0f40*/  IMAD R37, R37, UR5, RZ ;  /* 0x0000000525257c24 */ /* 0x001fc8000f8e02ff */
[C---:B------:R-:W-:Y:S01]  /*0f50*/  IMAD R45, R37.reuse, 0x3, RZ ;  /* 0x00000003252d7824 */ /* 0x040fe200078e02ff */
[CC--:B------:R-:W-:Y:S02]  /*0f60*/  IADD3 R27, P0, R37.reuse, R12.reuse, RZ ;  /* 0x0000000c251b7210 */ /* 0x0c0fe40007f1e0ff */
[----:B------:R-:W-:Y:S02]  /*0f70*/  LEA R47, P4, R37, R12, 0x1 ;  /* 0x0000000c252f7211 */ /* 0x000fe400078808ff */
[----:B------:R-:W-:Y:S01]  /*0f80*/  ISETP.GE.U32.AND P2, PT, R27, R24, PT ;  /* 0x000000181b00720c */ /* 0x000fe20003f46070 */
[--C-:B------:R-:W-:Y:S01]  /*0f90*/  IMAD.X R36, RZ, RZ, R13.reuse, P0 ;  /* 0x000000ffff247224 */ /* 0x100fe200000e060d */
[----:B------:R-:W-:Y:S02]  /*0fa0*/  IADD3 R45, P3, R45, R12, RZ ;  /* 0x0000000c2d2d7210 */ /* 0x000fe40007f7e0ff */
[-C--:B------:R-:W-:Y:S02]  /*0fb0*/  ISETP.GE.U32.AND P1, PT, R47, R24.reuse, PT ;  /* 0x000000182f00720c */ /* 0x080fe40003f26070 */
[----:B------:R-:W-:Y:S01]  /*0fc0*/  ISETP.GE.AND.EX P2, PT, R36, R25, PT, P2 ;  /* 0x000000192400720c */ /* 0x000fe20003f46320 */
[----:B------:R-:W-:Y:S01]  /*0fd0*/  IMAD.X R26, RZ, RZ, R13, P3 ;  /* 0x000000ffff1a7224 */ /* 0x000fe200018e060d */
[----:B------:R-:W-:-:S02]  /*0fe0*/  ISETP.GE.U32.AND P0, PT, R45, R24, PT ;  /* 0x000000182d00720c */ /* 0x000fc40003f06070 */
[----:B------:R-:W-:Y:S02]  /*0ff0*/  IADD3.X R34, RZ, R13, RZ, P4, !PT ;  /* 0x0000000dff227210 */ /* 0x000fe400027fe4ff */
[-C--:B------:R-:W-:Y:S02]  /*1000*/  ISETP.GE.AND.EX P0, PT, R26, R25.reuse, PT, P0 ;  /* 0x000000191a00720c */ /* 0x080fe40003f06300 */
[----:B------:R-:W-:Y:S02]  /*1010*/  I2FP.F32.U32 R26, R44 ;  /* 0x0000002c001a7245 */ /* 0x000fe40000201000 */
[----:B------:R-:W-:Y:S02]  /*1020*/  ISETP.GE.AND.EX P1, PT, R34, R25, PT, P1 ;  /* 0x000000192200720c */ /* 0x000fe40003f26310 */
[----:B------:R-:W-:Y:S01]  /*1030*/  I2FP.F32.U32 R34, R43 ;  /* 0x0000002b00227245 */ /* 0x000fe20000201000 */
[----:B------:R-:W-:Y:S01]  /*1040*/  FFMA.FTZ R26, R26, R33, 1.1641532182693481445e-10 ;  /* 0x2f0000001a1a7423 */ /* 0x000fe20000010021 */
[----:B------:R-:W-:Y:S09]  /*1050*/  @P2 BRA `(.L_x_28) ;  /* 0x0000000000242947 */ /* 0x000ff20003800000 */
[----:B------:R-:W-:Y:S01]  /*1060*/  FFMA.FTZ R36, R26, UR9, R41 ;  /* 0x000000091a247c23 */ /* 0x000fe20008010029 */
[----:B------:R-:W-:-:S03]  /*1070*/  IMAD R27, R27, UR8, RZ ;  /* 0x000000081b1b7c24 */ /* 0x000fc6000f8e02ff */
[----:B------:R-:W0:Y:S02]  /*1080*/  F2F.BF16.F32 R43, R36 ;  /* 0x00000024002b7304 */ /* 0x000e240000202000 */
[----:B------:R-:W-:-:S04]  /*1090*/  IADD3 R26, P3, R27, UR10, RZ ;  /* 0x0000000a1b1a7c10 */ /* 0x000fc8000ff7e0ff */
[----:B------:R-:W-:Y:S01]  /*10a0*/  LEA.HI.X.SX32 R27, R27, UR11, 0x1, P3 ;  /* 0x0000000b1b1b7c11 */ /* 0x000fe200098f0eff */
[----:B0-----:R-:W-:-:S05]  /*10b0*/  IMAD.U32 R44, R43, 0x10000, RZ ;  /* 0x000100002b2c7824 */ /* 0x001fca00078e00ff */
[----:B------:R-:W-:-:S04]  /*10c0*/  FSETP.NEU.FTZ.AND P2, PT, R44, UR4, PT ;  /* 0x000000042c007c0b */ /* 0x000fc8000bf5d000 */
[----:B------:R-:W-:-:S05]  /*10d0*/  SEL R43, R20, R43, !P2 ;  /* 0x0000002b142b7207 */ /* 0x000fca0005000000 */
[----:B------:R0:W-:Y:S04]  /*10e0*/  STG.E.U16 desc[UR6][R26.64], R43 ;  /* 0x0000002b1a007986 */ /* 0x0001e8000c101506 */
.L_x_28:
[----:B------:R-:W-:Y:S05]  /*10f0*/  BSYNC B0 ;  /* 0x0000000000007941 */ /* 0x000fea0003800000 */
.L_x_27:
[----:B------:R-:W-:Y:S01]  /*1100*/  BSSY B0, `(.L_x_29) ;  /* 0x000000d000007945 */ /* 0x000fe20003800000 */
[----:B------:R-:W-:Y:S01]  /*1110*/  I2FP.F32.U32 R32, R32 ;  /* 0x0000002000207245 */ /* 0x000fe20000201000 */
[----:B------:R-:W-:Y:S02]  /*1120*/  FFMA.FTZ R34, R34, R33, 1.1641532182693481445e-10 ;  /* 0x2f00000022227423 */ /* 0x000fe40000010021 */
[----:B------:R-:W-:Y:S05]  /*1130*/  @P1 BRA `(.L_x_30) ;  /* 0x0000000000241947 */ /* 0x000fea0003800000 */
[----:B------:R-:W-:Y:S01]  /*1140*/  FFMA.FTZ R34, R34, UR9, R41 ;  /* 0x0000000922227c23 */ /* 0x000fe20008010029 */
[----:B------:R-:W-:-:S03]  /*1150*/  IMAD R47, R47, UR8, RZ ;  /* 0x000000082f2f7c24 */ /* 0x000fc6000f8e02ff */
[----:B0-----:R-:W0:Y:S02]  /*1160*/  F2F.BF16.F32 R43, R34 ;  /* 0x00000022002b7304 */ /* 0x001e240000202000 */
[----:B------:R-:W-:Y:S02]  /*1170*/  IADD3 R26, P2, R47, UR10, RZ ;  /* 0x0000000a2f1a7c10 */ /* 0x000fe4000ff5e0ff */
[----:B0-----:R-:W-:-:S04]  /*1180*/  SHF.L.U32 R27, R43, 0x10, RZ ;  /* 0x000000102b1b7819 */ /* 0x001fc800000006ff */
[----:B------:R-:W-:Y:S02]  /*1190*/  FSETP.NEU.FTZ.AND P1, PT, R27, UR4, PT ;  /* 0x000000041b007c0b */ /* 0x000fe4000bf3d000 */
[----:B------:R-:W-:Y:S02]  /*11a0*/  LEA.HI.X.SX32 R27, R47, UR11, 0x1, P2 ;  /* 0x0000000b2f1b7c11 */ /* 0x000fe400090f0eff */
[----:B------:R-:W-:-:S05]  /*11b0*/  SEL R43, R20, R43, !P1 ;  /* 0x0000002b142b7207 */ /* 0x000fca0004800000 */
[----:B------:R1:W-:Y:S04]  /*11c0*/  STG.E.U16 desc[UR6][R26.64], R43 ;  /* 0x0000002b1a007986 */ /* 0x0003e8000c101506 */
.L_x_30:
[----:B------:R-:W-:Y:S05]  /*11d0*/  BSYNC B0 ;  /* 0x0000000000007941 */ /* 0x000fea0003800000 */
.L_x_29:
[----:B------:R-:W-:Y:S01]  /*11e0*/  FFMA.FTZ R32, R32, R33, 1.1641532182693481445e-10 ;  /* 0x2f00000020207423 */ /* 0x000fe20000010021 */
[----:B------:R-:W-:Y:S06]  /*11f0*/  @P0 BRA `(.L_x_31) ;  /* 0x0000000000240947 */ /* 0x000fec0003800000 */
[----:B------:R-:W-:Y:S01]  /*1200*/  FFMA.FTZ R32, R32, UR9, R41 ;  /* 0x0000000920207c23 */ /* 0x000fe20008010029 */
[----:B------:R-:W-:-:S03]  /*1210*/  IMAD R45, R45, UR8, RZ ;  /* 0x000000082d2d7c24 */ /* 0x000fc6000f8e02ff */
[----:B------:R-:W2:Y:S02]  /*1220*/  F2F.BF16.F32 R33, R32 ;  /* 0x0000002000217304 */ /* 0x000ea40000202000 */
[----:B01----:R-:W-:Y:S01]  /*1230*/  IADD3 R26, P1, R45, UR10, RZ ;  /* 0x0000000a2d1a7c10 */ /* 0x003fe2000ff3e0ff */
[----:B--2---:R-:W-:-:S05]  /*1240*/  IMAD.U32 R27, R33, 0x10000, RZ ;  /* 0x00010000211b7824 */ /* 0x004fca00078e00ff */
[----:B------:R-:W-:Y:S02]  /*1250*/  FSETP.NEU.FTZ.AND P0, PT, R27, UR4, PT ;  /* 0x000000041b007c0b */ /* 0x000fe4000bf1d000 */
[----:B------:R-:W-:Y:S02]  /*1260*/  LEA.HI.X.SX32 R27, R45, UR11, 0x1, P1 ;  /* 0x0000000b2d1b7c11 */ /* 0x000fe400088f0eff */
[----:B------:R-:W-:-:S05]  /*1270*/  SEL R33, R20, R33, !P0 ;  /* 0x0000002114217207 */ /* 0x000fca0004000000 */
[----:B------:R2:W-:Y:S04]  /*1280*/  STG.E.U16 desc[UR6][R26.64], R33 ;  /* 0x000000211a007986 */ /* 0x0005e8000c101506 */
.L_x_31:
[----:B------:R-:W-:Y:S01]  /*1290*/  LEA R12, P0, R37, R12, 0x2 ;  /* 0x0000000c250c7211 */ /* 0x000fe200078010ff */
[----:B------:R-:W-:Y:S05]  /*12a0*/  WARPSYNC.ALL ;  /* 0x0000000000007948 */ /* 0x000fea0003800000 */
[----:B------:R-:W-:Y:S01]  /*12b0*/  IMAD.X R13, RZ, RZ, R13, P0 ;  /* 0x000000ffff0d7224 */ /* 0x000fe200000e060d */
[----:B------:R-:W-:Y:S01]  /*12c0*/  BAR.SYNC.DEFER_BLOCKING 0x0 ;  /* 0x0000000000007b1d */ /* 0x000fe20000010000 */
[----:B------:R-:W-:Y:S01]  /*12d0*/  ISETP.GE.U32.AND P0, PT, R12, R19, PT ;  /* 0x000000130c00720c */ /* 0x000fe20003f06070 */
[----:B------:R-:W-:Y:S01]  /*12e0*/  IMAD.MOV.U32 R36, RZ, RZ, R28 ;  /* 0x000000ffff247224 */ /* 0x000fe200078e001c */
[----:B------:R-:W-:Y:S01]  /*12f0*/  MOV R34, R30 ;  /* 0x0000001e00227202 */ /* 0x000fe20000000f00 */
[----:B------:R-:W-:Y:S01]  /*1300*/  IMAD.MOV.U32 R37, RZ, RZ, R29 ;  /* 0x000000ffff257224 */ /* 0x000fe200078e001d */
[----:B------:R-:W-:-:S13]  /*1310*/  ISETP.GE.AND.EX P0, PT, R13, R18, PT, P0 ;  /* 0x000000120d00720c */ /* 0x000fda0003f06300 */
[----:B------:R-:W-:Y:S05]  /*1320*/  @!P0 BRA `(.L_x_32) ;  /* 0xfffffff400708947 */ /* 0x000fea000383ffff */
[----:B------:R-:W-:Y:S05]  /*1330*/  EXIT ;  /* 0x000000000000794d */ /* 0x000fea0003800000 */
        .weak           $__internal_1_$__cuda_sm20_div_s64
        .type           $__internal_1_$__cuda_sm20_div_s64,@function
        .size           $__internal_1_$__cuda_sm20_div_s64,(.L_x_254 - $__internal_1_$__cuda_sm20_div_s64)
$__internal_1_$__cuda_sm20_div_s64:
[----:B------:R-:W-:Y:S01]  /*1340*/  MOV R30, R25 ;  /* 0x00000019001e7202 */ /* 0x000fe20000000f00 */
[----:B------:R-:W-:-:S04]  /*1350*/  IMAD.MOV.U32 R31, RZ, RZ, RZ ;  /* 0x000000ffff1f7224 */ /* 0x000fc800078e00ff */
[----:B------:R0:W1:Y:S02]  /*1360*/  I2F.U64.RP R29, R30 ;  /* 0x0000001e001d7312 */ /* 0x0000640000309000 */
[----:B0-----:R-:W-:-:S06]  /*1370*/  IADD3 R30, P4, RZ, -UR4, RZ ;  /* 0x80000004ff1e7c10 */ /* 0x001fcc000ff9e0ff */
[----:B-1----:R-:W0:Y:S01]  /*1380*/  MUFU.RCP R29, R29 ;  /* 0x0000001d001d7308 */ /* 0x002e220000001000 */
[----:B------:R-:W-:Y:S02]  /*1390*/  IMAD.X R34, RZ, RZ, ~UR5, P4 ;  /* 0x80000005ff227e24 */ /* 0x000fe4000a0e06ff */
[----:B0-----:R-:W-:-:S06]  /*13a0*/  VIADD R18, R29, 0x1ffffffe ;  /* 0x1ffffffe1d127836 */ /* 0x001fcc0000000000 */
[----:B------:R-:W0:Y:S02]  /*13b0*/  F2I.U64.TRUNC R18, R18 ;  /* 0x0000001200127311 */ /* 0x000e24000020d800 */
[----:B0-----:R-:W-:-:S04]  /*13c0*/  IMAD.WIDE.U32 R20, R18, R25, RZ ;  /* 0x0000001912147225 */ /* 0x001fc800078e00ff */
[----:B------:R-:W-:Y:S01]  /*13d0*/  IMAD R21, R25, R19, R21 ;  /* 0x0000001319157224 */ /* 0x000fe200078e0215 */
[----:B------:R-:W-:-:S04]  /*13e0*/  IADD3 R33, P0, RZ, -R20, RZ ;  /* 0x80000014ff217210 */ /* 0x000fc80007f1e0ff */
[----:B------:R-:W-:Y:S01]  /*13f0*/  IADD3.X R35, RZ, ~R21, RZ, P0, !PT ;  /* 0x80000015ff237210 */ /* 0x000fe200007fe4ff */
[----:B------:R-:W-:-:S04]  /*1400*/  IMAD.HI.U32 R20, R18, R33, RZ ;  /* 0x0000002112147227 */ /* 0x000fc800078e00ff */
[----:B------:R-:W-:Y:S02]  /*1410*/  IMAD.MOV.U32 R21, RZ, RZ, R18 ;  /* 0x000000ffff157224 */ /* 0x000fe400078e0012 */
[-C--:B------:R-:W-:Y:S02]  /*1420*/  IMAD R31, R19, R35.reuse, RZ ;  /* 0x00000023131f7224 */ /* 0x080fe400078e02ff */
[----:B------:R-:W-:-:S04]  /*1430*/  IMAD.WIDE.U32 R20, P0, R18, R35, R20 ;  /* 0x0000002312147225 */ /* 0x000fc80007800014 */
[----:B------:R-:W-:-:S04]  /*1440*/  IMAD.HI.U32 R35, R19, R35, RZ ;  /* 0x0000002313237227 */ /* 0x000fc800078e00ff */
[----:B------:R-:W-:-:S04]  /*1450*/  IMAD.HI.U32 R20, P1, R19, R33, R20 ;  /* 0x0000002113147227 */ /* 0x000fc80007820014 */
[----:B------:R-:W-:Y:S01]  /*1460*/  IMAD.MOV.U32 R33, RZ, RZ, 0x0 ;  /* 0x00000000ff217424 */ /* 0x000fe200078e00ff */
[----:B------:R-:W-:Y:S01]  /*1470*/  IADD3 R21, P2, R31, R20, RZ ;  /* 0x000000141f157210 */ /* 0x000fe20007f5e0ff */
[----:B------:R-:W-:-:S04]  /*1480*/  IMAD.X R20, R35, 0x1, R19, P0 ;  /* 0x0000000123147824 */ /* 0x000fc800000e0613 */
[----:B------:R-:W-:Y:S01]  /*1490*/  IMAD.WIDE.U32 R18, R21, R25, RZ ;  /* 0x0000001915127225 */ /* 0x000fe200078e00ff */
[----:B------:R-:W-:Y:S02]  /*14a0*/  IADD3.X R29, RZ, RZ, R20, P2, P1 ;  /* 0x000000ffff1d7210 */ /* 0x000fe400017e2414 */
[----:B------:R-:W-:Y:S02]  /*14b0*/  ISETP.LE.AND P1, PT, RZ, UR5, PT ;  /* 0x00000005ff007c0c */ /* 0x000fe4000bf23270 */
[----:B------:R-:W-:Y:S01]  /*14c0*/  IADD3 R31, P0, RZ, -R18, RZ ;  /* 0x80000012ff1f7210 */ /* 0x000fe20007f1e0ff */
[----:B------:R-:W-:Y:S01]  /*14d0*/  IMAD R18, R25, R29, R19 ;  /* 0x0000001d19127224 */ /* 0x000fe200078e0213 */
[----:B------:R-:W-:Y:S01]  /*14e0*/  SEL R30, R30, UR4, !P1 ;  /* 0x000000041e1e7c07 */ /* 0x000fe2000c800000 */
[----:B------:R-:W-:Y:S01]  /*14f0*/  HFMA2.MMA R19, -RZ, RZ, 0, 0 ;  /* 0x00000000ff137435 */ /* 0x000fe200000001ff */
[----:B------:R-:W-:Y:S01]  /*1500*/  SEL R34, R34, UR5, !P1 ;  /* 0x0000000522227c07 */ /* 0x000fe2000c800000 */
[----:B------:R-:W-:Y:S01]  /*1510*/  IMAD.HI.U32 R20, R21, R31, RZ ;  /* 0x0000001f15147227 */ /* 0x000fe200078e00ff */
[----:B------:R-:W-:-:S05]  /*1520*/  IADD3.X R18, RZ, ~R18, RZ, P0, !PT ;  /* 0x80000012ff127210 */ /* 0x000fca00007fe4ff */
[----:B------:R-:W-:-:S04]  /*1530*/  IMAD.WIDE.U32 R20, P0, R21, R18, R20 ;  /* 0x0000001215147225 */ /* 0x000fc80007800014 */
[----:B------:R-:W-:-:S04]  /*1540*/  IMAD.HI.U32 R21, P2, R29, R31, R20 ;  /* 0x0000001f1d157227 */ /* 0x000fc80007840014 */
[CC--:B------:R-:W-:Y:S02]  /*1550*/  IMAD R20, R29.reuse, R18.reuse, RZ ;  /* 0x000000121d147224 */ /* 0x0c0fe400078e02ff */
[----:B------:R-:W-:-:S03]  /*1560*/  IMAD.HI.U32 R18, R29, R18, RZ ;  /* 0x000000121d127227 */ /* 0x000fc600078e00ff */
[----:B------:R-:W-:Y:S01]  /*1570*/  IADD3 R21, P3, R20, R21, RZ ;  /* 0x0000001514157210 */ /* 0x000fe20007f7e0ff */
[----:B------:R-:W-:-:S04]  /*1580*/  IMAD.X R29, R18, 0x1, R29, P0 ;  /* 0x00000001121d7824 */ /* 0x000fc800000e061d */
[----:B------:R-:W-:Y:S01]  /*1590*/  IMAD.HI.U32 R18, R21, R30, RZ ;  /* 0x0000001e15127227 */ /* 0x000fe200078e00ff */
[----:B------:R-:W-:-:S03]  /*15a0*/  IADD3.X R29, RZ, RZ, R29, P3, P2 ;  /* 0x000000ffff1d7210 */ /* 0x000fc60001fe441d */
[----:B------:R-:W-:-:S04]  /*15b0*/  IMAD.WIDE.U32 R18, R21, R34, R18 ;  /* 0x0000002215127225 */ /* 0x000fc800078e0012 */
[C---:B------:R-:W-:Y:S02]  /*15c0*/  IMAD R21, R29.reuse, R34, RZ ;  /* 0x000000221d157224 */ /* 0x040fe400078e02ff */
[----:B------:R-:W-:-:S04]  /*15d0*/  IMAD.HI.U32 R18, P0, R29, R30, R18 ;  /* 0x0000001e1d127227 */ /* 0x000fc80007800012 */
[----:B------:R-:W-:Y:S01]  /*15e0*/  IMAD.HI.U32 R29, R29, R34, RZ ;  /* 0x000000221d1d7227 */ /* 0x000fe200078e00ff */
[----:B------:R-:W-:-:S03]  /*15f0*/  IADD3 R20, P2, R21, R18, RZ ;  /* 0x0000001215147210 */ /* 0x000fc60007f5e0ff */
[----:B------:R-:W-:-:S04]  /*1600*/  IMAD.X R18, RZ, RZ, R29, P0 ;  /* 0x000000ffff127224 */ /* 0x000fc800000e061d */
        /* <DEDUP_REMOVED lines=10> */
[----:B------:R-:W-:Y:S01]  /*16b0*/  SEL R30, R30, R18, P0 ;  /* 0x000000121e1e7207 */ /* 0x000fe20000000000 */
[----:B------:R-:W-:Y:S01]  /*16c0*/  IMAD.X R18, RZ, RZ, R21, P3 ;  /* 0x000000ffff127224 */ /* 0x000fe200018e0615 */
[----:B------:R-:W-:Y:S02]  /*16d0*/  SEL R19, R19, R20, P0 ;  /* 0x0000001413137207 */ /* 0x000fe40000000000 */
[----:B------:R-:W-:Y:S02]  /*16e0*/  SEL R29, R29, R34, P0 ;  /* 0x000000221d1d7207 */ /* 0x000fe40000000000 */
[----:B------:R-:W-:Y:S02]  /*16f0*/  ISETP.GE.U32.AND P2, PT, R30, R25, PT ;  /* 0x000000191e00720c */ /* 0x000fe40003f46070 */
[----:B------:R-:W-:Y:S02]  /*1700*/  SEL R18, R18, R21, P0 ;  /* 0x0000001512127207 */ /* 0x000fe40000000000 */
[----:B------:R-:W-:-:S02]  /*1710*/  IADD3 R20, P3, R19, 0x1, RZ ;  /* 0x0000000113147810 */ /* 0x000fc40007f7e0ff */
[----:B------:R-:W-:-:S03]  /*1720*/  ISETP.GE.U32.AND.EX P0, PT, R29, RZ, PT, P2 ;  /* 0x000000ff1d00720c */ /* 0x000fc60003f06120 */
[----:B------:R-:W-:Y:S01]  /*1730*/  IMAD.X R21, RZ, RZ, R18, P3 ;  /* 0x000000ffff157224 */ /* 0x000fe200018e0612 */
[----:B------:R-:W-:-:S04]  /*1740*/  SEL R20, R20, R19, P0 ;  /* 0x0000001314147207 */ /* 0x000fc80000000000 */
[----:B------:R-:W-:Y:S02]  /*1750*/  SEL R21, R21, R18, P0 ;  /* 0x0000001215157207 */ /* 0x000fe40000000000 */
[-C--:B------:R-:W-:Y:S02]  /*1760*/  IADD3 R19, P2, RZ, -R20.reuse, RZ ;  /* 0x80000014ff137210 */ /* 0x080fe40007f5e0ff */
[----:B------:R-:W-:Y:S02]  /*1770*/  ISETP.NE.U32.AND P0, PT, R25, RZ, PT ;  /* 0x000000ff1900720c */ /* 0x000fe40003f05070 */
[----:B------:R-:W-:Y:S02]  /*1780*/  IADD3.X R18, RZ, ~R21, RZ, P2, !PT ;  /* 0x80000015ff127210 */ /* 0x000fe400017fe4ff */
[----:B------:R-:W-:Y:S02]  /*1790*/  ISETP.NE.AND.EX P0, PT, RZ, RZ, PT, P0 ;  /* 0x000000ffff00720c */ /* 0x000fe40003f05300 */
[----:B------:R-:W-:-:S02]  /*17a0*/  SEL R20, R19, R20, !P1 ;  /* 0x0000001413147207 */ /* 0x000fc40004800000 */
[----:B------:R-:W-:Y:S02]  /*17b0*/  SEL R21, R18, R21, !P1 ;  /* 0x0000001512157207 */ /* 0x000fe40004800000 */
[----:B------:R-:W-:Y:S02]  /*17c0*/  SEL R20, R20, 0xffffffff, P0 ;  /* 0xffffffff14147807 */ /* 0x000fe40000000000 */
[----:B------:R-:W-:Y:S01]  /*17d0*/  SEL R21, R21, 0xffffffff, P0 ;  /* 0xffffffff15157807 */ /* 0x000fe20000000000 */
[----:B------:R-:W-:Y:S06]  /*17e0*/  RET.REL.NODEC R32 `(_ZN2at6native55_GLOBAL__N__1da31dc6_22_DistributionUniform_cu_67fa25cf43distribution_elementwise_grid_stride_kernelIfLi4EZNS0_9templates4cuda21uniform_and_transformIN3c108BFloat16EfPNS_17CUDAGeneratorImplEZZZNS4_14uniform_kernelIS9_EEvRNS_18TensorIteratorBaseEddT_ENKUlvE_clEvENKUlvE2_clEvEUlfE_EEvSC_T1_T2_EUlP24curandStatePhilox4_32_10E0_ZNS1_27distribution_nullary_kernelIS7_f6float4S9_SL_SG_EEvSC_SI_RKT3_T4_EUlifE_EEvlNS_15PhiloxCudaStateESH_SI_) ;  /* 0xffffffe820047950 */ /* 0x000fec0003c3ffff */
.L_x_33:
        /* <DEDUP_REMOVED lines=9> */
.L_x_254:


//--------------------- .text._ZN2at6native55_GLOBAL__N__1da31dc6_22_DistributionUniform_cu_67fa25cf43distribution_elementwise_grid_stride_kernelIfLi4EZNS0_9templates4cuda21uniform_and_transformIN3c108BFloat16EfPNS_17CUDAGeneratorImplEZZZNS4_14uniform_kernelIS9_EEvRNS_18TensorIteratorBaseEddT_ENKUlvE_clEvENKUlvE2_clEvEUlfE_EEvSC_T1_T2_EUlP24curandStatePhilox4_32_10E_ZNS1_27distribution_nullary_kernelIS7_f7double2S9_SL_SG_EEvSC_SI_RKT3_T4_EUlifE0_EEvlNS_15PhiloxCudaStateESH_SI_ --------------------------
	.section	.text._ZN2at6native55_GLOBAL__N__1da31dc6_22_DistributionUniform_cu_67fa25cf43distribution_elementwise_grid_stride_kernelIfLi4EZNS0_9templates4cuda21uniform_and_transformIN3c108BFloat16EfPNS_17CUDAGeneratorImplEZZZNS4_14uniform_kernelIS9_EEvRNS_18TensorIteratorBaseEddT_ENKUlvE_clEvENKUlvE2_clEvEUlfE_EEvSC_T1_T2_EUlP24curandStatePhilox4_32_10E_ZNS1_27distribution_nullary_kernelIS7_f7double2S9_SL_SG_EEvSC_SI_RKT3_T4_EUlifE0_EEvlNS_15PhiloxCudaStateESH_SI_,"ax",@progbits
	.align	128
.text._ZN2at6native55_GLOBAL__N__1da31dc6_22_DistributionUniform_cu_67fa25cf43distribution_elementwise_grid_stride_kernelIfLi4EZNS0_9templates4cuda21uniform_and_transformIN3c108BFloat16EfPNS_17CUDAGeneratorImplEZZZNS4_14uniform_kernelIS9_EEvRNS_18TensorIteratorBaseEddT_ENKUlvE_clEvENKUlvE2_clEvEUlfE_EEvSC_T1_T2_EUlP24curandStatePhilox4_32_10E_ZNS1_27distribution_nullary_kernelIS7_f7double2S9_SL_SG_EEvSC_SI_RKT3_T4_EUlifE0_EEvlNS_15PhiloxCudaStateESH_SI_:
        .type           _ZN2at6native55_GLOBAL__N__1da31dc6_22_DistributionUniform_cu_67fa25cf43distribution_elementwise_grid_stride_kernelIfLi4EZNS0_9templates4cuda21uniform_and_transformIN3c108BFloat16EfPNS_17CUDAGeneratorImplEZZZNS4_14uniform_kernelIS9_EEvRNS_18TensorIteratorBaseEddT_ENKUlvE_clEvENKUlvE2_clEvEUlfE_EEvSC_T1_T2_EUlP24curandStatePhilox4_32_10E_ZNS1_27distribution_nullary_kernelIS7_f7double2S9_SL_SG_EEvSC_SI_RKT3_T4_EUlifE0_EEvlNS_15PhiloxCudaStateESH_SI_,@function
        .size           _ZN2at6native55_GLOBAL__N__1da31dc6_22_DistributionUniform_cu_67fa25cf43distribution_elementwise_grid_stride_kernelIfLi4EZNS0_9templates4cuda21uniform_and_transformIN3c108BFloat16EfPNS_17CUDAGeneratorImplEZZZNS4_14uniform_kernelIS9_EEvRNS_18TensorIteratorBaseEddT_ENKUlvE_clEvENKUlvE2_clEvEUlfE_EEvSC_T1_T2_EUlP24curandStatePhilox4_32_10E_ZNS1_27distribution_nullary_kernelIS7_f7double2S9_SL_SG_EEvSC_SI_RKT3_T4_EUlifE0_EEvlNS_15PhiloxCudaStateESH_SI_,(.L_x_256 - _ZN2at6native55_GLOBAL__N__1da31dc6_22_DistributionUniform_cu_67fa25cf43distribution_elementwise_grid_stride_kernelIfLi4EZNS0_9templates4cuda21uniform_and_transformIN3c108BFloat16EfPNS_17CUDAGeneratorImplEZZZNS4_14uniform_kernelIS9_EEvRNS_18TensorIteratorBaseEddT_ENKUlvE_clEvENKUlvE2_clEvEUlfE_EEvSC_T1_T2_EUlP24curandStatePhilox4_32_10E_ZNS1_27distribution_nullary_kernelIS7_f7double2S9_SL_SG_EEvSC_SI_RKT3_T4_EUlifE0_EEvlNS_15PhiloxCudaStateESH_SI_)
        .other          _ZN2at6native55_GLOBAL__N__1da31dc6_22_DistributionUniform_cu_67fa25cf43distribution_elementwise_grid_stride_kernelIfLi4EZNS0_9templates4cuda21uniform_and_transformIN3c108BFloat16EfPNS_17CUDAGeneratorImplEZZZNS4_14uniform_kernelIS9_EEvRNS_18TensorIteratorBaseEddT_ENKUlvE_clEvENKUlvE2_clEvEUlfE_EEvSC_T1_T2_EUlP24curandStatePhilox4_32_10E_ZNS1_27distribution_nullary_kernelIS7_f7double2S9_SL_SG_EEvSC_SI_RKT3_T4_EUlifE0_EEvlNS_15PhiloxCudaStateESH_SI_,@"STO_CUDA_ENTRY STV_DEFAULT"
_ZN2at6native55_GLOBAL__N__1da31dc6_22_DistributionUniform_cu_67fa25cf43distribution_elementwise_grid_stride_kernelIfLi4EZNS0_9templates4cuda21uniform_and_transformIN3c108BFloat16EfPNS_17CUDAGeneratorImplEZZZNS4_14uniform_kernelIS9_EEvRNS_18TensorIteratorBaseEddT_ENKUlvE_clEvENKUlvE2_clEvEUlfE_EEvSC_T1_T2_EUlP24curandStatePhilox4_32_10E_ZNS1_27distribution_nullary_kernelIS7_f7double2S9_SL_SG_EEvSC_SI_RKT3_T4_EUlifE0_EEvlNS_15PhiloxCudaStateESH_SI_:
        /* <DEDUP_REMOVED lines=92> */
[----:B------:R-:W-:Y:S05]  /*05c0*/  CALL.REL.NOINC `($__internal_2_$__cuda_sm20_div_s64) ;  /* 0x0000004c00987944 */ /* 0x000fea0003c00000 */
[----:B------:R-:W-:Y:S05]  /*05d0*/  BRA `(.L_x_35) ;  /* 0x0000000000587947 */ /* 0x000fea0003800000 */
.L_x_34:
[----:B------:R-:W0:Y:S02]  /*05e0*/  LDC R21, c[0x0][0xc] ;  /* 0x00000300ff157b82 */ /* 0x000e240000000800 */
[----:B0-----:R-:W-:-:S04]  /*05f0*/  IMAD R20, R0, R21, RZ ;  /* 0x0000001500147224 */ /* 0x001fc800078e02ff */
[----:B------:R-:W-:-:S04]  /*0600*/  IMAD.SHL.U32 R22, R20, 0x4, RZ ;  /* 0x0000000414167824 */ /* 0x000fc800078e00ff */
[----:B------:R-:W0:Y:S01]  /*0610*/  I2F.U32.RP R23, R22 ;  /* 0x0000001600177306 */ /* 0x000e220000209000 */
[----:B------:R-:W-:Y:S01]  /*0620*/  IMAD.MOV R25, RZ, RZ, -R22 ;  /* 0x000000ffff197224 */ /* 0x000fe200078e0a16 */
[----:B------:R-:W-:-:S06]  /*0630*/  ISETP.NE.U32.AND P2, PT, R22, RZ, PT ;  /* 0x000000ff1600720c */ /* 0x000fcc0003f45070 */
[----:B0-----:R-:W0:Y:S02]  /*0640*/  MUFU.RCP R23, R23 ;  /* 0x0000001700177308 */ /* 0x001e240000001000 */
[----:B0-----:R-:W-:-:S06]  /*0650*/  IADD3 R20, R23, 0xffffffe, RZ ;  /* 0x0ffffffe17147810 */ /* 0x001fcc0007ffe0ff */
        /* <DEDUP_REMOVED lines=10> */
[----:B------:R-:W-:Y:S01]  /*0700*/  ISETP.GE.U32.AND P1, PT, R21, R22, PT ;  /* 0x000000161500720c */ /* 0x000fe20003f26070 */
[----:B------:R-:W-:-:S12]  /*0710*/  IMAD.MOV.U32 R21, RZ, RZ, RZ ;  /* 0x000000ffff157224 */ /* 0x000fd800078e00ff */
[----:B------:R-:W-:Y:S02]  /*0720*/  @P1 IADD3 R20, R20, 0x1, RZ ;  /* 0x0000000114141810 */ /* 0x000fe40007ffe0ff */
[----:B------:R-:W-:-:S07]  /*0730*/  @!P2 LOP3.LUT R20, RZ, R22, RZ, 0x33, !PT ;  /* 0x00000016ff14a212 */ /* 0x000fce00078e33ff */
.L_x_35:
[----:B------:R-:W-:Y:S01]  /*0740*/  ULDC UR4, c[0x0][0xc] ;  /* 0x0000030000047ab9 */ /* 0x000fe20000000800 */
[----:B------:R-:W-:Y:S01]  /*0750*/  IADD3 R25, P0, R20, 0x1, RZ ;  /* 0x0000000114197810 */ /* 0x000fe20007f1e0ff */
[----:B------:R-:W-:-:S03]  /*0760*/  IMAD.WIDE.U32 R22, R0, UR4, RZ ;  /* 0x0000000400167c25 */ /* 0x000fc6000f8e00ff */
[----:B------:R-:W-:Y:S01]  /*0770*/  IADD3.X R27, RZ, R21, RZ, P0, !PT ;  /* 0x00000015ff1b7210 */ /* 0x000fe200007fe4ff */
        /* <DEDUP_REMOVED lines=10> */
[----:B------:R-:W-:Y:S01]  /*0820*/  ULDC.U16 UR58, c[0x0][0x3de] ;  /* 0x0000f780003a7ab9 */ /* 0x000fe20000000400 */
[----:B------:R-:W-:Y:S01]  /*0830*/  IMAD R40, R40, -0x326172a9, RZ ;  /* 0xcd9e8d5728287824 */ /* 0x000fe200078e02ff */
[----:B------:R-:W-:Y:S01]  /*0840*/  USHF.L.U32 UR58, UR58, 0x10, URZ ;  /* 0x000000103a3a7899 */ /* 0x000fe2000800063f */
[----:B------:R-:W-:Y:S01]  /*0850*/  LOP3.LUT R32, R32, 0x3, RZ, 0xc0, !PT ;  /* 0x0000000320207812 */ /* 0x000fe200078ec0ff */
        /* <DEDUP_REMOVED lines=19> */
[C---:B0-----:R-:W-:Y:S01]  /*0990*/  IMAD.U32 R31, R30.reuse, 0x10000, RZ ;  /* 0x000100001e1f7824 */ /* 0x041fe200078e00ff */
[----:B------:R-:W-:Y:S01]  /*09a0*/  ULDC UR39, c[0x0][0x2b0] ;  /* 0x0000ac0000277ab9 */ /* 0x000fe20000000800 */
[----:B------:R-:W-:Y:S01]  /*09b0*/  ULDC UR38, c[0x0][0x38c] ;  /* 0x0000e30000267ab9 */ /* 0x000fe20000000800 */
[----:B------:R-:W-:Y:S01]  /*09c0*/  ULDC UR37, c[0x0][0x2b4] ;  /* 0x0000ad0000257ab9 */ /* 0x000fe20000000800 */
[----:B------:R-:W-:Y:S01]  /*09d0*/  FADD.FTZ R20, R31, +QNAN ;  /* 0x7fc000001f147421 */ /* 0x000fe20000010000 */
[----:B------:R-:W-:Y:S01]  /*09e0*/  ULDC UR36, c[0x0][0x390] ;  /* 0x0000e40000247ab9 */ /* 0x000fe20000000800 */
[----:B------:R-:W-:Y:S01]  /*09f0*/  ULDC UR31, c[0x0][0x2c8] ;  /* 0x0000b200001f7ab9 */ /* 0x000fe20000000800 */
[----:B------:R-:W-:Y:S01]  /*0a00*/  ULDC UR4, c[0x0][0x394] ;  /* 0x0000e50000047ab9 */ /* 0x000fe20000000800 */
[----:B------:R-:W0:Y:S01]  /*0a10*/  F2F.BF16.F32 R23, R20 ;  /* 0x0000001400177304 */ /* 0x000e220000202000 */
        /* <DEDUP_REMOVED lines=18> */
[----:B------:R-:W-:Y:S01]  /*0b40*/  FSETP.NEU.FTZ.AND P0, PT, R21, UR58, PT ;  /* 0x0000003a15007c0b */ /* 0x000fe2000bf1d000 */
[----:B------:R-:W-:Y:S01]  /*0b50*/  ULDC UR22, c[0x0][0x3b8] ;  /* 0x0000ee0000167ab9 */ /* 0x000fe20000000800 */
[----:B------:R-:W0:Y:S01]  /*0b60*/  LDC.64 R20, c[0x0][0x210] ;  /* 0x00008400ff147b82 */ /* 0x000e220000000a00 */
[----:B------:R-:W-:Y:S01]  /*0b70*/  ULDC UR23, c[0x0][0x340] ;  /* 0x0000d00000177ab9 */ /* 0x000fe20000000800 */
[----:B------:R-:W-:Y:S01]  /*0b80*/  SEL R34, R30, R23, !P0 ;  /* 0x000000171e227207 */ /* 0x000fe20004000000 */
[----:B------:R-:W-:Y:S01]  /*0b90*/  ULDC UR24, c[0x0][0x3bc] ;  /* 0x0000ef0000187ab9 */ /* 0x000fe20000000800 */
[----:B------:R-:W-:Y:S01]  /*0ba0*/  ULDC UR25, c[0x0][0x344] ;  /* 0x0000d10000197ab9 */ /* 0x000fe20000000800 */
[----:B------:R-:W-:Y:S01]  /*0bb0*/  ULDC UR26, c[0x0][0x3c0] ;  /* 0x0000f000001a7ab9 */ /* 0x000fe20000000800 */
[----:B------:R-:W-:Y:S01]  /*0bc0*/  ULDC UR27, c[0x0][0x358] ;  /* 0x0000d600001b7ab9 */ /* 0x000fe20000000800 */
[----:B------:R-:W-:Y:S01]  /*0bd0*/  ULDC UR28, c[0x0][0x3c4] ;  /* 0x0000f100001c7ab9 */ /* 0x000fe20000000800 */
[----:B------:R-:W-:Y:S01]  /*0be0*/  ULDC UR29, c[0x0][0x35c] ;  /* 0x0000d700001d7ab9 */ /* 0x000fe20000000800 */
[----:B------:R-:W-:Y:S01]  /*0bf0*/  ULDC UR30, c[0x0][0x3c8] ;  /* 0x0000f200001e7ab9 */ /* 0x000fe20000000800 */
[----:B-1----:R-:W-:-:S05]  /*0c00*/  ULDC.64 UR32, c[0x0][0x240] ;  /* 0x0000900000207ab9 */ /* 0x002fca0000000a00 */
.L_x_51:
[----:B------:R-:W-:Y:S01]  /*0c10*/  VIADD R2, R2, 0x1 ;  /* 0x0000000102027836 */ /* 0x000fe20000000000 */
[----:B------:R-:W-:Y:S03]  /*0c20*/  BSSY B0, `(.L_x_36) ;  /* 0x000000c000007945 */ /* 0x000fe60003800000 */
[C---:B------:R-:W-:Y:S01]  /*0c30*/  IMAD.HI.U32 R23, R2.reuse, -0x2daee0ad, RZ ;  /* 0xd2511f5302177827 */ /* 0x040fe200078e00ff */
[----:B------:R-:W-:-:S13]  /*0c40*/  ISETP.NE.AND P0, PT, R2, RZ, PT ;  /* 0x000000ff0200720c */ /* 0x000fda0003f05270 */
[----:B01----:R-:W-:Y:S05]  /*0c50*/  @P0 BRA `(.L_x_37) ;  /* 0x0000000000200947 */ /* 0x003fea0003800000 */
        /* <DEDUP_REMOVED lines=8> */
.L_x_37:
[----:B------:R-:W-:Y:S05]  /*0ce0*/  BSYNC B0 ;  /* 0x0000000000007941 */ /* 0x000fea0003800000 */
.L_x_36:
[----:B------:R-:W-:Y:S01]  /*0cf0*/  IMAD.HI.U32 R22, R16, -0x326172a9, RZ ;  /* 0xcd9e8d5710167827 */ /* 0x000fe200078e00ff */
[----:B------:R-:W-:Y:S02]  /*0d00*/  LOP3.LUT R23, R23, R17, R19, 0x96, !PT ;  /* 0x0000001117177212 */ /* 0x000fe400078e9613 */
[----:B------:R-:W-:Y:S01]  /*0d10*/  IADD3 R24, R18, -0x61c88647, RZ ;  /* 0x9e3779b912187810 */ /* 0x000fe20007ffe0ff */
[----:B------:R-:W-:Y:S01]  /*0d20*/  IMAD R25, R16, -0x326172a9, RZ ;  /* 0xcd9e8d5710197824 */ /* 0x000fe200078e02ff */
[----:B------:R-:W-:Y:S01]  /*0d30*/  LOP3.LUT R26, R22, R3, R18, 0x96, !PT ;  /* 0x00000003161a7212 */ /* 0x000fe200078e9612 */
[----:B------:R-:W-:Y:S01]  /*0d40*/  IMAD.WIDE.U32 R22, R23, -0x326172a9, RZ ;  /* 0xcd9e8d5717167825 */ /* 0x000fe200078e00ff */
[----:B------:R-:W-:Y:S02]  /*0d50*/  ISETP.NE.AND P0, PT, R32, 0x1, PT ;  /* 0x000000012000780c */ /* 0x000fe40003f05270 */
[----:B------:R-:W-:Y:S01]  /*0d60*/  MOV R41, R38 ;  /* 0x0000002600297202 */ /* 0x000fe20000000f00 */
[----:B------:R-:W-:Y:S01]  /*0d70*/  IMAD R35, R2, -0x2daee0ad, RZ ;  /* 0xd2511f5302237824 */ /* 0x000fe200078e02ff */
[----:B------:R-:W-:Y:S01]  /*0d80*/  LOP3.LUT R25, R23, R25, R24, 0x96, !PT ;  /* 0x0000001917197212 */ /* 0x000fe200078e9618 */
[----:B------:R-:W-:-:S04]  /*0d90*/  IMAD.WIDE.U32 R26, R26, -0x2daee0ad, RZ ;  /* 0xd2511f531a1a7825 */ /* 0x000fc800078e00ff */
[----:B------:R-:W-:Y:S01]  /*0da0*/  IMAD.WIDE.U32 R36, R25, -0x2daee0ad, RZ ;  /* 0xd2511f5319247825 */ /* 0x000fe200078e00ff */
[----:B------:R-:W-:Y:S02]  /*0db0*/  LOP3.LUT R24, R27, R35, R4, 0x96, !PT ;  /* 0x000000231b187212 */ /* 0x000fe400078e9604 */
[C---:B------:R-:W-:Y:S01]  /*0dc0*/  IADD3 R35, R18.reuse, -0x700cb87f, RZ ;  /* 0x8ff3478112237810 */ /* 0x040fe20007ffe0ff */
[----:B------:R-:W-:Y:S01]  /*0dd0*/  VIADD R27, R18, 0x3c6ef372 ;  /* 0x3c6ef372121b7836 */ /* 0x000fe20000000000 */
[----:B------:R-:W-:Y:S01]  /*0de0*/  LOP3.LUT R23, R37, R26, R5, 0x96, !PT ;  /* 0x0000001a25177212 */ /* 0x000fe200078e9605 */
[----:B------:R-:W-:Y:S01]  /*0df0*/  IMAD.WIDE.U32 R24, R24, -0x326172a9, RZ ;  /* 0xcd9e8d5718187825 */ /* 0x000fe200078e00ff */
[----:B------:R-:W-:-:S04]  /*0e00*/  IADD3 R37, R18, -0x255992d5, RZ ;  /* 0xdaa66d2b12257810 */ /* 0x000fc80007ffe0ff */
        /* <DEDUP_REMOVED lines=28> */
[----:B------:R-:W-:Y:S02]  /*0fd0*/  VIADD R27, R18, 0xf1bbcdc8 ;  /* 0xf1bbcdc8121b7836 */ /* 0x000fe40000000000 */
[----:B------:R-:W-:Y:S02]  /*0fe0*/  IMAD R26, R12, -0x2daee0ad, RZ ;  /* 0xd2511f530c1a7824 */ /* 0x000fe400078e02ff */
[----:B------:R-:W-:Y:S01]  /*0ff0*/  IMAD.MOV.U32 R37, RZ, RZ, R40 ;  /* 0x000000ffff257224 */ /* 0x000fe200078e0028 */
[----:B------:R-:W-:Y:S01]  /*1000*/  LOP3.LUT R12, R25, R22, R27, 0x96, !PT ;  /* 0x00000016190c7212 */ /* 0x000fe200078e961b */
[----:B------:R-:W-:-:S04]  /*1010*/  IMAD.WIDE.U32 R22, R23, -0x326172a9, RZ ;  /* 0xcd9e8d5717167825 */ /* 0x000fc800078e00ff */
[----:B------:R-:W-:Y:S01]  /*1020*/  IMAD.HI.U32 R25, R12, -0x2daee0ad, RZ ;  /* 0xd2511f530c197827 */ /* 0x000fe200078e00ff */
[----:B------:R-:W-:-:S04]  /*1030*/  LOP3.LUT R35, R23, R24, R35, 0x96, !PT ;  /* 0x0000001817237212 */ /* 0x000fc800078e9623 */
        /* <DEDUP_REMOVED lines=11> */
[----:B------:R-:W-:Y:S05]  /*10f0*/  @!P0 BRA `(.L_x_38) ;  /* 0x0000000000248947 */ /* 0x000fea0003800000 */
[----:B------:R-:W-:Y:S01]  /*1100*/  IMAD.MOV.U32 R37, RZ, RZ, R39 ;  /* 0x000000ffff257224 */ /* 0x000fe200078e0027 */
[----:B------:R-:W-:Y:S01]  /*1110*/  MOV R41, R40 ;  /* 0x0000002800297202 */ /* 0x000fe20000000f00 */
[----:B------:R-:W-:Y:S01]  /*1120*/  IMAD.MOV.U32 R25, RZ, RZ, R38 ;  /* 0x000000ffff197224 */ /* 0x000fe200078e0026 */
[----:B------:R-:W-:Y:S01]  /*1130*/  MOV R24, R26 ;  /* 0x0000001a00187202 */ /* 0x000fe20000000f00 */
[----:B------:R-:W-:Y:S06]  /*1140*/  BRA `(.L_x_38) ;  /* 0x0000000000107947 */ /* 0x000fec0003800000 */
.L_x_39:
[----:B------:R-:W-:Y:S01]  /*1150*/  IMAD.MOV.U32 R37, RZ, RZ, R38 ;  /* 0x000000ffff257224 */ /* 0x000fe200078e0026 */
[----:B------:R-:W-:Y:S01]  /*1160*/  MOV R41, R26 ;  /* 0x0000001a00297202 */ /* 0x000fe20000000f00 */
[----:B------:R-:W-:Y:S01]  /*1170*/  IMAD.MOV.U32 R25, RZ, RZ, R35 ;  /* 0x000000ffff197224 */ /* 0x000fe200078e0023 */
[----:B------:R-:W-:-:S07]  /*1180*/  MOV R24, R22 ;  /* 0x0000001600187202 */ /* 0x000fce0000000f00 */
.L_x_38:
[----:B------:R-:W-:Y:S01]  /*1190*/  IMAD.WIDE.U32 R26, R24, 0x200000, RZ ;  /* 0x00200000181a7825 */ /* 0x000fe200078e00ff */
[----:B0-----:R-:W-:Y:S01]  /*11a0*/  ISETP.GE.U32.AND P0, PT, R13, R20, PT ;  /* 0x000000140d00720c */ /* 0x001fe20003f06070 */
[----:B------:R-:W-:Y:S01]  /*11b0*/  HFMA2.MMA R39, -RZ, RZ, 1.15625, 0 ;  /* 0x3ca00000ff277435 */ /* 0x000fe200000001ff */
[----:B------:R-:W-:Y:S01]  /*11c0*/  BSSY B0, `(.L_x_40) ;  /* 0x0000108000007945 */ /* 0x000fe20003800000 */
[----:B------:R-:W-:Y:S01]  /*11d0*/  IMAD.MOV.U32 R38, RZ, RZ, 0x0 ;  /* 0x00000000ff267424 */ /* 0x000fe200078e00ff */
[----:B------:R-:W-:Y:S02]  /*11e0*/  LOP3.LUT R26, R26, R25, RZ, 0x3c, !PT ;  /* 0x000000191a1a7212 */ /* 0x000fe400078e3cff */
[----:B------:R-:W-:Y:S02]  /*11f0*/  ISETP.GE.AND.EX P0, PT, R14, R21, PT, P0 ;  /* 0x000000150e00720c */ /* 0x000fe40003f06300 */
[----:B------:R-:W0:Y:S02]  /*1200*/  I2F.F64.U64 R24, R26 ;  /* 0x0000001a00187312 */ /* 0x000e240000301800 */
[----:B0-----:R-:W-:-:S09]  /*1210*/  DFMA R24, R24, R38, 5.5511151231257827021e-17 ;  /* 0x3c9000001818742b */ /* 0x001fd20000000026 */
[----:B------:R-:W-:Y:S05]  /*1220*/  @P0 BRA `(.L_x_41) ;  /* 0x0000001000040947 */ /* 0x000fea0003800000 */
[----:B------:R-:W-:Y:S01]  /*1230*/  IMAD.WIDE.U32 R26, R41, 0x200000, RZ ;  /* 0x00200000291a7825 */ /* 0x000fe200078e00ff */
[----:B------:R-:W-:Y:S02]  /*1240*/  ISETP.NE.AND P0, PT, R33, RZ, PT ;  /* 0x000000ff2100720c */ /* 0x000fe40003f05270 */
[----:B------:R-:W-:Y:S01]  /*1250*/  LOP3.LUT R26, R26, R37, RZ, 0x3c, !PT ;  /* 0x000000251a1a7212 */ /* 0x000fe200078e3cff */
[----:B------:R-:W-:-:S05]  /*1260*/  IMAD.MOV.U32 R37, RZ, RZ, RZ ;  /* 0x000000ffff257224 */ /* 0x000fca00078e00ff */
[----:B------:R-:W0:Y:S02]  /*1270*/  I2F.F64.U64 R26, R26 ;  /* 0x0000001a001a7312 */ /* 0x000e240000301800 */
[----:B0-----:R-:W-:-:S03]  /*1280*/  DFMA R38, R26, R38, 5.5511151231257827021e-17 ;  /* 0x3c9000001a26742b */ /* 0x001fc60000000026 */
[----:B------:R-:W-:Y:S08]  /*1290*/  @!P0 BRA `(.L_x_42) ;  /* 0x0000000c00ac8947 */ /* 0x000ff00003800000 */
[----:B------:R-:W-:Y:S01]  /*12a0*/  MOV R26, RZ ;  /* 0x000000ff001a7202 */ /* 0x000fe20000000f00 */
[----:B------:R-:W-:Y:S01]  /*12b0*/  IMAD.MOV.U32 R27, RZ, RZ, R13 ;  /* 0x000000ffff1b7224 */ /* 0x000fe200078e000d */
[----:B------:R-:W-:-:S03]  /*12c0*/  ISETP.NE.AND P0, PT, R33, 0x1, PT ;  /* 0x000000012100780c */ /* 0x000fc60003f05270 */
[----:B------:R-:W-:-:S05]  /*12d0*/  IMAD.HI.U32 R26, R13, UR32, R26 ;  /* 0x000000200d1a7c27 */ /* 0x000fca000f8e001a */
[----:B------:R-:W-:-:S04]  /*12e0*/  SHF.R.U32.HI R27, RZ, UR33, R26 ;  /* 0x00000021ff1b7c19 */ /* 0x000fc8000801161a */
[----:B------:R-:W-:-:S05]  /*12f0*/  IADD3 R26, -R27, RZ, RZ ;  /* 0x000000ff1b1a7210 */ /* 0x000fca0007ffe1ff */
[----:B------:R-:W-:-:S04]  /*1300*/  IMAD R37, R26, UR57, R13 ;  /* 0x000000391a257c24 */ /* 0x000fc8000f8e020d */
[----:B------:R-:W-:Y:S01]  /*1310*/  IMAD R37, R37, UR56, RZ ;  /* 0x0000003825257c24 */ /* 0x000fe2000f8e02ff */
        /* <DEDUP_REMOVED lines=221> */
[----:B------:R-:W-:-:S03]  /*20f0*/  ULDC.64 UR34, c[0x0][0x360] ;  /* 0x0000d80000227ab9 */ /* 0x000fc60000000a00 */
[----:B------:R-:W-:-:S05]  /*2100*/  IMAD.HI.U32 R26, R41, UR34, R26 ;  /* 0x00000022291a7c27 */ /* 0x000fca000f8e001a */
[----:B------:R-:W-:-:S04]  /*2110*/  SHF.R.U32.HI R26, RZ, UR35, R26 ;  /* 0x00000023ff1a7c19 */ /* 0x000fc8000801161a */
[----:B------:R-:W-:-:S05]  /*2120*/  IADD3 R26, -R26, RZ, RZ ;  /* 0x000000ff1a1a7210 */ /* 0x000fca0007ffe1ff */
[----:B------:R-:W-:-:S04]  /*2130*/  IMAD R26, R26, UR29, R41 ;  /* 0x0000001d1a1a7c24 */ /* 0x000fc8000f8e0229 */
[----:B------:R-:W-:-:S07]  /*2140*/  IMAD R37, R26, UR30, R37 ;  /* 0x0000001e1a257c24 */ /* 0x000fce000f8e0225 */
.L_x_42:
[----:B------:R-:W-:Y:S01]  /*2150*/  UMOV UR34, 0xf0000000 ;  /* 0xf000000000227882 */ /* 0x000fe20000000000 */
[----:B------:R-:W-:Y:S01]  /*2160*/  UMOV UR35, 0x380fffff ;  /* 0x380fffff00237882 */ /* 0x000fe20000000000 */
[----:B------:R-:W0:Y:S01]  /*2170*/  F2F.F32.F64 R26, R38 ;  /* 0x00000026001a7310 */ /* 0x000e220000301000 */
[----:B------:R-:W-:Y:S01]  /*2180*/  DSETP.GEU.AND P0, PT, |R38|, UR34, PT ;  /* 0x0000002226007e2a */ /* 0x000fe2000bf0e200 */
[----:B------:R-:W-:-:S13]  /*2190*/  ULDC UR34, c[0x0][0x3d8] ;  /* 0x0000f60000227ab9 */ /* 0x000fda0000000800 */
[----:B0-----:R-:W-:-:S04]  /*21a0*/  @!P0 FMUL R26, R26, 1.175494350822287508e-38 ;  /* 0x008000001a1a8820 */ /* 0x001fc80000400000 */
[----:B------:R-:W-:Y:S01]  /*21b0*/  FFMA.FTZ R40, R26, UR34, R31 ;  /* 0x000000221a287c23 */ /* 0x000fe2000801001f */
[----:B------:R-:W-:Y:S02]  /*21c0*/  ULDC.64 UR34, c[0x0][0x3d0] ;  /* 0x0000f40000227ab9 */ /* 0x000fe40000000a00 */
[----:B------:R-:W-:Y:S01]  /*21d0*/  IADD3 R26, P1, R37, UR34, RZ ;  /* 0x00000022251a7c10 */ /* 0x000fe2000ff3e0ff */
[----:B------:R-:W0:Y:S02]  /*21e0*/  F2F.BF16.F32 R41, R40 ;  /* 0x0000002800297304 */ /* 0x000e240000202000 */
[----:B0-----:R-:W-:-:S05]  /*21f0*/  IMAD.U32 R27, R41, 0x10000, RZ ;  /* 0x00010000291b7824 */ /* 0x001fca00078e00ff */
[----:B------:R-:W-:Y:S02]  /*2200*/  FSETP.NEU.FTZ.AND P0, PT, R27, UR58, PT ;  /* 0x0000003a1b007c0b */ /* 0x000fe4000bf1d000 */
[----:B------:R-:W-:Y:S02]  /*2210*/  IADD3.X R27, RZ, UR35, RZ, P1, !PT ;  /* 0x00000023ff1b7c10 */ /* 0x000fe40008ffe4ff */
[----:B------:R-:W-:-:S05]  /*2220*/  SEL R41, R30, R41, !P0 ;  /* 0x000000291e297207 */ /* 0x000fca0004000000 */
[----:B------:R0:W-:Y:S04]  /*2230*/  STG.E.U16 desc[UR60][R26.64], R41 ;  /* 0x000000291a007986 */ /* 0x0001e8000c10153c */
.L_x_41:
[----:B------:R-:W-:Y:S05]  /*2240*/  BSYNC B0 ;  /* 0x0000000000007941 */ /* 0x000fea0003800000 */
.L_x_40:
[----:B------:R-:W-:Y:S01]  /*2250*/  ULDC UR34, c[0x0][0xc] ;  /* 0x0000030000227ab9 */ /* 0x000fe20000000800 */
[----:B------:R-:W-:Y:S01]  /*2260*/  BSSY B0, `(.L_x_43) ;  /* 0x0000105000007945 */ /* 0x000fe20003800000 */
[----:B------:R-:W-:-:S05]  /*2270*/  IMAD R38, R0, UR34, RZ ;  /* 0x0000002200267c24 */ /* 0x000fca000f8e02ff */
[----:B0-----:R-:W-:-:S04]  /*2280*/  IADD3 R27, P1, R38, R13, RZ ;  /* 0x0000000d261b7210 */ /* 0x001fc80007f3e0ff */
[----:B------:R-:W-:Y:S01]  /*2290*/  ISETP.GE.U32.AND P0, PT, R27, R20, PT ;  /* 0x000000141b00720c */ /* 0x000fe20003f06070 */
[----:B------:R-:W-:-:S05]  /*22a0*/  IMAD.X R26, RZ, RZ, R14, P1 ;  /* 0x000000ffff1a7224 */ /* 0x000fca00008e060e */
[----:B------:R-:W-:-:S13]  /*22b0*/  ISETP.GE.AND.EX P0, PT, R26, R21, PT, P0 ;  /* 0x000000151a00720c */ /* 0x000fda0003f06300 */
[----:B------:R-:W-:Y:S05]  /*22c0*/  @P0 BRA `(.L_x_44) ;  /* 0x0000000c00f80947 */ /* 0x000fea0003800000 */
[----:B------:R-:W-:Y:S02]  /*22d0*/  ISETP.NE.AND P0, PT, R33, RZ, PT ;  /* 0x000000ff2100720c */ /* 0x000fe40003f05270 */
[----:B------:R-:W-:-:S11]  /*22e0*/  MOV R37, RZ ;  /* 0x000000ff00257202 */ /* 0x000fd60000000f00 */
[----:B------:R-:W-:Y:S05]  /*22f0*/  @!P0 BRA `(.L_x_45) ;  /* 0x0000000c00b08947 */ /* 0x000fea0003800000 */
[----:B------:R-:W-:Y:S01]  /*2300*/  ULDC UR34, c[0x0][0xc] ;  /* 0x0000030000227ab9 */ /* 0x000fe20000000800 */
[----:B------:R-:W-:Y:S01]  /*2310*/  IMAD.MOV.U32 R26, RZ, RZ, RZ ;  /* 0x000000ffff1a7224 */ /* 0x000fe200078e00ff */
[----:B------:R-:W-:Y:S01]  /*2320*/  ISETP.NE.AND P0, PT, R33, 0x1, PT ;  /* 0x000000012100780c */ /* 0x000fe20003f05270 */
[----:B------:R-:W-:-:S04]  /*2330*/  IMAD R27, R0, UR34, R13 ;  /* 0x00000022001b7c24 */ /* 0x000fc8000f8e020d */
[----:B------:R-:W-:-:S05]  /*2340*/  IMAD.HI.U32 R39, R27, UR32, R26 ;  /* 0x000000201b277c27 */ /* 0x000fca000f8e001a */
[----:B------:R-:W-:-:S04]  /*2350*/  SHF.R.U32.HI R39, RZ, UR33, R39 ;  /* 0x00000021ff277c19 */ /* 0x000fc80008011627 */
[----:B------:R-:W-:-:S05]  /*2360*/  IADD3 R26, -R39, RZ, RZ ;  /* 0x000000ff271a7210 */ /* 0x000fca0007ffe1ff */
[----:B------:R-:W-:-:S04]  /*2370*/  IMAD R26, R26, UR57, R27 ;  /* 0x000000391a1a7c24 */ /* 0x000fc8000f8e021b */
[----:B------:R-:W-:Y:S01]  /*2380*/  IMAD R37, R26, UR56, RZ ;  /* 0x000000381a257c24 */ /* 0x000fe2000f8e02ff */
        /* <DEDUP_REMOVED lines=203> */
[----:B------:R-:W-:-:S03]  /*3040*/  ISETP.NE.AND P0, PT, R33, 0x17, PT ;  /* 0x000000172100780c */ /* 0x000fc60003f05270 */
        /* <DEDUP_REMOVED lines=17> */
[----:B------:R-:W-:-:S03]  /*3160*/  ULDC.64 UR34, c[0x0][0x360] ;  /* 0x0000d80000227ab9 */ /* 0x000fc60000000a00 */
[----:B------:R-:W-:-:S05]  /*3170*/  IMAD.HI.U32 R26, R27, UR34, R26 ;  /* 0x000000221b1a7c27 */ /* 0x000fca000f8e001a */
[----:B------:R-:W-:-:S04]  /*3180*/  SHF.R.U32.HI R26, RZ, UR35, R26 ;  /* 0x00000023ff1a7c19 */ /* 0x000fc8000801161a */
[----:B------:R-:W-:-:S05]  /*3190*/  IADD3 R26, -R26, RZ, RZ ;  /* 0x000000ff1a1a7210 */ /* 0x000fca0007ffe1ff */
[----:B------:R-:W-:-:S04]  /*31a0*/  IMAD R26, R26, UR29, R27 ;  /* 0x0000001d1a1a7c24 */ /* 0x000fc8000f8e021b */
[----:B------:R-:W-:-:S07]  /*31b0*/  IMAD R37, R26, UR30, R37 ;  /* 0x0000001e1a257c24 */ /* 0x000fce000f8e0225 */
.L_x_45:
        /* <DEDUP_REMOVED lines=8> */
[----:B------:R-:W-:-:S03]  /*3240*/  IADD3 R26, P1, R37, UR34, RZ ;  /* 0x00000022251a7c10 */ /* 0x000fc6000ff3e0ff */
[----:B------:R-:W0:Y:S02]  /*3250*/  F2F.BF16.F32 R39, R39 ;  /* 0x0000002700277304 */ /* 0x000e240000202000 */
[----:B0-----:R-:W-:-:S04]  /*3260*/  SHF.L.U32 R27, R39, 0x10, RZ ;  /* 0x00000010271b7819 */ /* 0x001fc800000006ff */
[----:B------:R-:W-:Y:S01]  /*3270*/  FSETP.NEU.FTZ.AND P0, PT, R27, UR58, PT ;  /* 0x0000003a1b007c0b */ /* 0x000fe2000bf1d000 */
[----:B------:R-:W-:-:S03]  /*3280*/  IMAD.X R27, RZ, RZ, UR35, P1 ;  /* 0x00000023ff1b7e24 */ /* 0x000fc600088e06ff */
[----:B------:R-:W-:-:S05]  /*3290*/  SEL R25, R30, R39, !P0 ;  /* 0x000000271e197207 */ /* 0x000fca0004000000 */
[----:B------:R0:W-:Y:S04]  /*32a0*/  STG.E.U16 desc[UR60][R26.64], R25 ;  /* 0x000000191a007986 */ /* 0x0001e8000c10153c */
.L_x_44:
[----:B------:R-:W-:Y:S05]  /*32b0*/  BSYNC B0 ;  /* 0x0000000000007941 */ /* 0x000fea0003800000 */
.L_x_43:
[----:B0-----:R-:W-:Y:S01]  /*32c0*/  LEA R25, P1, R38, R13, 0x1 ;  /* 0x0000000d26197211 */ /* 0x001fe200078208ff */
[----:B------:R-:W-:Y:S03]  /*32d0*/  BSSY B0, `(.L_x_46) ;  /* 0x0000102000007945 */ /* 0x000fe60003800000 */
[----:B------:R-:W-:Y:S02]  /*32e0*/  ISETP.GE.U32.AND P0, PT, R25, R20, PT ;  /* 0x000000141900720c */ /* 0x000fe40003f06070 */
[----:B------:R-:W-:-:S04]  /*32f0*/  IADD3.X R24, RZ, R14, RZ, P1, !PT ;  /* 0x0000000eff187210 */ /* 0x000fc80000ffe4ff */
[----:B------:R-:W-:-:S13]  /*3300*/  ISETP.GE.AND.EX P0, PT, R24, R21, PT, P0 ;  /* 0x000000151800720c */ /* 0x000fda0003f06300 */
[----:B------:R-:W-:Y:S05]  /*3310*/  @P0 BRA `(.L_x_47) ;  /* 0x0000000c00f40947 */ /* 0x000fea0003800000 */
[----:B------:R-:W-:Y:S02]  /*3320*/  ISETP.NE.AND P0, PT, R33, RZ, PT ;  /* 0x000000ff2100720c */ /* 0x000fe40003f05270 */
[----:B------:R-:W-:-:S11]  /*3330*/  MOV R26, RZ ;  /* 0x000000ff001a7202 */ /* 0x000fd60000000f00 */
[----:B------:R-:W-:Y:S05]  /*3340*/  @!P0 BRA `(.L_x_48) ;  /* 0x0000000c00d88947 */ /* 0x000fea0003800000 */
[----:B------:R-:W-:Y:S01]  /*3350*/  IMAD.MOV.U32 R24, RZ, RZ, RZ ;  /* 0x000000ffff187224 */ /* 0x000fe200078e00ff */
[----:B------:R-:W-:-:S03]  /*3360*/  ISETP.NE.AND P0, PT, R33, 0x1, PT ;  /* 0x000000012100780c */ /* 0x000fc60003f05270 */
[----:B------:R-:W-:-:S05]  /*3370*/  IMAD.HI.U32 R24, R25, UR32, R24 ;  /* 0x0000002019187c27 */ /* 0x000fca000f8e0018 */
[----:B------:R-:W-:-:S04]  /*3380*/  SHF.R.U32.HI R27, RZ, UR33, R24 ;  /* 0x00000021ff1b7c19 */ /* 0x000fc80008011618 */
[----:B------:R-:W-:-:S05]  /*3390*/  IADD3 R26, -R27, RZ, RZ ;  /* 0x000000ff1b1a7210 */ /* 0x000fca0007ffe1ff */
[----:B------:R-:W-:-:S04]  /*33a0*/  IMAD R26, R26, UR57, R25 ;  /* 0x000000391a1a7c24 */ /* 0x000fc8000f8e0219 */
[----:B------:R-:W-:Y:S01]  /*33b0*/  IMAD R26, R26, UR56, RZ ;  /* 0x000000381a1a7c24 */ /* 0x000fe2000f8e02ff */
        /* <DEDUP_REMOVED lines=239> */
.L_x_48:
[----:B------:R-:W-:Y:S02]  /*42b0*/  ULDC.64 UR34, c[0x0][0x3d0] ;  /* 0x0000f40000227ab9 */ /* 0x000fe40000000a00 */
[----:B------:R-:W-:-:S04]  /*42c0*/  IADD3 R26, P0, R26, UR34, RZ ;  /* 0x000000221a1a7c10 */ /* 0x000fc8000ff1e0ff */
[----:B------:R-:W-:-:S05]  /*42d0*/  IADD3.X R27, RZ, UR35, RZ, P0, !PT ;  /* 0x00000023ff1b7c10 */ /* 0x000fca00087fe4ff */
[----:B------:R0:W-:Y:S04]  /*42e0*/  STG.E.U16 desc[UR60][R26.64], R34 ;  /* 0x000000221a007986 */ /* 0x0001e8000c10153c */
.L_x_47:
[----:B------:R-:W-:Y:S05]  /*42f0*/  BSYNC B0 ;  /* 0x0000000000007941 */ /* 0x000fea0003800000 */
.L_x_46:
[----:B------:R-:W-:-:S05]  /*4300*/  IMAD R24, R38, 0x3, RZ ;  /* 0x0000000326187824 */ /* 0x000fca00078e02ff */
[----:B------:R-:W-:-:S04]  /*4310*/  IADD3 R25, P1, R24, R13, RZ ;  /* 0x0000000d18197210 */ /* 0x000fc80007f3e0ff */
[----:B------:R-:W-:Y:S01]  /*4320*/  ISETP.GE.U32.AND P0, PT, R25, R20, PT ;  /* 0x000000141900720c */ /* 0x000fe20003f06070 */
[----:B------:R-:W-:-:S05]  /*4330*/  IMAD.X R24, RZ, RZ, R14, P1 ;  /* 0x000000ffff187224 */ /* 0x000fca00008e060e */
[----:B------:R-:W-:-:S13]  /*4340*/  ISETP.GE.AND.EX P0, PT, R24, R21, PT, P0 ;  /* 0x000000151800720c */ /* 0x000fda0003f06300 */
[----:B------:R-:W-:Y:S05]  /*4350*/  @P0 BRA `(.L_x_49) ;  /* 0x0000001000080947 */ /* 0x000fea0003800000 */
[----:B------:R-:W-:Y:S01]  /*4360*/  ISETP.NE.AND P0, PT, R33, RZ, PT ;  /* 0x000000ff2100720c */ /* 0x000fe20003f05270 */
[----:B0-----:R-:W-:-:S12]  /*4370*/  HFMA2.MMA R26, -RZ, RZ, 0, 0 ;  /* 0x00000000ff1a7435 */ /* 0x001fd800000001ff */
[----:B------:R-:W-:Y:S05]  /*4380*/  @!P0 BRA `(.L_x_50) ;  /* 0x0000000c00d88947 */ /* 0x000fea0003800000 */
[----:B------:R-:W-:Y:S02]  /*4390*/  MOV R24, RZ ;  /* 0x000000ff00187202 */ /* 0x000fe40000000f00 */
        /* <DEDUP_REMOVED lines=245> */
.L_x_50:
[----:B------:R-:W-:Y:S01]  /*52f0*/  FADD.FTZ R24, R31, +QNAN ;  /* 0x7fc000001f187421 */ /* 0x000fe20000010000 */
        /* <DEDUP_REMOVED lines=8> */
.L_x_49:
        /* <DEDUP_REMOVED lines=11> */
        .weak           $__internal_2_$__cuda_sm20_div_s64
        .type           $__internal_2_$__cuda_sm20_div_s64,@function
        .size           $__internal_2_$__cuda_sm20_div_s64,(.L_x_256 - $__internal_2_$__cuda_sm20_div_s64)
$__internal_2_$__cuda_sm20_div_s64:
        /* <DEDUP_REMOVED lines=47> */
[----:B------:R-:W-:Y:S02]  /*5720*/  IADD3 R28, P0, -R20, R23, RZ ;  /* 0x00000017141c7210 */ /* 0x000fe40007f1e1ff */
[----:B------:R-:W-:Y:S02]  /*5730*/  IADD3 R23, P3, R22, 0x1, RZ ;  /* 0x0000000116177810 */ /* 0x000fe40007f7e0ff */
[----:B------:R-:W-:Y:S02]  /*5740*/  IADD3.X R30, ~R21, R30, RZ, P0, !PT ;  /* 0x0000001e151e7210 */ /* 0x000fe400007fe5ff */
[----:B------:R-:W-:Y:S02]  /*5750*/  ISETP.GE.U32.AND P0, PT, R28, R27, PT ;  /* 0x0000001b1c00720c */ /* 0x000fe40003f06070 */
[----:B------:R-:W-:Y:S02]  /*5760*/  IADD3 R20, P2, -R27, R28, RZ ;  /* 0x0000001c1b147210 */ /* 0x000fe40007f5e1ff */
[----:B------:R-:W-:-:S02]  /*5770*/  ISETP.GE.U32.AND.EX P0, PT, R30, RZ, PT, P0 ;  /* 0x000000ff1e00720c */ /* 0x000fc40003f06100 */
[----:B------:R-:W-:Y:S02]  /*5780*/  IADD3.X R25, R30, -0x1, RZ, P2, !PT ;  /* 0xffffffff1e197810 */ /* 0x000fe400017fe4ff */
[----:B------:R-:W-:Y:S02]  /*5790*/  SEL R20, R20, R28, P0 ;  /* 0x0000001c14147207 */ /* 0x000fe40000000000 */
[----:B------:R-:W-:Y:S02]  /*57a0*/  IADD3.X R21, RZ, R24, RZ, P3, !PT ;  /* 0x00000018ff157210 */ /* 0x000fe40001ffe4ff */
[----:B------:R-:W-:Y:S02]  /*57b0*/  SEL R23, R23, R22, P0 ;  /* 0x0000001617177207 */ /* 0x000fe40000000000 */
[----:B------:R-:W-:Y:S02]  /*57c0*/  SEL R25, R25, R30, P0 ;  /* 0x0000001e19197207 */ /* 0x000fe40000000000 */
[----:B------:R-:W-:-:S02]  /*57d0*/  ISETP.GE.U32.AND P2, PT, R20, R27, PT ;  /* 0x0000001b1400720c */ /* 0x000fc40003f46070 */
[----:B------:R-:W-:Y:S02]  /*57e0*/  SEL R24, R21, R24, P0 ;  /* 0x0000001815187207 */ /* 0x000fe40000000000 */
        /* <DEDUP_REMOVED lines=14> */
[----:B------:R-:W-:Y:S06]  /*58d0*/  RET.REL.NODEC R26 `(_ZN2at6native55_GLOBAL__N__1da31dc6_22_DistributionUniform_cu_67fa25cf43distribution_elementwise_grid_stride_kernelIfLi4EZNS0_9templates4cuda21uniform_and_transformIN3c108BFloat16EfPNS_17CUDAGeneratorImplEZZZNS4_14uniform_kernelIS9_EEvRNS_18TensorIteratorBaseEddT_ENKUlvE_clEvENKUlvE2_clEvEUlfE_EEvSC_T1_T2_EUlP24curandStatePhilox4_32_10E_ZNS1_27distribution_nullary_kernelIS7_f7double2S9_SL_SG_EEvSC_SI_RKT3_T4_EUlifE0_EEvlNS_15PhiloxCudaStateESH_SI_) ;  /* 0xffffffa41ac87950 */ /* 0x000fec0003c3ffff */
.L_x_52:
        /* <DEDUP_REMOVED lines=10> */
.L_x_256:


//--------------------- .text._ZN2at6native55_GLOBAL__N__1da31dc6_22_DistributionUniform_cu_67fa25cf43distribution_elementwise_grid_stride_kernelIfLi4EZNS0_9templates4cuda21uniform_and_transformIN3c108BFloat16EfPNS_17CUDAGeneratorImplEZZZNS4_14uniform_kernelIS9_EEvRNS_18TensorIteratorBaseEddT_ENKUlvE_clEvENKUlvE2_clEvEUlfE_EEvSC_T1_T2_EUlP24curandStatePhilox4_32_10E_ZNS1_27distribution_nullary_kernelIS7_f7double2S9_SL_SG_EEvSC_SI_RKT3_T4_EUlifE_EEvlNS_15PhiloxCudaStateESH_SI_ --------------------------
	.section	.text._ZN2at6native55_GLOBAL__N__1da31dc6_22_DistributionUniform_cu_67fa25cf43distribution_elementwise_grid_stride_kernelIfLi4EZNS0_9templates4cuda21uniform_and_transformIN3c108BFloat16EfPNS_17CUDAGeneratorImplEZZZNS4_14uniform_kernelIS9_EEvRNS_18TensorIteratorBaseEddT_ENKUlvE_clEvENKUlvE2_clEvEUlfE_EEvSC_T1_T2_EUlP24curandStatePhilox4_32_10E_ZNS1_27distribution_nullary_kernelIS7_f7double2S9_SL_SG_EEvSC_SI_RKT3_T4_EUlifE_EEvlNS_15PhiloxCudaStateESH_SI_,"ax",@progbits
	.align	128
.text._ZN2at6native55_GLOBAL__N__1da31dc6_22_DistributionUniform_cu_67fa25cf43distribution_elementwise_grid_stride_kernelIfLi4EZNS0_9templates4cuda21uniform_and_transformIN3c108BFloat16EfPNS_17CUDAGeneratorImplEZZZNS4_14uniform_kernelIS9_EEvRNS_18TensorIteratorBaseEddT_ENKUlvE_clEvENKUlvE2_clEvEUlfE_EEvSC_T1_T2_EUlP24curandStatePhilox4_32_10E_ZNS1_27distribution_nullary_kernelIS7_f7double2S9_SL_SG_EEvSC_SI_RKT3_T4_EUlifE_EEvlNS_15PhiloxCudaStateESH_SI_:
        .type           _ZN2at6native55_GLOBAL__N__1da31dc6_22_DistributionUniform_cu_67fa25cf43distribution_elementwise_grid_stride_kernelIfLi4EZNS0_9templates4cuda21uniform_and_transformIN3c108BFloat16EfPNS_17CUDAGeneratorImplEZZZNS4_14uniform_kernelIS9_EEvRNS_18TensorIteratorBaseEddT_ENKUlvE_clEvENKUlvE2_clEvEUlfE_EEvSC_T1_T2_EUlP24curandStatePhilox4_32_10E_ZNS1_27distribution_nullary_kernelIS7_f7double2S9_SL_SG_EEvSC_SI_RKT3_T4_EUlifE_EEvlNS_15PhiloxCudaStateESH_SI_,@function
        .size           _ZN2at6native55_GLOBAL__N__1da31dc6_22_DistributionUniform_cu_67fa25cf43distribution_elementwise_grid_stride_kernelIfLi4EZNS0_9templates4cuda21uniform_and_transformIN3c108BFloat16EfPNS_17CUDAGeneratorImplEZZZNS4_14uniform_kernelIS9_EEvRNS_18TensorIteratorBaseEddT_ENKUlvE_clEvENKUlvE2_clEvEUlfE_EEvSC_T1_T2_EUlP24curandStatePhilox4_32_10E_ZNS1_27distribution_nullary_kernelIS7_f7double2S9_SL_SG_EEvSC_SI_RKT3_T4_EUlifE_EEvlNS_15PhiloxCudaStateESH_SI_,(.L_x_258 - _ZN2at6native55_GLOBAL__N__1da31dc6_22_DistributionUniform_cu_67fa25cf43distribution_elementwise_grid_stride_kernelIfLi4EZNS0_9templates4cuda21uniform_and_transformIN3c108BFloat16EfPNS_17CUDAGeneratorImplEZZZNS4_14uniform_kernelIS9_EEvRNS_18TensorIteratorBaseEddT_ENKUlvE_clEvENKUlvE2_clEvEUlfE_EEvSC_T1_T2_EUlP24curandStatePhilox4_32_10E_ZNS1_27distribution_nullary_kernelIS7_f7double2S9_SL_SG_EEvSC_SI_RKT3_T4_EUlifE_EEvlNS_15PhiloxCudaStateESH_SI_)
        .other          _ZN2at6native55_GLOBAL__N__1da31dc6_22_DistributionUniform_cu_67fa25cf43distribution_elementwise_grid_stride_kernelIfLi4EZNS0_9templates4cuda21uniform_and_transformIN3c108BFloat16EfPNS_17CUDAGeneratorImplEZZZNS4_14uniform_kernelIS9_EEvRNS_18TensorIteratorBaseEddT_ENKUlvE_clEvENKUlvE2_clEvEUlfE_EEvSC_T1_T2_EUlP24curandStatePhilox4_32_10E_ZNS1_27distribution_nullary_kernelIS7_f7double2S9_SL_SG_EEvSC_SI_RKT3_T4_EUlifE_EEvlNS_15PhiloxCudaStateESH_SI_,@"STO_CUDA_ENTRY STV_DEFAULT"
_ZN2at6native55_GLOBAL__N__1da31dc6_22_DistributionUniform_cu_67fa25cf43distribution_elementwise_grid_stride_kernelIfLi4EZNS0_9templates4cuda21uniform_and_transformIN3c108BFloat16EfPNS_17CUDAGeneratorImplEZZZNS4_14uniform_kernelIS9_EEvRNS_18TensorIteratorBaseEddT_ENKUlvE_clEvENKUlvE2_clEvEUlfE_EEvSC_T1_T2_EUlP24curandStatePhilox4_32_10E_ZNS1_27distribution_nullary_kernelIS7_f7double2S9_SL_SG_EEvSC_SI_RKT3_T4_EUlifE_EEvlNS_15PhiloxCudaStateESH_SI_:
        /* <DEDUP_REMOVED lines=58> */
[----:B------:R-:W-:-:S04]  /*03a0*/  IMAD.WIDE.U32 R10, R10, -0x326172a9, RZ ;  /* 0xcd9e8d570a0a7825 */ /* 0x000fc800078e00ff */
[----:B------:R-:W-:Y:S02]  /*03b0*/  VIADD R6, R22, 0xb54cda56 ;  /* 0xb54cda5616067836 */ /* 0x000fe40000000000 */
[----:B------:R-:W-:Y:S01]  /*03c0*/  IMAD.WIDE.U32 R20, R7, -0x2daee0ad, RZ ;  /* 0xd2511f5307147825 */ /* 0x000fe200078e00ff */
[----:B------:R-:W-:Y:S02]  /*03d0*/  IADD3 R7, R23, 0x646e171e, RZ ;  /* 0x646e171e17077810 */ /* 0x000fe40007ffe0ff */
        /* <DEDUP_REMOVED lines=22> */
[----:B------:R-:W-:Y:S05]  /*0540*/  CALL.REL.NOINC `($__internal_3_$__cuda_sm20_div_s64) ;  /* 0x0000000c00a87944 */ /* 0x000fea0003c00000 */
[----:B------:R-:W-:Y:S05]  /*0550*/  BRA `(.L_x_54) ;  /* 0x0000000000587947 */ /* 0x000fea0003800000 */
.L_x_53:
[----:B------:R-:W0:Y:S02]  /*0560*/  LDC R17, c[0x0][0xc] ;  /* 0x00000300ff117b82 */ /* 0x000e240000000800 */
[----:B0-----:R-:W-:-:S05]  /*0570*/  IMAD R16, R24, R17, RZ ;  /* 0x0000001118107224 */ /* 0x001fca00078e02ff */
[----:B------:R-:W-:-:S04]  /*0580*/  SHF.L.U32 R18, R16, 0x2, RZ ;  /* 0x0000000210127819 */ /* 0x000fc800000006ff */
[----:B------:R-:W0:Y:S01]  /*0590*/  I2F.U32.RP R19, R18 ;  /* 0x0000001200137306 */ /* 0x000e220000209000 */
[----:B------:R-:W-:Y:S01]  /*05a0*/  IMAD.MOV R25, RZ, RZ, -R18 ;  /* 0x000000ffff197224 */ /* 0x000fe200078e0a12 */
[----:B------:R-:W-:-:S06]  /*05b0*/  ISETP.NE.U32.AND P2, PT, R18, RZ, PT ;  /* 0x000000ff1200720c */ /* 0x000fcc0003f45070 */
[----:B0-----:R-:W0:Y:S02]  /*05c0*/  MUFU.RCP R19, R19 ;  /* 0x0000001300137308 */ /* 0x001e240000001000 */
[----:B0-----:R-:W-:-:S06]  /*05d0*/  VIADD R16, R19, 0xffffffe ;  /* 0x0ffffffe13107836 */ /* 0x001fcc0000000000 */
[----:B------:R0:W1:Y:S02]  /*05e0*/  F2I.FTZ.U32.TRUNC.NTZ R17, R16 ;  /* 0x0000001000117305 */ /* 0x000064000021f000 */
[----:B0-----:R-:W-:Y:S01]  /*05f0*/  HFMA2.MMA R16, -RZ, RZ, 0, 0 ;  /* 0x00000000ff107435 */ /* 0x001fe200000001ff */
[----:B-1----:R-:W-:-:S09]  /*0600*/  IMAD R25, R25, R17, RZ ;  /* 0x0000001119197224 */ /* 0x002fd200078e02ff */
[----:B------:R-:W-:-:S06]  /*0610*/  IMAD.HI.U32 R17, R17, R25, R16 ;  /* 0x0000001911117227 */ /* 0x000fcc00078e0010 */
[----:B------:R-:W-:-:S04]  /*0620*/  IMAD.HI.U32 R16, R17, UR4, RZ ;  /* 0x0000000411107c27 */ /* 0x000fc8000f8e00ff */
[----:B------:R-:W-:-:S04]  /*0630*/  IMAD.MOV R17, RZ, RZ, -R16 ;  /* 0x000000ffff117224 */ /* 0x000fc800078e0a10 */
[----:B------:R-:W-:-:S05]  /*0640*/  IMAD R17, R18, R17, UR4 ;  /* 0x0000000412117e24 */ /* 0x000fca000f8e0211 */
[----:B------:R-:W-:-:S13]  /*0650*/  ISETP.GE.U32.AND P0, PT, R17, R18, PT ;  /* 0x000000121100720c */ /* 0x000fda0003f06070 */
[----:B------:R-:W-:Y:S01]  /*0660*/  @P0 IMAD.IADD R17, R17, 0x1, -R18 ;  /* 0x0000000111110824 */ /* 0x000fe200078e0a12 */
[----:B------:R-:W-:-:S04]  /*0670*/  @P0 IADD3 R16, R16, 0x1, RZ ;  /* 0x0000000110100810 */ /* 0x000fc80007ffe0ff */
[----:B------:R-:W-:Y:S01]  /*0680*/  ISETP.GE.U32.AND P1, PT, R17, R18, PT ;  /* 0x000000121100720c */ /* 0x000fe20003f26070 */
[----:B------:R-:W-:-:S12]  /*0690*/  IMAD.MOV.U32 R17, RZ, RZ, RZ ;  /* 0x000000ffff117224 */ /* 0x000fd800078e00ff */
[----:B------:R-:W-:Y:S01]  /*06a0*/  @P1 VIADD R16, R16, 0x1 ;  /* 0x0000000110101836 */ /* 0x000fe20000000000 */
[----:B------:R-:W-:-:S07]  /*06b0*/  @!P2 LOP3.LUT R16, RZ, R18, RZ, 0x33, !PT ;  /* 0x00000012ff10a212 */ /* 0x000fce00078e33ff */
.L_x_54:
[----:B------:R-:W-:Y:S01]  /*06c0*/  ULDC UR4, c[0x0][0xc] ;  /* 0x0000030000047ab9 */ /* 0x000fe20000000800 */
[----:B------:R-:W-:Y:S01]  /*06d0*/  IADD3 R19, P0, R16, 0x1, RZ ;  /* 0x0000000110137810 */ /* 0x000fe20007f1e0ff */
[----:B------:R-:W-:-:S03]  /*06e0*/  IMAD.WIDE.U32 R24, R24, UR4, RZ ;  /* 0x0000000418187c25 */ /* 0x000fc6000f8e00ff */
[----:B------:R-:W-:Y:S01]  /*06f0*/  IADD3.X R17, RZ, R17, RZ, P0, !PT ;  /* 0x00000011ff117210 */ /* 0x000fe200007fe4ff */
[-C--:B------:R-:W-:Y:S02]  /*0700*/  IMAD R16, R25, R19.reuse, RZ ;  /* 0x0000001319107224 */ /* 0x080fe400078e02ff */
[----:B------:R-:W-:-:S04]  /*0710*/  IMAD.WIDE.U32 R18, R24, R19, RZ ;  /* 0x0000001318127225 */ /* 0x000fc800078e00ff */
[----:B------:R-:W-:Y:S02]  /*0720*/  IMAD R25, R24, R17, R16 ;  /* 0x0000001118197224 */ /* 0x000fe400078e0210 */
[----:B------:R-:W-:Y:S02]  /*0730*/  IMAD.SHL.U32 R17, R18, 0x4, RZ ;  /* 0x0000000412117824 */ /* 0x000fe400078e00ff */
[----:B------:R-:W-:-:S03]  /*0740*/  IMAD.IADD R19, R19, 0x1, R25 ;  /* 0x0000000113137824 */ /* 0x000fc600078e0219 */
        /* <DEDUP_REMOVED lines=18> */
[----:B------:R-:W-:Y:S01]  /*0870*/  MOV R34, R26 ;  /* 0x0000001a00227202 */ /* 0x000fe20000000f00 */
[----:B------:R-:W-:Y:S01]  /*0880*/  USHF.L.U32 UR4, UR4, 0x10, URZ ;  /* 0x0000001004047899 */ /* 0x000fe2000800063f */
[----:B------:R-:W-:Y:S01]  /*0890*/  LOP3.LUT R36, R29, R27, RZ, 0x3c, !PT ;  /* 0x0000001b1d247212 */ /* 0x000fe200078e3cff */
[----:B------:R-:W-:Y:S01]  /*08a0*/  ULDC UR14, c[0x0][0x240] ;  /* 0x00009000000e7ab9 */ /* 0x000fe20000000800 */
[----:B------:R-:W-:Y:S01]  /*08b0*/  LOP3.LUT R37, R28, R37, RZ, 0x3c, !PT ;  /* 0x000000251c257212 */ /* 0x000fe200078e3cff */
[----:B------:R-:W-:Y:S01]  /*08c0*/  ULDC.64 UR12, c[0x0][0x238] ;  /* 0x00008e00000c7ab9 */ /* 0x000fe20000000a00 */
[----:B------:R-:W-:Y:S01]  /*08d0*/  ULDC.64 UR10, c[0x0][0x240] ;  /* 0x00009000000a7ab9 */ /* 0x000fe20000000a00 */
[----:B0-----:R-:W-:-:S05]  /*08e0*/  SHF.L.U32 R19, R18, 0x10, RZ ;  /* 0x0000001012137819 */ /* 0x001fca00000006ff */
[----:B------:R-:W-:-:S06]  /*08f0*/  FADD.FTZ R21, R19, +QNAN ;  /* 0x7fc0000013157421 */ /* 0x000fcc0000010000 */
[----:B------:R-:W0:Y:S02]  /*0900*/  F2F.BF16.F32 R21, R21 ;  /* 0x0000001500157304 */ /* 0x000e240000202000 */
[----:B01----:R-:W-:-:S07]  /*0910*/  IMAD.U32 R41, R21, 0x10000, RZ ;  /* 0x0001000015297824 */ /* 0x003fce00078e00ff */
.L_x_66:
[----:B------:R-:W-:Y:S01]  /*0920*/  VIADD R38, R38, 0x1 ;  /* 0x0000000126267836 */ /* 0x000fe20000000000 */
[----:B------:R-:W-:Y:S03]  /*0930*/  BSSY B0, `(.L_x_55) ;  /* 0x000000c000007945 */ /* 0x000fe60003800000 */
[C---:B-12---:R-:W-:Y:S01]  /*0940*/  IMAD.HI.U32 R27, R38.reuse, -0x2daee0ad, RZ ;  /* 0xd2511f53261b7827 */ /* 0x046fe200078e00ff */
[----:B------:R-:W-:-:S13]  /*0950*/  ISETP.NE.AND P0, PT, R38, RZ, PT ;  /* 0x000000ff2600720c */ /* 0x000fda0003f05270 */
[----:B0-----:R-:W-:Y:S05]  /*0960*/  @P0 BRA `(.L_x_56) ;  /* 0x0000000000200947 */ /* 0x001fea0003800000 */
[----:B------:R-:W-:-:S04]  /*0970*/  IADD3 R39, R39, 0x1, RZ ;  /* 0x0000000127277810 */ /* 0x000fc80007ffe0ff */
[----:B------:R-:W-:-:S13]  /*0980*/  ISETP.NE.AND P0, PT, R39, RZ, PT ;  /* 0x000000ff2700720c */ /* 0x000fda0003f05270 */
[----:B------:R-:W-:Y:S02]  /*0990*/  @!P0 VIADD R14, R14, 0x1 ;  /* 0x000000010e0e8836 */ /* 0x000fe40000000000 */
[----:B------:R-:W-:Y:S02]  /*09a0*/  @!P0 VIADD R26, R15, 0x1 ;  /* 0x000000010f1a8836 */ /* 0x000fe40000000000 */
[----:B------:R-:W-:Y:S01]  /*09b0*/  @!P0 IMAD.MOV.U32 R39, RZ, RZ, RZ ;  /* 0x000000ffff278224 */ /* 0x000fe200078e00ff */
[----:B------:R-:W-:-:S13]  /*09c0*/  ISETP.NE.AND P1, PT, R14, RZ, !P0 ;  /* 0x000000ff0e00720c */ /* 0x000fda0004725270 */
[----:B------:R-:W-:-:S05]  /*09d0*/  @P1 IADD3 R26, R15, RZ, RZ ;  /* 0x000000ff0f1a1210 */ /* 0x000fca0007ffe0ff */
[----:B------:R-:W-:-:S07]  /*09e0*/  @!P0 IMAD.MOV.U32 R15, RZ, RZ, R26 ;  /* 0x000000ffff0f8224 */ /* 0x000fce00078e001a */
.L_x_56:
[----:B------:R-:W-:Y:S05]  /*09f0*/  BSYNC B0 ;  /* 0x0000000000007941 */ /* 0x000fea0003800000 */
.L_x_55:
        /* <DEDUP_REMOVED lines=9> */
[----:B------:R-:W-:-:S04]  /*0a90*/  IMAD.WIDE.U32 R32, R26, -0x2daee0ad, RZ ;  /* 0xd2511f531a207825 */ /* 0x000fc800078e00ff */
[----:B------:R-:W-:Y:S01]  /*0aa0*/  IMAD.WIDE.U32 R28, R29, -0x2daee0ad, RZ ;  /* 0xd2511f531d1c7825 */ /* 0x000fe200078e00ff */
[----:B------:R-:W-:-:S03]  /*0ab0*/  LOP3.LUT R26, R33, R43, R0, 0x96, !PT ;  /* 0x0000002b211a7212 */ /* 0x000fc600078e9600 */
[----:B------:R-:W-:Y:S01]  /*0ac0*/  VIADD R33, R22, 0x3c6ef372 ;  /* 0x3c6ef37216217836 */ /* 0x000fe20000000000 */
[----:B------:R-:W-:Y:S01]  /*0ad0*/  LOP3.LUT R31, R29, R32, R2, 0x96, !PT ;  /* 0x000000201d1f7212 */ /* 0x000fe200078e9602 */
[----:B------:R-:W-:-:S04]  /*0ae0*/  IMAD.WIDE.U32 R26, R26, -0x326172a9, RZ ;  /* 0xcd9e8d571a1a7825 */ /* 0x000fc800078e00ff */
[----:B------:R-:W-:Y:S01]  /*0af0*/  VIADD R29, R22, 0xdaa66d2b ;  /* 0xdaa66d2b161d7836 */ /* 0x000fe20000000000 */
[----:B------:R-:W-:Y:S01]  /*0b00*/  LOP3.LUT R32, R27, R30, R33, 0x96, !PT ;  /* 0x0000001e1b207212 */ /* 0x000fe200078e9621 */
[----:B------:R-:W-:-:S04]  /*0b10*/  IMAD.WIDE.U32 R30, R31, -0x326172a9, RZ ;  /* 0xcd9e8d571f1e7825 */ /* 0x000fc800078e00ff */
[----:B------:R-:W-:Y:S01]  /*0b20*/  IMAD.WIDE.U32 R32, R32, -0x2daee0ad, RZ ;  /* 0xd2511f5320207825 */ /* 0x000fe200078e00ff */
[----:B------:R-:W-:-:S03]  /*0b30*/  LOP3.LUT R29, R31, R26, R29, 0x96, !PT ;  /* 0x0000001a1f1d7212 */ /* 0x000fc600078e961d */
[----:B------:R-:W-:Y:S01]  /*0b40*/  IMAD R47, R42, -0x2daee0ad, RZ ;  /* 0xd2511f532a2f7824 */ /* 0x000fe200078e02ff */
[----:B------:R-:W-:Y:S01]  /*0b50*/  LOP3.LUT R26, R33, R28, R3, 0x96, !PT ;  /* 0x0000001c211a7212 */ /* 0x000fe200078e9603 */
[----:B------:R-:W-:Y:S01]  /*0b60*/  IMAD.WIDE.U32 R28, R29, -0x2daee0ad, RZ ;  /* 0xd2511f531d1c7825 */ /* 0x000fe200078e00ff */
[----:B------:R-:W-:-:S03]  /*0b70*/  IADD3 R33, R22, 0x78dde6e4, RZ ;  /* 0x78dde6e416217810 */ /* 0x000fc60007ffe0ff */
[----:B------:R-:W-:Y:S01]  /*0b80*/  IMAD.WIDE.U32 R26, R26, -0x326172a9, RZ ;  /* 0xcd9e8d571a1a7825 */ /* 0x000fe200078e00ff */
[----:B------:R-:W-:-:S03]  /*0b90*/  LOP3.LUT R31, R29, R32, R4, 0x96, !PT ;  /* 0x000000201d1f7212 */ /* 0x000fc600078e9604 */
[----:B------:R-:W-:Y:S01]  /*0ba0*/  IMAD.MOV.U32 R45, RZ, RZ, R47 ;  /* 0x000000ffff2d7224 */ /* 0x000fe200078e002f */
[----:B------:R-:W-:Y:S01]  /*0bb0*/  LOP3.LUT R32, R27, R30, R33, 0x96, !PT ;  /* 0x0000001e1b207212 */ /* 0x000fe200078e9621 */
[----:B------:R-:W-:Y:S02]  /*0bc0*/  VIADD R27, R22, 0x1715609d ;  /* 0x1715609d161b7836 */ /* 0x000fe40000000000 */
        /* <DEDUP_REMOVED lines=36> */
.L_x_58:
[----:B------:R-:W-:Y:S01]  /*0e10*/  IMAD.MOV.U32 R33, RZ, RZ, R37 ;  /* 0x000000ffff217224 */ /* 0x000fe200078e0025 */
[----:B------:R-:W-:Y:S01]  /*0e20*/  MOV R26, R47 ;  /* 0x0000002f001a7202 */ /* 0x000fe20000000f00 */
[----:B------:R-:W-:Y:S02]  /*0e30*/  IMAD.MOV.U32 R45, RZ, RZ, R43 ;  /* 0x000000ffff2d7224 */ /* 0x000fe400078e002b */
[----:B------:R-:W-:-:S07]  /*0e40*/  IMAD.MOV.U32 R46, RZ, RZ, R30 ;  /* 0x000000ffff2e7224 */ /* 0x000fce00078e001e */
.L_x_57:
[----:B------:R-:W-:Y:S01]  /*0e50*/  ISETP.GE.U32.AND P0, PT, R10, R24, PT ;  /* 0x000000180a00720c */ /* 0x000fe20003f06070 */
[----:B------:R-:W-:Y:S01]  /*0e60*/  BSSY B0, `(.L_x_59) ;  /* 0x0000018000007945 */ /* 0x000fe20003800000 */
[----:B------:R-:W-:Y:S01]  /*0e70*/  HFMA2.MMA R28, -RZ, RZ, 0, 0 ;  /* 0x00000000ff1c7435 */ /* 0x000fe200000001ff */
[----:B------:R-:W-:Y:S01]  /*0e80*/  IMAD.MOV.U32 R29, RZ, RZ, 0x3ca00000 ;  /* 0x3ca00000ff1d7424 */ /* 0x000fe200078e00ff */
[----:B------:R-:W-:-:S13]  /*0e90*/  ISETP.GE.AND.EX P0, PT, R11, R25, PT, P0 ;  /* 0x000000190b00720c */ /* 0x000fda0003f06300 */
[----:B------:R-:W-:Y:S05]  /*0ea0*/  @P0 BRA `(.L_x_60) ;  /* 0x00000000004c0947 */ /* 0x000fea0003800000 */
[----:B------:R-:W-:Y:S01]  /*0eb0*/  IMAD.WIDE.U32 R26, R26, 0x200000, RZ ;  /* 0x002000001a1a7825 */ /* 0x000fe200078e00ff */
[----:B------:R-:W-:Y:S01]  /*0ec0*/  UMOV UR8, 0xf0000000 ;  /* 0xf000000000087882 */ /* 0x000fe20000000000 */
[----:B------:R-:W-:Y:S01]  /*0ed0*/  UMOV UR9, 0x380fffff ;  /* 0x380fffff00097882 */ /* 0x000fe20000000000 */
[----:B------:R-:W-:Y:S01]  /*0ee0*/  LOP3.LUT R32, R26, R33, RZ, 0x3c, !PT ;  /* 0x000000211a207212 */ /* 0x000fe200078e3cff */
[----:B------:R-:W-:Y:S02]  /*0ef0*/  IMAD.MOV.U32 R33, RZ, RZ, R27 ;  /* 0x000000ffff217224 */ /* 0x000fe400078e001b */
[----:B------:R-:W-:Y:S02]  /*0f00*/  IMAD R27, R10, UR10, RZ ;  /* 0x0000000a0a1b7c24 */ /* 0x000fe4000f8e02ff */
[----:B------:R-:W0:Y:S02]  /*0f10*/  I2F.F64.U64 R36, R32 ;  /* 0x0000002000247312 */ /* 0x000e240000301800 */
[----:B0-----:R-:W-:-:S06]  /*0f20*/  DFMA R36, R36, R28, 5.5511151231257827021e-17 ;  /* 0x3c9000002424742b */ /* 0x001fcc000000001c */
[----:B------:R-:W0:Y:S02]  /*0f30*/  F2F.F32.F64 R26, R36 ;  /* 0x00000024001a7310 */ /* 0x000e240000301000 */
[----:B------:R-:W-:-:S14]  /*0f40*/  DSETP.GEU.AND P0, PT, |R36|, UR8, PT ;  /* 0x0000000824007e2a */ /* 0x000fdc000bf0e200 */
[----:B0-----:R-:W-:-:S04]  /*0f50*/  @!P0 FMUL R26, R26, 1.175494350822287508e-38 ;  /* 0x008000001a1a8820 */ /* 0x001fc80000400000 */
[----:B------:R-:W-:Y:S01]  /*0f60*/  FFMA.FTZ R34, R26, UR11, R19 ;  /* 0x0000000b1a227c23 */ /* 0x000fe20008010013 */
[----:B------:R-:W-:-:S03]  /*0f70*/  IADD3 R26, P1, R27, UR12, RZ ;  /* 0x0000000c1b1a7c10 */ /* 0x000fc6000ff3e0ff */
[----:B------:R-:W0:Y:S01]  /*0f80*/  F2F.BF16.F32 R47, R34 ;  /* 0x00000022002f7304 */ /* 0x000e220000202000 */
[----:B------:R-:W-:Y:S02]  /*0f90*/  LEA.HI.X.SX32 R27, R27, UR13, 0x1, P1 ;  /* 0x0000000d1b1b7c11 */ /* 0x000fe400088f0eff */
[----:B0-----:R-:W-:-:S04]  /*0fa0*/  SHF.L.U32 R48, R47, 0x10, RZ ;  /* 0x000000102f307819 */ /* 0x001fc800000006ff */
[----:B------:R-:W-:-:S04]  /*0fb0*/  FSETP.NEU.FTZ.AND P0, PT, R48, UR4, PT ;  /* 0x0000000430007c0b */ /* 0x000fc8000bf1d000 */
[----:B------:R-:W-:-:S05]  /*0fc0*/  SEL R47, R18, R47, !P0 ;  /* 0x0000002f122f7207 */ /* 0x000fca0004000000 */
[----:B------:R0:W-:Y:S04]  /*0fd0*/  STG.E.U16 desc[UR6][R26.64], R47 ;  /* 0x0000002f1a007986 */ /* 0x0001e8000c101506 */
.L_x_60:
[----:B------:R-:W-:Y:S05]  /*0fe0*/  BSYNC B0 ;  /* 0x0000000000007941 */ /* 0x000fea0003800000 */
.L_x_59:
[----:B------:R-:W-:Y:S01]  /*0ff0*/  ULDC UR5, c[0x0][0xc] ;  /* 0x0000030000057ab9 */ /* 0x000fe20000000800 */
[----:B------:R-:W1:Y:S01]  /*1000*/  LDC R33, c[0x0][RZ] ;  /* 0x00000000ff217b82 */ /* 0x000e620000000800 */
[----:B0-----:R-:W-:Y:S01]  /*1010*/  IMAD.WIDE.U32 R26, R46, 0x200000, RZ ;  /* 0x002000002e1a7825 */ /* 0x001fe200078e00ff */
[----:B------:R-:W-:Y:S02]  /*1020*/  BSSY B0, `(.L_x_61) ;  /* 0x0000021000007945 */ /* 0x000fe40003800000 */
[----:B------:R-:W-:-:S06]  /*1030*/  LOP3.LUT R26, R26, R45, RZ, 0x3c, !PT ;  /* 0x0000002d1a1a7212 */ /* 0x000fcc00078e3cff */
[----:B------:R-:W0:Y:S01]  /*1040*/  I2F.F64.U64 R26, R26 ;  /* 0x0000001a001a7312 */ /* 0x000e220000301800 */
[----:B-1----:R-:W-:Y:S01]  /*1050*/  IMAD R33, R33, UR5, RZ ;  /* 0x0000000521217c24 */ /* 0x002fe2000f8e02ff */
[----:B0-----:R-:W-:-:S03]  /*1060*/  DFMA R26, R26, R28, 5.5511151231257827021e-17 ;  /* 0x3c9000001a1a742b */ /* 0x001fc6000000001c */
[C---:B------:R-:W-:Y:S01]  /*1070*/  IMAD R45, R33.reuse, 0x3, RZ ;  /* 0x00000003212d7824 */ /* 0x040fe200078e02ff */
[CC--:B------:R-:W-:Y:S02]  /*1080*/  IADD3 R47, P0, R33.reuse, R10.reuse, RZ ;  /* 0x0000000a212f7210 */ /* 0x0c0fe40007f1e0ff */
[----:B------:R-:W-:Y:S02]  /*1090*/  LEA R37, P4, R33, R10, 0x1 ;  /* 0x0000000a21257211 */ /* 0x000fe400078808ff */
[----:B------:R-:W-:Y:S01]  /*10a0*/  ISETP.GE.U32.AND P2, PT, R47, R24, PT ;  /* 0x000000182f00720c */ /* 0x000fe20003f46070 */
[--C-:B------:R-:W-:Y:S01]  /*10b0*/  IMAD.X R36, RZ, RZ, R11.reuse, P0 ;  /* 0x000000ffff247224 */ /* 0x100fe200000e060b */
[----:B------:R-:W-:Y:S01]  /*10c0*/  IADD3 R45, P3, R45, R10, RZ ;  /* 0x0000000a2d2d7210 */ /* 0x000fe20007f7e0ff */
[----:B------:R-:W-:Y:S01]  /*10d0*/  IMAD.X R34, RZ, RZ, R11, P4 ;  /* 0x000000ffff227224 */ /* 0x000fe200020e060b */
[----:B------:R-:W-:Y:S02]  /*10e0*/  ISETP.GE.U32.AND P1, PT, R37, R24, PT ;  /* 0x000000182500720c */ /* 0x000fe40003f26070 */
[----:B------:R-:W-:-:S02]  /*10f0*/  ISETP.GE.AND.EX P2, PT, R36, R25, PT, P2 ;  /* 0x000000192400720c */ /* 0x000fc40003f46320 */
[----:B------:R-:W-:Y:S02]  /*1100*/  ISETP.GE.U32.AND P0, PT, R45, R24, PT ;  /* 0x000000182d00720c */ /* 0x000fe40003f06070 */
[----:B------:R-:W-:Y:S02]  /*1110*/  IADD3.X R32, RZ, R11, RZ, P3, !PT ;  /* 0x0000000bff207210 */ /* 0x000fe40001ffe4ff */
[-C--:B------:R-:W-:Y:S02]  /*1120*/  ISETP.GE.AND.EX P1, PT, R34, R25.reuse, PT, P1 ;  /* 0x000000192200720c */ /* 0x080fe40003f26310 */
[----:B------:R-:W-:-:S05]  /*1130*/  ISETP.GE.AND.EX P0, PT, R32, R25, PT, P0 ;  /* 0x000000192000720c */ /* 0x000fca0003f06300 */
[----:B------:R-:W-:Y:S08]  /*1140*/  @P2 BRA `(.L_x_62) ;  /* 0x0000000000382947 */ /* 0x000ff00003800000 */
[----:B------:R-:W-:Y:S01]  /*1150*/  UMOV UR8, 0xf0000000 ;  /* 0xf000000000087882 */ /* 0x000fe20000000000 */
[----:B------:R-:W-:Y:S01]  /*1160*/  UMOV UR9, 0x380fffff ;  /* 0x380fffff00097882 */ /* 0x000fe20000000000 */
[----:B------:R-:W0:Y:S01]  /*1170*/  F2F.F32.F64 R28, R26 ;  /* 0x0000001a001c7310 */ /* 0x000e220000301000 */
[----:B------:R-:W-:Y:S01]  /*1180*/  DSETP.GEU.AND P2, PT, |R26|, UR8, PT ;  /* 0x000000081a007e2a */ /* 0x000fe2000bf4e200 */
[----:B------:R-:W-:-:S13]  /*1190*/  IMAD R47, R47, UR10, RZ ;  /* 0x0000000a2f2f7c24 */ /* 0x000fda000f8e02ff */
[----:B0-----:R-:W-:-:S04]  /*11a0*/  @!P2 FMUL R28, R28, 1.175494350822287508e-38 ;  /* 0x008000001c1ca820 */ /* 0x001fc80000400000 */
[----:B------:R-:W-:Y:S01]  /*11b0*/  FFMA.FTZ R32, R28, UR11, R19 ;  /* 0x0000000b1c207c23 */ /* 0x000fe20008010013 */
[----:B------:R-:W-:-:S03]  /*11c0*/  IADD3 R28, P3, R47, UR12, RZ ;  /* 0x0000000c2f1c7c10 */ /* 0x000fc6000ff7e0ff */
[----:B------:R-:W0:Y:S02]  /*11d0*/  F2F.BF16.F32 R49, R32 ;  /* 0x0000002000317304 */ /* 0x000e240000202000 */
[----:B0-----:R-:W-:-:S05]  /*11e0*/  IMAD.U32 R29, R49, 0x10000, RZ ;  /* 0x00010000311d7824 */ /* 0x001fca00078e00ff */
[----:B------:R-:W-:Y:S02]  /*11f0*/  FSETP.NEU.FTZ.AND P2, PT, R29, UR4, PT ;  /* 0x000000041d007c0b */ /* 0x000fe4000bf5d000 */
[----:B------:R-:W-:Y:S02]  /*1200*/  LEA.HI.X.SX32 R29, R47, UR13, 0x1, P3 ;  /* 0x0000000d2f1d7c11 */ /* 0x000fe400098f0eff */
[----:B------:R-:W-:-:S05]  /*1210*/  SEL R49, R18, R49, !P2 ;  /* 0x0000003112317207 */ /* 0x000fca0005000000 */
[----:B------:R0:W-:Y:S04]  /*1220*/  STG.E.U16 desc[UR6][R28.64], R49 ;  /* 0x000000311c007986 */ /* 0x0001e8000c101506 */
.L_x_62:
[----:B------:R-:W-:Y:S05]  /*1230*/  BSYNC B0 ;  /* 0x0000000000007941 */ /* 0x000fea0003800000 */
.L_x_61:
[----:B------:R-:W-:Y:S04]  /*1240*/  BSSY B0, `(.L_x_63) ;  /* 0x0000008000007945 */ /* 0x000fe80003800000 */
[----:B------:R-:W-:Y:S05]  /*1250*/  @P1 BRA `(.L_x_64) ;  /* 0x0000000000181947 */ /* 0x000fea0003800000 */
[----:B------:R-:W-:Y:S01]  /*1260*/  IMAD R37, R37, UR14, RZ ;  /* 0x0000000e25257c24 */ /* 0x000fe2000f8e02ff */
[----:B------:R-:W-:-:S04]  /*1270*/  FSETP.NEU.FTZ.AND P1, PT, R41, UR4, PT ;  /* 0x0000000429007c0b */ /* 0x000fc8000bf3d000 */
[C---:B------:R-:W-:Y:S02]  /*1280*/  IADD3 R26, P2, R37.reuse, UR12, RZ ;  /* 0x0000000c251a7c10 */ /* 0x040fe4000ff5e0ff */
[----:B0-----:R-:W-:Y:S02]  /*1290*/  SEL R29, R18, R21, !P1 ;  /* 0x00000015121d7207 */ /* 0x001fe40004800000 */
[----:B------:R-:W-:-:S05]  /*12a0*/  LEA.HI.X.SX32 R27, R37, UR13, 0x1, P2 ;  /* 0x0000000d251b7c11 */ /* 0x000fca00090f0eff */
[----:B------:R1:W-:Y:S04]  /*12b0*/  STG.E.U16 desc[UR6][R26.64], R29 ;  /* 0x0000001d1a007986 */ /* 0x0003e8000c101506 */
.L_x_64:
[----:B------:R-:W-:Y:S05]  /*12c0*/  BSYNC B0 ;  /* 0x0000000000007941 */ /* 0x000fea0003800000 */
.L_x_63:
[----:B------:R-:W-:Y:S05]  /*12d0*/  @P0 BRA `(.L_x_65) ;  /* 0x0000000000180947 */ /* 0x000fea0003800000 */
[----:B------:R-:W-:Y:S01]  /*12e0*/  IMAD R45, R45, UR14, RZ ;  /* 0x0000000e2d2d7c24 */ /* 0x000fe2000f8e02ff */
[----:B------:R-:W-:-:S04]  /*12f0*/  FSETP.NEU.FTZ.AND P1, PT, R41, UR4, PT ;  /* 0x0000000429007c0b */ /* 0x000fc8000bf3d000 */
[C---:B-1----:R-:W-:Y:S02]  /*1300*/  IADD3 R26, P0, R45.reuse, UR12, RZ ;  /* 0x0000000c2d1a7c10 */ /* 0x042fe4000ff1e0ff */
[----:B0-----:R-:W-:Y:S02]  /*1310*/  SEL R29, R18, R21, !P1 ;  /* 0x00000015121d7207 */ /* 0x001fe40004800000 */
[----:B------:R-:W-:-:S05]  /*1320*/  LEA.HI.X.SX32 R27, R45, UR13, 0x1, P0 ;  /* 0x0000000d2d1b7c11 */ /* 0x000fca00080f0eff */
[----:B------:R2:W-:Y:S04]  /*1330*/  STG.E.U16 desc[UR6][R26.64], R29 ;  /* 0x0000001d1a007986 */ /* 0x0005e8000c101506 */
.L_x_65:
        /* <DEDUP_REMOVED lines=11> */
        .weak           $__internal_3_$__cuda_sm20_div_s64
        .type           $__internal_3_$__cuda_sm20_div_s64,@function
        .size           $__internal_3_$__cuda_sm20_div_s64,(.L_x_258 - $__internal_3_$__cuda_sm20_div_s64)
$__internal_3_$__cuda_sm20_div_s64:
[----:B------:R-:W-:Y:S01]  /*13f0*/  MOV R30, R25 ;  /* 0x00000019001e7202 */ /* 0x000fe20000000f00 */
[----:B------:R-:W-:-:S04]  /*1400*/  IMAD.MOV.U32 R31, RZ, RZ, RZ ;  /* 0x000000ffff1f7224 */ /* 0x000fc800078e00ff */
        /* <DEDUP_REMOVED lines=13> */
[----:B------:R-:W-:Y:S01]  /*14e0*/  IMAD.HI.U32 R18, P1, R17, R29, R18 ;  /* 0x0000001d11127227 */ /* 0x000fe20007820012 */
[----:B------:R-:W-:-:S04]  /*14f0*/  IADD3 R29, P4, RZ, -UR4, RZ ;  /* 0x80000004ff1d7c10 */ /* 0x000fc8000ff9e0ff */
[----:B------:R-:W-:Y:S01]  /*1500*/  IADD3 R19, P2, R31, R18, RZ ;  /* 0x000000121f137210 */ /* 0x000fe20007f5e0ff */
[----:B------:R-:W-:Y:S02]  /*1510*/  IMAD.X R18, R33, 0x1, R17, P0 ;  /* 0x0000000121127824 */ /* 0x000fe400000e0611 */
[----:B------:R-:W-:Y:S02]  /*1520*/  IMAD.X R32, RZ, RZ, ~UR5, P4 ;  /* 0x80000005ff207e24 */ /* 0x000fe4000a0e06ff */
        /* <DEDUP_REMOVED lines=23> */
[----:B------:R-:W-:Y:S01]  /*16a0*/  IMAD.X R16, RZ, RZ, R27, P0 ;  /* 0x000000ffff107224 */ /* 0x000fe200000e061b */
[----:B------:R-:W-:-:S03]  /*16b0*/  IADD3 R27, P3, R18, 0x1, RZ ;  /* 0x00000001121b7810 */ /* 0x000fc60007f7e0ff */
[----:B------:R-:W-:Y:S02]  /*16c0*/  IMAD.X R19, RZ, RZ, R16, P2 ;  /* 0x000000ffff137224 */ /* 0x000fe400010e0610 */
[----:B------:R-:W-:-:S04]  /*16d0*/  IMAD.WIDE.U32 R16, R18, R25, RZ ;  /* 0x0000001912107225 */ /* 0x000fc800078e00ff */
[----:B------:R-:W-:Y:S01]  /*16e0*/  IMAD R17, R25, R19, R17 ;  /* 0x0000001319117224 */ /* 0x000fe200078e0211 */
[----:B------:R-:W-:Y:S01]  /*16f0*/  IADD3 R16, P0, -R16, R29, RZ ;  /* 0x0000001d10107210 */ /* 0x000fe20007f1e1ff */
[----:B------:R-:W-:-:S03]  /*1700*/  IMAD.MOV.U32 R29, RZ, RZ, 0x0 ;  /* 0x00000000ff1d7424 */ /* 0x000fc600078e00ff */
[----:B------:R-:W-:Y:S02]  /*1710*/  IADD3.X R32, ~R17, R32, RZ, P0, !PT ;  /* 0x0000002011207210 */ /* 0x000fe400007fe5ff */
[----:B------:R-:W-:Y:S02]  /*1720*/  ISETP.GE.U32.AND P0, PT, R16, R25, PT ;  /* 0x000000191000720c */ /* 0x000fe40003f06070 */
[-C--:B------:R-:W-:Y:S02]  /*1730*/  IADD3 R30, P2, -R25, R16.reuse, RZ ;  /* 0x00000010191e7210 */ /* 0x080fe40007f5e1ff */
[C---:B------:R-:W-:Y:S02]  /*1740*/  ISETP.GE.U32.AND.EX P0, PT, R32.reuse, RZ, PT, P0 ;  /* 0x000000ff2000720c */ /* 0x040fe40003f06100 */
[----:B------:R-:W-:Y:S02]  /*1750*/  IADD3.X R17, R32, -0x1, RZ, P2, !PT ;  /* 0xffffffff20117810 */ /* 0x000fe400017fe4ff */
[----:B------:R-:W-:Y:S01]  /*1760*/  SEL R30, R30, R16, P0 ;  /* 0x000000101e1e7207 */ /* 0x000fe20000000000 */
[----:B------:R-:W-:Y:S01]  /*1770*/  IMAD.X R16, RZ, RZ, R19, P3 ;  /* 0x000000ffff107224 */ /* 0x000fe200018e0613 */
[----:B------:R-:W-:-:S02]  /*1780*/  SEL R27, R27, R18, P0 ;  /* 0x000000121b1b7207 */ /* 0x000fc40000000000 */
[----:B------:R-:W-:Y:S02]  /*1790*/  SEL R17, R17, R32, P0 ;  /* 0x0000002011117207 */ /* 0x000fe40000000000 */
[----:B------:R-:W-:Y:S02]  /*17a0*/  ISETP.GE.U32.AND P2, PT, R30, R25, PT ;  /* 0x000000191e00720c */ /* 0x000fe40003f46070 */
[----:B------:R-:W-:Y:S02]  /*17b0*/  SEL R18, R16, R19, P0 ;  /* 0x0000001310127207 */ /* 0x000fe40000000000 */
[----:B------:R-:W-:Y:S02]  /*17c0*/  IADD3 R16, P3, R27, 0x1, RZ ;  /* 0x000000011b107810 */ /* 0x000fe40007f7e0ff */
        /* <DEDUP_REMOVED lines=12> */
[----:B------:R-:W-:Y:S06]  /*1890*/  RET.REL.NODEC R28 `(_ZN2at6native55_GLOBAL__N__1da31dc6_22_DistributionUniform_cu_67fa25cf43distribution_elementwise_grid_stride_kernelIfLi4EZNS0_9templates4cuda21uniform_and_transformIN3c108BFloat16EfPNS_17CUDAGeneratorImplEZZZNS4_14uniform_kernelIS9_EEvRNS_18TensorIteratorBaseEddT_ENKUlvE_clEvENKUlvE2_clEvEUlfE_EEvSC_T1_T2_EUlP24curandStatePhilox4_32_10E_ZNS1_27distribution_nullary_kernelIS7_f7double2S9_SL_SG_EEvSC_SI_RKT3_T4_EUlifE_EEvlNS_15PhiloxCudaStateESH_SI_) ;  /* 0xffffffe41cd87950 */ /* 0x000fec0003c3ffff */
.L_x_67:
        /* <DEDUP_REMOVED lines=14> */
.L_x_258:


//--------------------- .text._ZN2at6native55_GLOBAL__N__1da31dc6_22_DistributionUniform_cu_67fa25cf43distribution_elementwise_grid_stride_kernelIfLi4EZNS0_9templates4cuda21uniform_and_transformIN3c104HalfEfPNS_17CUDAGeneratorImplEZZZNS4_14uniform_kernelIS9_EEvRNS_18TensorIteratorBaseEddT_ENKUlvE_clEvENKUlvE1_clEvEUlfE_EEvSC_T1_T2_EUlP24curandStatePhilox4_32_10E0_ZNS1_27distribution_nullary_kernelIS7_f6float4S9_SL_SG_EEvSC_SI_RKT3_T4_EUlifE0_EEvlNS_15PhiloxCudaStateESH_SI_ --------------------------
	.section	.text._ZN2at6native55_GLOBAL__N__1da31dc6_22_DistributionUniform_cu_67fa25cf43distribution_elementwise_grid_stride_kernelIfLi4EZNS0_9templates4cuda21uniform_and_transformIN3c104HalfEfPNS_17CUDAGeneratorImplEZZZNS4_14uniform_kernelIS9_EEvRNS_18TensorIteratorBaseEddT_ENKUlvE_clEvENKUlvE1_clEvEUlfE_EEvSC_T1_T2_EUlP24curandStatePhilox4_32_10E0_ZNS1_27distribution_nullary_kernelIS7_f6float4S9_SL_SG_EEvSC_SI_RKT3_T4_EUlifE0_EEvlNS_15PhiloxCudaStateESH_SI_,"ax",@progbits
	.align	128
.text._ZN2at6native55_GLOBAL__N__1da31dc6_22_DistributionUniform_cu_67fa25cf43distribution_elementwise_grid_stride_kernelIfLi4EZNS0_9templates4cuda21uniform_and_transformIN3c104HalfEfPNS_17CUDAGeneratorImplEZZZNS4_14uniform_kernelIS9_EEvRNS_18TensorIteratorBaseEddT_ENKUlvE_clEvENKUlvE1_clEvEUlfE_EEvSC_T1_T2_EUlP24curandStatePhilox4_32_10E0_ZNS1_27distribution_nullary_kernelIS7_f6float4S9_SL_SG_EEvSC_SI_RKT3_T4_EUlifE0_EEvlNS_15PhiloxCudaStateESH_SI_:
        .type           _ZN2at6native55_GLOBAL__N__1da31dc6_22_DistributionUniform_cu_67fa25cf43distribution_elementwise_grid_stride_kernelIfLi4EZNS0_9templates4cuda21uniform_and_transformIN3c104HalfEfPNS_17CUDAGeneratorImplEZZZNS4_14uniform_kernelIS9_EEvRNS_18TensorIteratorBaseEddT_ENKUlvE_clEvENKUlvE1_clEvEUlfE_EEvSC_T1_T2_EUlP24curandStatePhilox4_32_10E0_ZNS1_27distribution_nullary_kernelIS7_f6float4S9_SL_SG_EEvSC_SI_RKT3_T4_EUlifE0_EEvlNS_15PhiloxCudaStateESH_SI_,@function
        .size           _ZN2at6native55_GLOBAL__N__1da31dc6_22_DistributionUniform_cu_67fa25cf43distribution_elementwise_grid_stride_kernelIfLi4EZNS0_9templates4cuda21uniform_and_transformIN3c104HalfEfPNS_17CUDAGeneratorImplEZZZNS4_14uniform_kernelIS9_EEvRNS_18TensorIteratorBaseEddT_ENKUlvE_clEvENKUlvE1_clEvEUlfE_EEvSC_T1_T2_EUlP24curandStatePhilox4_32_10E0_ZNS1_27distribution_nullary_kernelIS7_f6float4S9_SL_SG_EEvSC_SI_RKT3_T4_EUlifE0_EEvlNS_15PhiloxCudaStateESH_SI_,(.L_x_260 - _ZN2at6native55_GLOBAL__N__1da31dc6_22_DistributionUniform_cu_67fa25cf43distribution_elementwise_grid_stride_kernelIfLi4EZNS0_9templates4cuda21uniform_and_transformIN3c104HalfEfPNS_17CUDAGeneratorImplEZZZNS4_14uniform_kernelIS9_EEvRNS_18TensorIteratorBaseEddT_ENKUlvE_clEvENKUlvE1_clEvEUlfE_EEvSC_T1_T2_EUlP24curandStatePhilox4_32_10E0_ZNS1_27distribution_nullary_kernelIS7_f6float4S9_SL_SG_EEvSC_SI_RKT3_T4_EUlifE0_EEvlNS_15PhiloxCudaStateESH_SI_)
        .other          _ZN2at6native55_GLOBAL__N__1da31dc6_22_DistributionUniform_cu_67fa25cf43distribution_elementwise_grid_stride_kernelIfLi4EZNS0_9templates4cuda21uniform_and_transformIN3c104HalfEfPNS_17CUDAGeneratorImplEZZZNS4_14uniform_kernelIS9_EEvRNS_18TensorIteratorBaseEddT_ENKUlvE_clEvENKUlvE1_clEvEUlfE_EEvSC_T1_T2_EUlP24curandStatePhilox4_32_10E0_ZNS1_27distribution_nullary_kernelIS7_f6float4S9_SL_SG_EEvSC_SI_RKT3_T4_EUlifE0_EEvlNS_15PhiloxCudaStateESH_SI_,@"STO_CUDA_ENTRY STV_DEFAULT"
_ZN2at6native55_GLOBAL__N__1da31dc6_22_DistributionUniform_cu_67fa25cf43distribution_elementwise_grid_stride_kernelIfLi4EZNS0_9templates4cuda21uniform_and_transformIN3c104HalfEfPNS_17CUDAGeneratorImplEZZZNS4_14uniform_kernelIS9_EEvRNS_18TensorIteratorBaseEddT_ENKUlvE_clEvENKUlvE1_clEvEUlfE_EEvSC_T1_T2_EUlP24curandStatePhilox4_32_10E0_ZNS1_27distribution_nullary_kernelIS7_f6float4S9_SL_SG_EEvSC_SI_RKT3_T4_EUlifE0_EEvlNS_15PhiloxCudaStateESH_SI_:
        /* <DEDUP_REMOVED lines=92> */
[----:B------:R-:W-:Y:S05]  /*05c0*/  CALL.REL.NOINC `($__internal_4_$__cuda_sm20_div_s64) ;  /* 0x0000004c000c7944 */ /* 0x000fea0003c00000 */
[----:B------:R-:W-:Y:S05]  /*05d0*/  BRA `(.L_x_69) ;  /* 0x00000000005c7947 */ /* 0x000fea0003800000 */
.L_x_68:
        /* <DEDUP_REMOVED lines=23> */
.L_x_69:
        /* <DEDUP_REMOVED lines=16> */
[----:B------:R-:W-:Y:S01]  /*0850*/  ULDC UR58, c[0x0][0x23c] ;  /* 0x00008f00003a7ab9 */ /* 0x000fe20000000800 */
[----:B------:R-:W-:Y:S01]  /*0860*/  ULDC UR57, c[0x0][0x368] ;  /* 0x0000da0000397ab9 */ /* 0x000fe20000000800 */
[----:B------:R-:W-:Y:S01]  /*0870*/  ULDC UR56, c[0x0][0x250] ;  /* 0x0000940000387ab9 */ /* 0x000fe20000000800 */
[----:B------:R-:W-:Y:S01]  /*0880*/  ULDC UR55, c[0x0][0x36c] ;  /* 0x0000db0000377ab9 */ /* 0x000fe20000000800 */
[----:B------:R-:W-:Y:S01]  /*0890*/  ULDC UR54, c[0x0][0x254] ;  /* 0x0000950000367ab9 */ /* 0x000fe20000000800 */
[----:B------:R-:W1:Y:S01]  /*08a0*/  LDC.U16 R32, c[0x0][0x3de] ;  /* 0x0000f780ff207b82 */ /* 0x000e620000000400 */
[----:B------:R-:W-:Y:S01]  /*08b0*/  ULDC UR53, c[0x0][0x370] ;  /* 0x0000dc0000357ab9 */ /* 0x000fe20000000800 */
[----:B------:R-:W-:Y:S01]  /*08c0*/  ULDC UR52, c[0x0][0x268] ;  /* 0x00009a0000347ab9 */ /* 0x000fe20000000800 */
[----:B------:R-:W-:Y:S01]  /*08d0*/  ULDC UR51, c[0x0][0x374] ;  /* 0x0000dd0000337ab9 */ /* 0x000fe20000000800 */
[----:B------:R-:W-:Y:S01]  /*08e0*/  ULDC UR50, c[0x0][0x26c] ;  /* 0x00009b0000327ab9 */ /* 0x000fe20000000800 */
[----:B------:R-:W-:Y:S01]  /*08f0*/  ULDC UR49, c[0x0][0x378] ;  /* 0x0000de0000317ab9 */ /* 0x000fe20000000800 */
[----:B------:R-:W-:Y:S01]  /*0900*/  ULDC UR48, c[0x0][0x280] ;  /* 0x0000a00000307ab9 */ /* 0x000fe20000000800 */
[----:B------:R-:W-:Y:S01]  /*0910*/  ULDC UR47, c[0x0][0x37c] ;  /* 0x0000df00002f7ab9 */ /* 0x000fe20000000800 */
[----:B------:R-:W2:Y:S01]  /*0920*/  LDC.U16 R29, c[0x0][0x3dc] ;  /* 0x0000f700ff1d7b82 */ /* 0x000ea20000000400 */
[----:B------:R-:W-:Y:S01]  /*0930*/  ULDC UR46, c[0x0][0x284] ;  /* 0x0000a100002e7ab9 */ /* 0x000fe20000000800 */
[----:B------:R-:W-:Y:S01]  /*0940*/  ULDC UR45, c[0x0][0x380] ;  /* 0x0000e000002d7ab9 */ /* 0x000fe20000000800 */
[----:B------:R-:W-:Y:S01]  /*0950*/  ULDC UR44, c[0x0][0x298] ;  /* 0x0000a600002c7ab9 */ /* 0x000fe20000000800 */
[----:B------:R-:W-:Y:S01]  /*0960*/  ULDC UR43, c[0x0][0x384] ;  /* 0x0000e100002b7ab9 */ /* 0x000fe20000000800 */
[----:B------:R-:W-:Y:S01]  /*0970*/  ULDC UR42, c[0x0][0x29c] ;  /* 0x0000a700002a7ab9 */ /* 0x000fe20000000800 */
[----:B------:R-:W-:Y:S01]  /*0980*/  ULDC UR41, c[0x0][0x388] ;  /* 0x0000e20000297ab9 */ /* 0x000fe20000000800 */
[----:B------:R-:W-:Y:S01]  /*0990*/  ULDC UR40, c[0x0][0x2b0] ;  /* 0x0000ac0000287ab9 */ /* 0x000fe20000000800 */
[----:B------:R-:W3:Y:S01]  /*09a0*/  LDC R30, c[0x0][0x238] ;  /* 0x00008e00ff1e7b82 */ /* 0x000ee20000000800 */
[----:B0-----:R-:W-:Y:S01]  /*09b0*/  HADD2.F32 R31, -RZ, R31.H0_H0 ;  /* 0x2000001fff1f7230 */ /* 0x001fe20000004100 */
[----:B------:R-:W-:Y:S01]  /*09c0*/  ULDC UR39, c[0x0][0x38c] ;  /* 0x0000e30000277ab9 */ /* 0x000fe20000000800 */
[----:B------:R-:W-:Y:S01]  /*09d0*/  ULDC UR38, c[0x0][0x2b4] ;  /* 0x0000ad0000267ab9 */ /* 0x000fe20000000800 */
[----:B------:R-:W-:Y:S01]  /*09e0*/  ULDC UR37, c[0x0][0x390] ;  /* 0x0000e40000257ab9 */ /* 0x000fe20000000800 */
[----:B------:R-:W-:Y:S01]  /*09f0*/  ULDC UR36, c[0x0][0x2c8] ;  /* 0x0000b20000247ab9 */ /* 0x000fe20000000800 */
[----:B------:R-:W-:Y:S01]  /*0a00*/  ULDC UR31, c[0x0][0x394] ;  /* 0x0000e500001f7ab9 */ /* 0x000fe20000000800 */
[----:B------:R-:W-:Y:S01]  /*0a10*/  ULDC UR4, c[0x0][0x2cc] ;  /* 0x0000b30000047ab9 */ /* 0x000fe20000000800 */
[----:B------:R-:W0:Y:S01]  /*0a20*/  LDC.64 R22, c[0x0][0x210] ;  /* 0x00008400ff167b82 */ /* 0x000e220000000a00 */
[----:B-1----:R-:W-:Y:S01]  /*0a30*/  HADD2.F32 R32, -RZ, R32.H0_H0 ;  /* 0x20000020ff207230 */ /* 0x002fe20000004100 */
        /* <DEDUP_REMOVED lines=26> */
[----:B--23--:R-:W-:-:S05]  /*0be0*/  ULDC.64 UR32, c[0x0][0x240] ;  /* 0x0000900000207ab9 */ /* 0x00cfca0000000a00 */
.L_x_85:
[----:B------:R-:W-:Y:S01]  /*0bf0*/  IADD3 R2, R2, 0x1, RZ ;  /* 0x0000000102027810 */ /* 0x000fe20007ffe0ff */
[----:B------:R-:W-:Y:S03]  /*0c00*/  BSSY B0, `(.L_x_70) ;  /* 0x000000c000007945 */ /* 0x000fe60003800000 */
[C---:B------:R-:W-:Y:S01]  /*0c10*/  ISETP.NE.AND P0, PT, R2.reuse, RZ, PT ;  /* 0x000000ff0200720c */ /* 0x040fe20003f05270 */
[----:B------:R-:W-:-:S12]  /*0c20*/  IMAD.HI.U32 R25, R2, -0x2daee0ad, RZ ;  /* 0xd2511f5302197827 */ /* 0x000fd800078e00ff */
[----:B0-----:R-:W-:Y:S05]  /*0c30*/  @P0 BRA `(.L_x_71) ;  /* 0x0000000000200947 */ /* 0x001fea0003800000 */
[----:B------:R-:W-:-:S05]  /*0c40*/  VIADD R3, R3, 0x1 ;  /* 0x0000000103037836 */ /* 0x000fca0000000000 */
[----:B------:R-:W-:-:S13]  /*0c50*/  ISETP.NE.AND P0, PT, R3, RZ, PT ;  /* 0x000000ff0300720c */ /* 0x000fda0003f05270 */
[----:B------:R-:W-:Y:S01]  /*0c60*/  @!P0 IADD3 R16, R16, 0x1, RZ ;  /* 0x0000000110108810 */ /* 0x000fe20007ffe0ff */
[----:B------:R-:W-:Y:S02]  /*0c70*/  @!P0 VIADD R24, R17, 0x1 ;  /* 0x0000000111188836 */ /* 0x000fe40000000000 */
[----:B------:R-:W-:Y:S01]  /*0c80*/  @!P0 IMAD.MOV.U32 R3, RZ, RZ, RZ ;  /* 0x000000ffff038224 */ /* 0x000fe200078e00ff */
[----:B------:R-:W-:-:S13]  /*0c90*/  ISETP.NE.AND P1, PT, R16, RZ, !P0 ;  /* 0x000000ff1000720c */ /* 0x000fda0004725270 */
[----:B------:R-:W-:-:S04]  /*0ca0*/  @P1 IADD3 R24, R17, RZ, RZ ;  /* 0x000000ff11181210 */ /* 0x000fc80007ffe0ff */
[----:B------:R-:W-:-:S07]  /*0cb0*/  @!P0 MOV R17, R24 ;  /* 0x0000001800118202 */ /* 0x000fce0000000f00 */
.L_x_71:
[----:B------:R-:W-:Y:S05]  /*0cc0*/  BSYNC B0 ;  /* 0x0000000000007941 */ /* 0x000fea0003800000 */
.L_x_70:
[----:B------:R-:W-:Y:S01]  /*0cd0*/  IMAD.HI.U32 R24, R16, -0x326172a9, RZ ;  /* 0xcd9e8d5710187827 */ /* 0x000fe200078e00ff */
[----:B------:R-:W-:Y:S02]  /*0ce0*/  LOP3.LUT R25, R25, R17, R21, 0x96, !PT ;  /* 0x0000001119197212 */ /* 0x000fe400078e9615 */
[----:B------:R-:W-:Y:S01]  /*0cf0*/  ISETP.NE.AND P0, PT, R28, 0x1, PT ;  /* 0x000000011c00780c */ /* 0x000fe20003f05270 */
[----:B------:R-:W-:Y:S01]  /*0d00*/  VIADD R26, R20, 0x9e3779b9 ;  /* 0x9e3779b9141a7836 */ /* 0x000fe20000000000 */
[----:B------:R-:W-:Y:S01]  /*0d10*/  LOP3.LUT R36, R24, R3, R20, 0x96, !PT ;  /* 0x0000000318247212 */ /* 0x000fe200078e9614 */
[----:B------:R-:W-:Y:S02]  /*0d20*/  IMAD R27, R16, -0x326172a9, RZ ;  /* 0xcd9e8d57101b7824 */ /* 0x000fe400078e02ff */
        /* <DEDUP_REMOVED lines=9> */
[C---:B------:R-:W-:Y:S01]  /*0dc0*/  VIADD R35, R20.reuse, 0xdaa66d2b ;  /* 0xdaa66d2b14237836 */ /* 0x040fe20000000000 */
        /* <DEDUP_REMOVED lines=8> */
[----:B------:R-:W-:-:S03]  /*0e50*/  LOP3.LUT R25, R35, R36, R7, 0x96, !PT ;  /* 0x0000002423197212 */ /* 0x000fc600078e9607 */
[C---:B------:R-:W-:Y:S01]  /*0e60*/  VIADD R35, R20.reuse, 0x1715609d ;  /* 0x1715609d14237836 */ /* 0x040fe20000000000 */
[----:B------:R-:W-:Y:S01]  /*0e70*/  LOP3.LUT R36, R27, R24, R33, 0x96, !PT ;  /* 0x000000181b247212 */ /* 0x000fe200078e9621 */
[----:B------:R-:W-:Y:S01]  /*0e80*/  IMAD.WIDE.U32 R24, R25, -0x326172a9, RZ ;  /* 0xcd9e8d5719187825 */ /* 0x000fe200078e00ff */
[----:B------:R-:W-:-:S03]  /*0e90*/  IADD3 R33, R20, -0x4ab325aa, RZ ;  /* 0xb54cda5614217810 */ /* 0x000fc60007ffe0ff */
        /* <DEDUP_REMOVED lines=18> */
[----:B------:R-:W-:Y:S02]  /*0fc0*/  VIADD R33, R20, 0x8ff34781 ;  /* 0x8ff3478114217836 */ /* 0x000fe40000000000 */
[----:B------:R-:W-:Y:S01]  /*0fd0*/  IMAD.WIDE.U32 R24, R25, -0x326172a9, RZ ;  /* 0xcd9e8d5719187825 */ /* 0x000fe200078e00ff */
[----:B------:R-:W-:-:S03]  /*0fe0*/  MOV R36, R35 ;  /* 0x0000002300247202 */ /* 0x000fc60000000f00 */
[----:B------:R-:W-:Y:S01]  /*0ff0*/  IMAD.HI.U32 R27, R12, -0x2daee0ad, RZ ;  /* 0xd2511f530c1b7827 */ /* 0x000fe200078e00ff */
[----:B------:R-:W-:Y:S02]  /*1000*/  LOP3.LUT R33, R25, R26, R33, 0x96, !PT ;  /* 0x0000001a19217212 */ /* 0x000fe400078e9621 */
[----:B------:R-:W-:Y:S02]  /*1010*/  MOV R26, R40 ;  /* 0x00000028001a7202 */ /* 0x000fe40000000f00 */
        /* <DEDUP_REMOVED lines=11> */
[----:B------:R-:W-:Y:S01]  /*10d0*/  @P0 MOV R26, R39 ;  /* 0x00000027001a0202 */ /* 0x000fe20000000f00 */
[----:B------:R-:W-:Y:S01]  /*10e0*/  @P0 IMAD.MOV.U32 R27, RZ, RZ, R40 ;  /* 0x000000ffff1b0224 */ /* 0x000fe200078e0028 */
[----:B------:R-:W-:Y:S01]  /*10f0*/  @P0 MOV R36, R38 ;  /* 0x0000002600240202 */ /* 0x000fe20000000f00 */
[----:B------:R-:W-:Y:S01]  /*1100*/  @P0 IMAD.MOV.U32 R37, RZ, RZ, R35 ;  /* 0x000000ffff250224 */ /* 0x000fe200078e0023 */
[----:B------:R-:W-:Y:S06]  /*1110*/  BRA `(.L_x_72) ;  /* 0x0000000000107947 */ /* 0x000fec0003800000 */
.L_x_73:
[----:B------:R-:W-:Y:S01]  /*1120*/  MOV R26, R38 ;  /* 0x00000026001a7202 */ /* 0x000fe20000000f00 */
[----:B------:R-:W-:Y:S01]  /*1130*/  IMAD.MOV.U32 R27, RZ, RZ, R35 ;  /* 0x000000ffff1b7224 */ /* 0x000fe200078e0023 */
[----:B------:R-:W-:Y:S01]  /*1140*/  MOV R36, R33 ;  /* 0x0000002100247202 */ /* 0x000fe20000000f00 */
[----:B------:R-:W-:-:S07]  /*1150*/  IMAD.MOV.U32 R37, RZ, RZ, R24 ;  /* 0x000000ffff257224 */ /* 0x000fce00078e0018 */
.L_x_72:
[----:B0-----:R-:W-:Y:S01]  /*1160*/  ISETP.GE.U32.AND P0, PT, R13, R22, PT ;  /* 0x000000160d00720c */ /* 0x001fe20003f06070 */
[----:B------:R-:W-:Y:S01]  /*1170*/  HFMA2.MMA R35, -RZ, RZ, 0.1171875, 0 ;  /* 0x2f800000ff237435 */ /* 0x000fe200000001ff */
[----:B------:R-:W-:Y:S01]  /*1180*/  I2FP.F32.U32 R26, R26 ;  /* 0x0000001a001a7245 */ /* 0x000fe20000201000 */
[----:B------:R-:W-:Y:S01]  /*1190*/  BSSY B0, `(.L_x_74) ;  /* 0x0000101000007945 */ /* 0x000fe20003800000 */
[----:B------:R-:W-:Y:S02]  /*11a0*/  ISETP.GE.AND.EX P0, PT, R14, R23, PT, P0 ;  /* 0x000000170e00720c */ /* 0x000fe40003f06300 */
[----:B------:R-:W-:Y:S02]  /*11b0*/  I2FP.F32.U32 R27, R27 ;  /* 0x0000001b001b7245 */ /* 0x000fe40000201000 */
[----:B------:R-:W-:Y:S02]  /*11c0*/  I2FP.F32.U32 R38, R36 ;  /* 0x0000002400267245 */ /* 0x000fe40000201000 */
[----:B------:R-:W-:Y:S01]  /*11d0*/  I2FP.F32.U32 R40, R37 ;  /* 0x0000002500287245 */ /* 0x000fe20000201000 */
[-C--:B------:R-:W-:Y:S01]  /*11e0*/  FFMA.FTZ R42, R26, R35.reuse, 1.1641532182693481445e-10 ;  /* 0x2f0000001a2a7423 */ /* 0x080fe20000010023 */
[-C--:B------:R-:W-:Y:S01]  /*11f0*/  FFMA.FTZ R36, R27, R35.reuse, 1.1641532182693481445e-10 ;  /* 0x2f0000001b247423 */ /* 0x080fe20000010023 */
[----:B------:R-:W-:-:S02]  /*1200*/  FFMA.FTZ R38, R38, R35, 1.1641532182693481445e-10 ;  /* 0x2f00000026267423 */ /* 0x000fc40000010023 */
[----:B------:R-:W-:Y:S02]  /*1210*/  FFMA.FTZ R40, R40, R35, 1.1641532182693481445e-10 ;  /* 0x2f00000028287423 */ /* 0x000fe40000010023 */
[----:B------:R-:W-:Y:S05]  /*1220*/  @P0 BRA `(.L_x_75) ;  /* 0x0000000c00dc0947 */ /* 0x000fea0003800000 */
[----:B------:R-:W-:Y:S01]  /*1230*/  ISETP.NE.AND P0, PT, R30, RZ, PT ;  /* 0x000000ff1e00720c */ /* 0x000fe20003f05270 */
[----:B------:R-:W-:-:S12]  /*1240*/  IMAD.MOV.U32 R35, RZ, RZ, RZ ;  /* 0x000000ffff237224 */ /* 0x000fd800078e00ff */
[----:B------:R-:W-:Y:S05]  /*1250*/  @!P0 BRA `(.L_x_76) ;  /* 0x0000000c00ac8947 */ /* 0x000fea0003800000 */
        /* <DEDUP_REMOVED lines=235> */
.L_x_76:
[----:B------:R-:W-:Y:S01]  /*2110*/  FFMA.FTZ R42, R42, UR30, R31 ;  /* 0x0000001e2a2a7c23 */ /* 0x000fe2000801001f */
[----:B------:R-:W-:Y:S02]  /*2120*/  ULDC.64 UR34, c[0x0][0x3d0] ;  /* 0x0000f40000227ab9 */ /* 0x000fe40000000a00 */
[----:B------:R-:W-:Y:S02]  /*2130*/  IADD3 R26, P1, R35, UR34, RZ ;  /* 0x00000022231a7c10 */ /* 0x000fe4000ff3e0ff */
[----:B------:R-:W-:-:S05]  /*2140*/  F2FP.F16.F32.PACK_AB R42, RZ, R42 ;  /* 0x0000002aff2a723e */ /* 0x000fca00000000ff */
[----:B------:R-:W-:-:S05]  /*2150*/  HADD2.F32 R27, -RZ, R42.H0_H0 ;  /* 0x2000002aff1b7230 */ /* 0x000fca0000004100 */
[----:B------:R-:W-:Y:S01]  /*2160*/  FSETP.NEU.FTZ.AND P0, PT, R27, R32, PT ;  /* 0x000000201b00720b */ /* 0x000fe20003f1d000 */
[----:B------:R-:W-:-:S03]  /*2170*/  IMAD.X R27, RZ, RZ, UR35, P1 ;  /* 0x00000023ff1b7e24 */ /* 0x000fc600088e06ff */
[----:B------:R-:W-:-:S05]  /*2180*/  SEL R35, R29, R42, !P0 ;  /* 0x0000002a1d237207 */ /* 0x000fca0004000000 */
[----:B------:R0:W-:Y:S04]  /*2190*/  STG.E.U16 desc[UR60][R26.64], R35 ;  /* 0x000000231a007986 */ /* 0x0001e8000c10153c */
.L_x_75:
[----:B------:R-:W-:Y:S05]  /*21a0*/  BSYNC B0 ;  /* 0x0000000000007941 */ /* 0x000fea0003800000 */
.L_x_74:
        /* <DEDUP_REMOVED lines=11> */
[----:B------:R-:W-:Y:S01]  /*2260*/  ULDC UR34, c[0x0][0xc] ;  /* 0x0000030000227ab9 */ /* 0x000fe20000000800 */
[----:B------:R-:W-:Y:S01]  /*2270*/  MOV R26, RZ ;  /* 0x000000ff001a7202 */ /* 0x000fe20000000f00 */
[----:B------:R-:W-:Y:S01]  /*2280*/  IMAD R27, R0, UR34, R13 ;  /* 0x00000022001b7c24 */ /* 0x000fe2000f8e020d */
[----:B------:R-:W-:-:S03]  /*2290*/  ISETP.NE.AND P0, PT, R30, 0x1, PT ;  /* 0x000000011e00780c */ /* 0x000fc60003f05270 */
[----:B------:R-:W-:-:S05]  /*22a0*/  IMAD.HI.U32 R37, R27, UR32, R26 ;  /* 0x000000201b257c27 */ /* 0x000fca000f8e001a */
[----:B------:R-:W-:-:S05]  /*22b0*/  SHF.R.U32.HI R37, RZ, UR33, R37 ;  /* 0x00000021ff257c19 */ /* 0x000fca0008011625 */
[----:B------:R-:W-:-:S04]  /*22c0*/  IMAD.MOV R26, RZ, RZ, -R37 ;  /* 0x000000ffff1a7224 */ /* 0x000fc800078e0a25 */
        /* <DEDUP_REMOVED lines=229> */
.L_x_79:
[----:B------:R-:W-:Y:S01]  /*3120*/  FFMA.FTZ R36, R36, UR30, R31 ;  /* 0x0000001e24247c23 */ /* 0x000fe2000801001f */
[----:B------:R-:W-:Y:S02]  /*3130*/  ULDC.64 UR34, c[0x0][0x3d0] ;  /* 0x0000f40000227ab9 */ /* 0x000fe40000000a00 */
[----:B------:R-:W-:Y:S02]  /*3140*/  IADD3 R26, P1, R35, UR34, RZ ;  /* 0x00000022231a7c10 */ /* 0x000fe4000ff3e0ff */
[----:B------:R-:W-:-:S05]  /*3150*/  F2FP.F16.F32.PACK_AB R36, RZ, R36 ;  /* 0x00000024ff24723e */ /* 0x000fca00000000ff */
[----:B------:R-:W-:-:S05]  /*3160*/  HADD2.F32 R27, -RZ, R36.H0_H0 ;  /* 0x20000024ff1b7230 */ /* 0x000fca0000004100 */
[----:B------:R-:W-:Y:S02]  /*3170*/  FSETP.NEU.FTZ.AND P0, PT, R27, R32, PT ;  /* 0x000000201b00720b */ /* 0x000fe40003f1d000 */
[----:B------:R-:W-:Y:S02]  /*3180*/  IADD3.X R27, RZ, UR35, RZ, P1, !PT ;  /* 0x00000023ff1b7c10 */ /* 0x000fe40008ffe4ff */
[----:B------:R-:W-:-:S05]  /*3190*/  SEL R35, R29, R36, !P0 ;  /* 0x000000241d237207 */ /* 0x000fca0004000000 */
[----:B------:R0:W-:Y:S04]  /*31a0*/  STG.E.U16 desc[UR60][R26.64], R35 ;  /* 0x000000231a007986 */ /* 0x0001e8000c10153c */
.L_x_78:
[----:B------:R-:W-:Y:S05]  /*31b0*/  BSYNC B0 ;  /* 0x0000000000007941 */ /* 0x000fea0003800000 */
.L_x_77:
[----:B0-----:R-:W-:Y:S01]  /*31c0*/  LEA R27, P1, R42, R13, 0x1 ;  /* 0x0000000d2a1b7211 */ /* 0x001fe200078208ff */
[----:B------:R-:W-:Y:S03]  /*31d0*/  BSSY B0, `(.L_x_80) ;  /* 0x00000fb000007945 */ /* 0x000fe60003800000 */
[----:B------:R-:W-:Y:S02]  /*31e0*/  ISETP.GE.U32.AND P0, PT, R27, R22, PT ;  /* 0x000000161b00720c */ /* 0x000fe40003f06070 */
[----:B------:R-:W-:-:S04]  /*31f0*/  IADD3.X R26, RZ, R14, RZ, P1, !PT ;  /* 0x0000000eff1a7210 */ /* 0x000fc80000ffe4ff */
[----:B------:R-:W-:-:S13]  /*3200*/  ISETP.GE.AND.EX P0, PT, R26, R23, PT, P0 ;  /* 0x000000171a00720c */ /* 0x000fda0003f06300 */
[----:B------:R-:W-:Y:S05]  /*3210*/  @P0 BRA `(.L_x_81) ;  /* 0x0000000c00d80947 */ /* 0x000fea0003800000 */
[----:B------:R-:W-:Y:S01]  /*3220*/  ISETP.NE.AND P0, PT, R30, RZ, PT ;  /* 0x000000ff1e00720c */ /* 0x000fe20003f05270 */
[----:B------:R-:W-:-:S12]  /*3230*/  IMAD.MOV.U32 R35, RZ, RZ, RZ ;  /* 0x000000ffff237224 */ /* 0x000fd800078e00ff */
[----:B------:R-:W-:Y:S05]  /*3240*/  @!P0 BRA `(.L_x_82) ;  /* 0x0000000c00a88947 */ /* 0x000fea0003800000 */
[----:B------:R-:W-:Y:S02]  /*3250*/  MOV R26, RZ ;  /* 0x000000ff001a7202 */ /* 0x000fe40000000f00 */
[----:B------:R-:W-:-:S03]  /*3260*/  ISETP.NE.AND P0, PT, R30, 0x1, PT ;  /* 0x000000011e00780c */ /* 0x000fc60003f05270 */
        /* <DEDUP_REMOVED lines=226> */
[----:B------:R-:W-:-:S04]  /*4090*/  ULDC.64 UR34, c[0x0][0x360] ;  /* 0x0000d80000227ab9 */ /* 0x000fc80000000a00 */
[----:B------:R-:W-:-:S05]  /*40a0*/  IMAD.HI.U32 R26, R27, UR34, R26 ;  /* 0x000000221b1a7c27 */ /* 0x000fca000f8e001a */
[----:B------:R-:W-:-:S04]  /*40b0*/  SHF.R.U32.HI R26, RZ, UR35, R26 ;  /* 0x00000023ff1a7c19 */ /* 0x000fc8000801161a */
[----:B------:R-:W-:-:S05]  /*40c0*/  IADD3 R26, -R26, RZ, RZ ;  /* 0x000000ff1a1a7210 */ /* 0x000fca0007ffe1ff */
[----:B------:R-:W-:-:S04]  /*40d0*/  IMAD R26, R26, UR28, R27 ;  /* 0x0000001c1a1a7c24 */ /* 0x000fc8000f8e021b */
[----:B------:R-:W-:-:S07]  /*40e0*/  IMAD R35, R26, UR29, R35 ;  /* 0x0000001d1a237c24 */ /* 0x000fce000f8e0223 */
.L_x_82:
        /* <DEDUP_REMOVED lines=9> */
.L_x_81:
[----:B------:R-:W-:Y:S05]  /*4180*/  BSYNC B0 ;  /* 0x0000000000007941 */ /* 0x000fea0003800000 */
.L_x_80:
[----:B0-----:R-:W-:-:S05]  /*4190*/  IMAD R26, R42, 0x3, RZ ;  /* 0x000000032a1a7824 */ /* 0x001fca00078e02ff */
[----:B------:R-:W-:-:S04]  /*41a0*/  IADD3 R27, P1, R26, R13, RZ ;  /* 0x0000000d1a1b7210 */ /* 0x000fc80007f3e0ff */
[----:B------:R-:W-:Y:S02]  /*41b0*/  ISETP.GE.U32.AND P0, PT, R27, R22, PT ;  /* 0x000000161b00720c */ /* 0x000fe40003f06070 */
[----:B------:R-:W-:-:S04]  /*41c0*/  IADD3.X R26, RZ, R14, RZ, P1, !PT ;  /* 0x0000000eff1a7210 */ /* 0x000fc80000ffe4ff */
[----:B------:R-:W-:-:S13]  /*41d0*/  ISETP.GE.AND.EX P0, PT, R26, R23, PT, P0 ;  /* 0x000000171a00720c */ /* 0x000fda0003f06300 */
[----:B------:R-:W-:Y:S05]  /*41e0*/  @P0 BRA `(.L_x_83) ;  /* 0x0000000c00d80947 */ /* 0x000fea0003800000 */
[----:B------:R-:W-:Y:S01]  /*41f0*/  ISETP.NE.AND P0, PT, R30, RZ, PT ;  /* 0x000000ff1e00720c */ /* 0x000fe20003f05270 */
[----:B------:R-:W-:-:S12]  /*4200*/  HFMA2.MMA R35, -RZ, RZ, 0, 0 ;  /* 0x00000000ff237435 */ /* 0x000fd800000001ff */
        /* <DEDUP_REMOVED lines=235> */
.L_x_84:
        /* <DEDUP_REMOVED lines=9> */
.L_x_83:
        /* <DEDUP_REMOVED lines=11> */
        .weak           $__internal_4_$__cuda_sm20_div_s64
        .type           $__internal_4_$__cuda_sm20_div_s64,@function
        .size           $__internal_4_$__cuda_sm20_div_s64,(.L_x_260 - $__internal_4_$__cuda_sm20_div_s64)
$__internal_4_$__cuda_sm20_div_s64:
        /* <DEDUP_REMOVED lines=74> */
[----:B------:R-:W-:Y:S06]  /*56a0*/  RET.REL.NODEC R26 `(_ZN2at6native55_GLOBAL__N__1da31dc6_22_DistributionUniform_cu_67fa25cf43distribution_elementwise_grid_stride_kernelIfLi4EZNS0_9templates4cuda21uniform_and_transformIN3c104HalfEfPNS_17CUDAGeneratorImplEZZZNS4_14uniform_kernelIS9_EEvRNS_18TensorIteratorBaseEddT_ENKUlvE_clEvENKUlvE1_clEvEUlfE_EEvSC_T1_T2_EUlP24curandStatePhilox4_32_10E0_ZNS1_27distribution_nullary_kernelIS7_f6float4S9_SL_SG_EEvSC_SI_RKT3_T4_EUlifE0_EEvlNS_15PhiloxCudaStateESH_SI_) ;  /* 0xffffffa81a547950 */ /* 0x000fec0003c3ffff */
.L_x_86:
        /* <DEDUP_REMOVED lines=13> */
.L_x_260:


//--------------------- .text._ZN2at6native55_GLOBAL__N__1da31dc6_22_DistributionUniform_cu_67fa25cf43distribution_elementwise_grid_stride_kernelIfLi4EZNS0_9templates4cuda21uniform_and_transformIN3c104HalfEfPNS_17CUDAGeneratorImplEZZZNS4_14uniform_kernelIS9_EEvRNS_18TensorIteratorBaseEddT_ENKUlvE_clEvENKUlvE1_clEvEUlfE_EEvSC_T1_T2_EUlP24curandStatePhilox4_32_10E0_ZNS1_27distribution_nullary_kernelIS7_f6float4S9_SL_SG_EEvSC_SI_RKT3_T4_EUlifE_EEvlNS_15PhiloxCudaStateESH_SI_ --------------------------
	.section	.text._ZN2at6native55_GLOBAL__N__1da31dc6_22_DistributionUniform_cu_67fa25cf43distribution_elementwise_grid_stride_kernelIfLi4EZNS0_9templates4cuda21uniform_and_transformIN3c104HalfEfPNS_17CUDAGeneratorImplEZZZNS4_14uniform_kernelIS9_EEvRNS_18TensorIteratorBaseEddT_ENKUlvE_clEvENKUlvE1_clEvEUlfE_EEvSC_T1_T2_EUlP24curandStatePhilox4_32_10E0_ZNS1_27distribution_nullary_kernelIS7_f6float4S9_SL_SG_EEvSC_SI_RKT3_T4_EUlifE_EEvlNS_15PhiloxCudaStateESH_SI_,"ax",@progbits
	.align	128
.text._ZN2at6native55_GLOBAL__N__1da31dc6_22_DistributionUniform_cu_67fa25cf43distribution_elementwise_grid_stride_kernelIfLi4EZNS0_9templates4cuda21uniform_and_transformIN3c104HalfEfPNS_17CUDAGeneratorImplEZZZNS4_14uniform_kernelIS9_EEvRNS_18TensorIteratorBaseEddT_ENKUlvE_clEvENKUlvE1_clEvEUlfE_EEvSC_T1_T2_EUlP24curandStatePhilox4_32_10E0_ZNS1_27distribution_nullary_kernelIS7_f6float4S9_SL_SG_EEvSC_SI_RKT3_T4_EUlifE_EEvlNS_15PhiloxCudaStateESH_SI_:
        .type           _ZN2at6native55_GLOBAL__N__1da31dc6_22_DistributionUniform_cu_67fa25cf43distribution_elementwise_grid_stride_kernelIfLi4EZNS0_9templates4cuda21uniform_and_transformIN3c104HalfEfPNS_17CUDAGeneratorImplEZZZNS4_14uniform_kernelIS9_EEvRNS_18TensorIteratorBaseEddT_ENKUlvE_clEvENKUlvE1_clEvEUlfE_EEvSC_T1_T2_EUlP24curandStatePhilox4_32_10E0_ZNS1_27distribution_nullary_kernelIS7_f6float4S9_SL_SG_EEvSC_SI_RKT3_T4_EUlifE_EEvlNS_15PhiloxCudaStateESH_SI_,@function
        .size           _ZN2at6native55_GLOBAL__N__1da31dc6_22_DistributionUniform_cu_67fa25cf43distribution_elementwise_grid_stride_kernelIfLi4EZNS0_9templates4cuda21uniform_and_transformIN3c104HalfEfPNS_17CUDAGeneratorImplEZZZNS4_14uniform_kernelIS9_EEvRNS_18TensorIteratorBaseEddT_ENKUlvE_clEvENKUlvE1_clEvEUlfE_EEvSC_T1_T2_EUlP24curandStatePhilox4_32_10E0_ZNS1_27distribution_nullary_kernelIS7_f6float4S9_SL_SG_EEvSC_SI_RKT3_T4_EUlifE_EEvlNS_15PhiloxCudaStateESH_SI_,(.L_x_262 - _ZN2at6native55_GLOBAL__N__1da31dc6_22_DistributionUniform_cu_67fa25cf43distribution_elementwise_grid_stride_kernelIfLi4EZNS0_9templates4cuda21uniform_and_transformIN3c104HalfEfPNS_17CUDAGeneratorImplEZZZNS4_14uniform_kernelIS9_EEvRNS_18TensorIteratorBaseEddT_ENKUlvE_clEvENKUlvE1_clEvEUlfE_EEvSC_T1_T2_EUlP24curandStatePhilox4_32_10E0_ZNS1_27distribution_nullary_kernelIS7_f6float4S9_SL_SG_EEvSC_SI_RKT3_T4_EUlifE_EEvlNS_15PhiloxCudaStateESH_SI_)
        .other          _ZN2at6native55_GLOBAL__N__1da31dc6_22_DistributionUniform_cu_67fa25cf43distribution_elementwise_grid_stride_kernelIfLi4EZNS0_9templates4cuda21uniform_and_transformIN3c104HalfEfPNS_17CUDAGeneratorImplEZZZNS4_14uniform_kernelIS9_EEvRNS_18TensorIteratorBaseEddT_ENKUlvE_clEvENKUlvE1_clEvEUlfE_EEvSC_T1_T2_EUlP24curandStatePhilox4_32_10E0_ZNS1_27distribution_nullary_kernelIS7_f6float4S9_SL_SG_EEvSC_SI_RKT3_T4_EUlifE_EEvlNS_15PhiloxCudaStateESH_SI_,@"STO_CUDA_ENTRY STV_DEFAULT"
_ZN2at6native55_GLOBAL__N__1da31dc6_22_DistributionUniform_cu_67fa25cf43distribution_elementwise_grid_stride_kernelIfLi4EZNS0_9templates4cuda21uniform_and_transformIN3c104HalfEfPNS_17CUDAGeneratorImplEZZZNS4_14uniform_kernelIS9_EEvRNS_18TensorIteratorBaseEddT_ENKUlvE_clEvENKUlvE1_clEvEUlfE_EEvSC_T1_T2_EUlP24curandStatePhilox4_32_10E0_ZNS1_27distribution_nullary_kernelIS7_f6float4S9_SL_SG_EEvSC_SI_RKT3_T4_EUlifE_EEvlNS_15PhiloxCudaStateESH_SI_:
        /* <DEDUP_REMOVED lines=21> */
[----:B------:R-:W-:Y:S01]  /*0150*/  @P0 IADD3.X R41, RZ, R3, RZ, P1, !PT ;  /* 0x00000003ff290210 */ /* 0x000fe20000ffe4ff */
[----:B------:R-:W-:-:S03]  /*0160*/  IMAD.WIDE.U32 R4, R16, -0x326172a9, RZ ;  /* 0xcd9e8d5710047825 */ /* 0x000fc600078e00ff */
[--C-:B------:R-:W-:Y:S02]  /*0170*/  SHF.R.U64 R2, R40, 0x2, R41.reuse ;  /* 0x0000000228027819 */ /* 0x100fe40000001229 */
        /* <DEDUP_REMOVED lines=22> */
[----:B------:R-:W-:Y:S02]  /*02e0*/  VIADD R4, R22, 0x78dde6e4 ;  /* 0x78dde6e416047836 */ /* 0x000fe40000000000 */
[----:B------:R-:W-:Y:S01]  /*02f0*/  IMAD.WIDE.U32 R12, R12, -0x326172a9, RZ ;  /* 0xcd9e8d570c0c7825 */ /* 0x000fe200078e00ff */
[----:B------:R-:W-:-:S03]  /*0300*/  IADD3 R5, R23, -0x126145ec, RZ ;  /* 0xed9eba1417057810 */ /* 0x000fc60007ffe0ff */
        /* <DEDUP_REMOVED lines=35> */
[----:B------:R-:W-:Y:S05]  /*0540*/  CALL.REL.NOINC `($__internal_5_$__cuda_sm20_div_s64) ;  /* 0x0000000c00907944 */ /* 0x000fea0003c00000 */
[----:B------:R-:W-:Y:S05]  /*0550*/  BRA `(.L_x_88) ;  /* 0x00000000005c7947 */ /* 0x000fea0003800000 */
.L_x_87:
        /* <DEDUP_REMOVED lines=23> */
.L_x_88:
        /* <DEDUP_REMOVED lines=21> */
[----:B------:R-:W1:Y:S01]  /*0820*/  LDC.U16 R42, c[0x0][0x24a] ;  /* 0x00009280ff2a7b82 */ /* 0x000e620000000400 */
[----:B------:R-:W-:Y:S01]  /*0830*/  IMAD.WIDE.U32 R26, R28, -0x326172a9, RZ ;  /* 0xcd9e8d571c1a7825 */ /* 0x000fe200078e00ff */
[----:B------:R-:W-:Y:S01]  /*0840*/  LOP3.LUT R31, R32, R21, RZ, 0x3c, !PT ;  /* 0x00000015201f7212 */ /* 0x000fe200078e3cff */
[----:B------:R-:W-:Y:S01]  /*0850*/  ULDC.64 UR8, c[0x0][0x240] ;  /* 0x0000900000087ab9 */ /* 0x000fe20000000a00 */
[----:B------:R-:W-:Y:S01]  /*0860*/  LOP3.LUT R30, R30, R35, RZ, 0x3c, !PT ;  /* 0x000000231e1e7212 */ /* 0x000fe200078e3cff */
[----:B------:R-:W-:Y:S01]  /*0870*/  IMAD.HI.U32 R37, R43, -0x2daee0ad, RZ ;  /* 0xd2511f532b257827 */ /* 0x000fe200078e00ff */
[----:B------:R-:W-:Y:S01]  /*0880*/  LOP3.LUT R36, R31, R27, RZ, 0x3c, !PT ;  /* 0x0000001b1f247212 */ /* 0x000fe200078e3cff */
[----:B------:R-:W-:Y:S01]  /*0890*/  ULDC.64 UR10, c[0x0][0x238] ;  /* 0x00008e00000a7ab9 */ /* 0x000fe20000000a00 */
[----:B------:R-:W2:Y:S01]  /*08a0*/  LDC.U16 R20, c[0x0][0x248] ;  /* 0x00009200ff147b82 */ /* 0x000ea20000000400 */
[----:B------:R-:W-:Y:S01]  /*08b0*/  IMAD.MOV.U32 R34, RZ, RZ, R26 ;  /* 0x000000ffff227224 */ /* 0x000fe200078e001a */
[----:B------:R-:W-:-:S06]  /*08c0*/  LOP3.LUT R37, R30, R37, RZ, 0x3c, !PT ;  /* 0x000000251e257212 */ /* 0x000fcc00078e3cff */
[----:B------:R-:W3:Y:S01]  /*08d0*/  LDC.64 R24, c[0x0][0x210] ;  /* 0x00008400ff187b82 */ /* 0x000ee20000000a00 */
[----:B0-----:R-:W-:Y:S02]  /*08e0*/  HADD2.F32 R41, -RZ, R29.H0_H0 ;  /* 0x2000001dff297230 */ /* 0x001fe40000004100 */
[----:B-1----:R-:W-:-:S07]  /*08f0*/  HADD2.F32 R42, -RZ, R42.H0_H0 ;  /* 0x2000002aff2a7230 */ /* 0x002fce0000004100 */
.L_x_100:
[----:B------:R-:W-:Y:S01]  /*0900*/  IADD3 R38, R38, 0x1, RZ ;  /* 0x0000000126267810 */ /* 0x000fe20007ffe0ff */
[----:B------:R-:W-:Y:S03]  /*0910*/  BSSY B0, `(.L_x_89) ;  /* 0x000000c000007945 */ /* 0x000fe60003800000 */
[C---:B------:R-:W-:Y:S01]  /*0920*/  ISETP.NE.AND P0, PT, R38.reuse, RZ, PT ;  /* 0x000000ff2600720c */ /* 0x040fe20003f05270 */
[----:B0-----:R-:W-:-:S12]  /*0930*/  IMAD.HI.U32 R27, R38, -0x2daee0ad, RZ ;  /* 0xd2511f53261b7827 */ /* 0x001fd800078e00ff */
[----:B------:R-:W-:Y:S05]  /*0940*/  @P0 BRA `(.L_x_90) ;  /* 0x0000000000200947 */ /* 0x000fea0003800000 */
[----:B------:R-:W-:-:S05]  /*0950*/  VIADD R39, R39, 0x1 ;  /* 0x0000000127277836 */ /* 0x000fca0000000000 */
[----:B------:R-:W-:-:S13]  /*0960*/  ISETP.NE.AND P0, PT, R39, RZ, PT ;  /* 0x000000ff2700720c */ /* 0x000fda0003f05270 */
[----:B------:R-:W-:Y:S02]  /*0970*/  @!P0 VIADD R16, R16, 0x1 ;  /* 0x0000000110108836 */ /* 0x000fe40000000000 */
[----:B------:R-:W-:Y:S02]  /*0980*/  @!P0 VIADD R26, R17, 0x1 ;  /* 0x00000001111a8836 */ /* 0x000fe40000000000 */
[----:B------:R-:W-:Y:S01]  /*0990*/  @!P0 IMAD.MOV.U32 R39, RZ, RZ, RZ ;  /* 0x000000ffff278224 */ /* 0x000fe200078e00ff */
[----:B------:R-:W-:-:S13]  /*09a0*/  ISETP.NE.AND P1, PT, R16, RZ, !P0 ;  /* 0x000000ff1000720c */ /* 0x000fda0004725270 */
[----:B------:R-:W-:-:S05]  /*09b0*/  @P1 IADD3 R26, R17, RZ, RZ ;  /* 0x000000ff111a1210 */ /* 0x000fca0007ffe0ff */
[----:B------:R-:W-:-:S07]  /*09c0*/  @!P0 IMAD.MOV.U32 R17, RZ, RZ, R26 ;  /* 0x000000ffff118224 */ /* 0x000fce00078e001a */
.L_x_90:
[----:B------:R-:W-:Y:S05]  /*09d0*/  BSYNC B0 ;  /* 0x0000000000007941 */ /* 0x000fea0003800000 */
.L_x_89:
        /* <DEDUP_REMOVED lines=12> */
[----:B------:R-:W-:Y:S01]  /*0aa0*/  IADD3 R33, R22, 0x3c6ef372, RZ ;  /* 0x3c6ef37216217810 */ /* 0x000fe20007ffe0ff */
[----:B------:R-:W-:Y:S01]  /*0ab0*/  IMAD.MOV.U32 R45, RZ, RZ, R37 ;  /* 0x000000ffff2d7224 */ /* 0x000fe200078e0025 */
        /* <DEDUP_REMOVED lines=29> */
[----:B------:R-:W-:-:S03]  /*0c90*/  IMAD.WIDE.U32 R30, R31, -0x326172a9, RZ ;  /* 0xcd9e8d571f1e7825 */ /* 0x000fc600078e00ff */
[----:B------:R-:W-:Y:S01]  /*0ca0*/  MOV R44, R33 ;  /* 0x00000021002c7202 */ /* 0x000fe20000000f00 */
[----:B------:R-:W-:Y:S01]  /*0cb0*/  IMAD.HI.U32 R29, R43, -0x2daee0ad, RZ ;  /* 0xd2511f532b1d7827 */ /* 0x000fe200078e00ff */
[----:B------:R-:W-:-:S04]  /*0cc0*/  LOP3.LUT R28, R31, R28, R21, 0x96, !PT ;  /* 0x0000001c1f1c7212 */ /* 0x000fc800078e9615 */
        /* <DEDUP_REMOVED lines=9> */
[----:B------:R-:W-:Y:S02]  /*0d60*/  IMAD.MOV.U32 R45, RZ, RZ, R28 ;  /* 0x000000ffff2d7224 */ /* 0x000fe400078e001c */
[----:B------:R-:W-:-:S08]  /*0d70*/  IMAD.MOV.U32 R32, RZ, RZ, R29 ;  /* 0x000000ffff207224 */ /* 0x000fd000078e001d */
[----:B------:R-:W-:Y:S01]  /*0d80*/  @P0 IMAD.MOV.U32 R26, RZ, RZ, R36 ;  /* 0x000000ffff1a0224 */ /* 0x000fe200078e0024 */
[----:B------:R-:W-:Y:S01]  /*0d90*/  @P0 MOV R45, R34 ;  /* 0x00000022002d0202 */ /* 0x000fe20000000f00 */
[----:B------:R-:W-:Y:S02]  /*0da0*/  @P0 IMAD.MOV.U32 R44, RZ, RZ, R37 ;  /* 0x000000ffff2c0224 */ /* 0x000fe400078e0025 */
[----:B------:R-:W-:Y:S01]  /*0db0*/  @P0 IMAD.MOV.U32 R32, RZ, RZ, R33 ;  /* 0x000000ffff200224 */ /* 0x000fe200078e0021 */
[----:B------:R-:W-:Y:S06]  /*0dc0*/  BRA `(.L_x_91) ;  /* 0x0000000000107947 */ /* 0x000fec0003800000 */
.L_x_92:
[----:B------:R-:W-:Y:S01]  /*0dd0*/  MOV R26, R37 ;  /* 0x00000025001a7202 */ /* 0x000fe20000000f00 */
[----:B------:R-:W-:Y:S01]  /*0de0*/  IMAD.MOV.U32 R45, RZ, RZ, R33 ;  /* 0x000000ffff2d7224 */ /* 0x000fe200078e0021 */
[----:B------:R-:W-:Y:S01]  /*0df0*/  MOV R32, R30 ;  /* 0x0000001e00207202 */ /* 0x000fe20000000f00 */
[----:B------:R-:W-:-:S07]  /*0e00*/  IMAD.MOV.U32 R44, RZ, RZ, R28 ;  /* 0x000000ffff2c7224 */ /* 0x000fce00078e001c */
.L_x_91:
[----:B---3--:R-:W-:Y:S01]  /*0e10*/  ISETP.GE.U32.AND P0, PT, R12, R24, PT ;  /* 0x000000180c00720c */ /* 0x008fe20003f06070 */
[----:B------:R-:W-:Y:S01]  /*0e20*/  BSSY B0, `(.L_x_93) ;  /* 0x0000010000007945 */ /* 0x000fe20003800000 */
[----:B------:R-:W-:Y:S02]  /*0e30*/  IMAD.MOV.U32 R33, RZ, RZ, 0x2f800000 ;  /* 0x2f800000ff217424 */ /* 0x000fe400078e00ff */
[----:B------:R-:W-:-:S13]  /*0e40*/  ISETP.GE.AND.EX P0, PT, R13, R25, PT, P0 ;  /* 0x000000190d00720c */ /* 0x000fda0003f06300 */
[----:B------:R-:W-:Y:S05]  /*0e50*/  @P0 BRA `(.L_x_94) ;  /* 0x0000000000300947 */ /* 0x000fea0003800000 */
[----:B------:R-:W-:Y:S01]  /*0e60*/  I2FP.F32.U32 R26, R26 ;  /* 0x0000001a001a7245 */ /* 0x000fe20000201000 */
[----:B------:R-:W-:-:S04]  /*0e70*/  IMAD R34, R12, UR8, RZ ;  /* 0x000000080c227c24 */ /* 0x000fc8000f8e02ff */
[----:B------:R-:W-:-:S04]  /*0e80*/  FFMA.FTZ R26, R26, R33, 1.1641532182693481445e-10 ;  /* 0x2f0000001a1a7423 */ /* 0x000fc80000010021 */
[----:B------:R-:W-:-:S05]  /*0e90*/  FFMA.FTZ R26, R26, UR9, R41 ;  /* 0x000000091a1a7c23 */ /* 0x000fca0008010029 */
[----:B------:R-:W-:-:S04]  /*0ea0*/  F2FP.F16.F32.PACK_AB R26, RZ, R26 ;  /* 0x0000001aff1a723e */ /* 0x000fc800000000ff */
[----:B------:R-:W-:Y:S02]  /*0eb0*/  PRMT R37, R26, 0x7610, R37 ;  /* 0x000076101a257816 */ /* 0x000fe40000000025 */
[----:B------:R-:W-:-:S03]  /*0ec0*/  IADD3 R26, P1, R34, UR10, RZ ;  /* 0x0000000a221a7c10 */ /* 0x000fc6000ff3e0ff */
[----:B------:R-:W-:-:S05]  /*0ed0*/  HADD2.F32 R27, -RZ, R37.H0_H0 ;  /* 0x20000025ff1b7230 */ /* 0x000fca0000004100 */
[----:B------:R-:W-:Y:S02]  /*0ee0*/  FSETP.NEU.FTZ.AND P0, PT, R27, R42, PT ;  /* 0x0000002a1b00720b */ /* 0x000fe40003f1d000 */
[----:B------:R-:W-:Y:S02]  /*0ef0*/  LEA.HI.X.SX32 R27, R34, UR11, 0x1, P1 ;  /* 0x0000000b221b7c11 */ /* 0x000fe400088f0eff */
[----:B--2---:R-:W-:-:S05]  /*0f00*/  SEL R37, R20, R37, !P0 ;  /* 0x0000002514257207 */ /* 0x004fca0004000000 */
[----:B------:R0:W-:Y:S04]  /*0f10*/  STG.E.U16 desc[UR6][R26.64], R37 ;  /* 0x000000251a007986 */ /* 0x0001e8000c101506 */
.L_x_94:
[----:B------:R-:W-:Y:S05]  /*0f20*/  BSYNC B0 ;  /* 0x0000000000007941 */ /* 0x000fea0003800000 */
.L_x_93:
        /* <DEDUP_REMOVED lines=15> */
[----:B------:R-:W-:Y:S02]  /*1020*/  ISETP.GE.AND.EX P0, PT, R26, R25, PT, P0 ;  /* 0x000000191a00720c */ /* 0x000fe40003f06300 */
[----:B------:R-:W-:Y:S02]  /*1030*/  I2FP.F32.U32 R26, R45 ;  /* 0x0000002d001a7245 */ /* 0x000fe40000201000 */
[----:B------:R-:W-:Y:S02]  /*1040*/  ISETP.GE.AND.EX P1, PT, R34, R25, PT, P1 ;  /* 0x000000192200720c */ /* 0x000fe40003f26310 */
[----:B------:R-:W-:Y:S01]  /*1050*/  I2FP.F32.U32 R34, R44 ;  /* 0x0000002c00227245 */ /* 0x000fe20000201000 */
[----:B------:R-:W-:Y:S01]  /*1060*/  FFMA.FTZ R26, R26, R33, 1.1641532182693481445e-10 ;  /* 0x2f0000001a1a7423 */ /* 0x000fe20000010021 */
[----:B------:R-:W-:Y:S09]  /*1070*/  @P2 BRA `(.L_x_96) ;  /* 0x0000000000282947 */ /* 0x000ff20003800000 */
[----:B------:R-:W-:Y:S01]  /*1080*/  FFMA.FTZ R26, R26, UR9, R41 ;  /* 0x000000091a1a7c23 */ /* 0x000fe20008010029 */
[----:B------:R-:W-:-:S04]  /*1090*/  IMAD R27, R27, UR8, RZ ;  /* 0x000000081b1b7c24 */ /* 0x000fc8000f8e02ff */
[----:B------:R-:W-:-:S04]  /*10a0*/  F2FP.F16.F32.PACK_AB R26, RZ, R26 ;  /* 0x0000001aff1a723e */ /* 0x000fc800000000ff */
[----:B------:R-:W-:Y:S02]  /*10b0*/  PRMT R45, R26, 0x7610, R45 ;  /* 0x000076101a2d7816 */ /* 0x000fe4000000002d */
[----:B------:R-:W-:-:S03]  /*10c0*/  IADD3 R26, P3, R27, UR10, RZ ;  /* 0x0000000a1b1a7c10 */ /* 0x000fc6000ff7e0ff */
[----:B------:R-:W-:Y:S01]  /*10d0*/  HADD2.F32 R51, -RZ, R45.H0_H0 ;  /* 0x2000002dff337230 */ /* 0x000fe20000004100 */
[----:B------:R-:W-:-:S04]  /*10e0*/  LEA.HI.X.SX32 R27, R27, UR11, 0x1, P3 ;  /* 0x0000000b1b1b7c11 */ /* 0x000fc800098f0eff */
[----:B------:R-:W-:-:S04]  /*10f0*/  FSETP.NEU.FTZ.AND P2, PT, R51, R42, PT ;  /* 0x0000002a3300720b */ /* 0x000fc80003f5d000 */
[----:B--2---:R-:W-:-:S05]  /*1100*/  SEL R45, R20, R45, !P2 ;  /* 0x0000002d142d7207 */ /* 0x004fca0005000000 */
[----:B------:R0:W-:Y:S04]  /*1110*/  STG.E.U16 desc[UR6][R26.64], R45 ;  /* 0x0000002d1a007986 */ /* 0x0001e8000c101506 */
.L_x_96:
[----:B------:R-:W-:Y:S05]  /*1120*/  BSYNC B0 ;  /* 0x0000000000007941 */ /* 0x000fea0003800000 */
.L_x_95:
[----:B------:R-:W-:Y:S01]  /*1130*/  BSSY B0, `(.L_x_97) ;  /* 0x000000e000007945 */ /* 0x000fe20003800000 */
[----:B------:R-:W-:Y:S01]  /*1140*/  I2FP.F32.U32 R32, R32 ;  /* 0x0000002000207245 */ /* 0x000fe20000201000 */
[----:B0-----:R-:W-:Y:S02]  /*1150*/  FFMA.FTZ R26, R34, R33, 1.1641532182693481445e-10 ;  /* 0x2f000000221a7423 */ /* 0x001fe40000010021 */
[----:B------:R-:W-:Y:S05]  /*1160*/  @P1 BRA `(.L_x_98) ;  /* 0x0000000000281947 */ /* 0x000fea0003800000 */
[----:B------:R-:W-:Y:S01]  /*1170*/  FFMA.FTZ R26, R26, UR9, R41 ;  /* 0x000000091a1a7c23 */ /* 0x000fe20008010029 */
[----:B------:R-:W-:-:S04]  /*1180*/  IMAD R49, R49, UR8, RZ ;  /* 0x0000000831317c24 */ /* 0x000fc8000f8e02ff */
        /* <DEDUP_REMOVED lines=8> */
.L_x_98:
[----:B------:R-:W-:Y:S05]  /*1210*/  BSYNC B0 ;  /* 0x0000000000007941 */ /* 0x000fea0003800000 */
.L_x_97:
[----:B0-----:R-:W-:Y:S01]  /*1220*/  FFMA.FTZ R26, R32, R33, 1.1641532182693481445e-10 ;  /* 0x2f000000201a7423 */ /* 0x001fe20000010021 */
[----:B------:R-:W-:Y:S06]  /*1230*/  @P0 BRA `(.L_x_99) ;  /* 0x0000000000280947 */ /* 0x000fec0003800000 */
        /* <DEDUP_REMOVED lines=10> */
.L_x_99:
        /* <DEDUP_REMOVED lines=11> */
        .weak           $__internal_5_$__cuda_sm20_div_s64
        .type           $__internal_5_$__cuda_sm20_div_s64,@function
        .size           $__internal_5_$__cuda_sm20_div_s64,(.L_x_262 - $__internal_5_$__cuda_sm20_div_s64)
$__internal_5_$__cuda_sm20_div_s64:
        /* <DEDUP_REMOVED lines=74> */
[----:B------:R-:W-:Y:S06]  /*1830*/  RET.REL.NODEC R32 `(_ZN2at6native55_GLOBAL__N__1da31dc6_22_DistributionUniform_cu_67fa25cf43distribution_elementwise_grid_stride_kernelIfLi4EZNS0_9templates4cuda21uniform_and_transformIN3c104HalfEfPNS_17CUDAGeneratorImplEZZZNS4_14uniform_kernelIS9_EEvRNS_18TensorIteratorBaseEddT_ENKUlvE_clEvENKUlvE1_clEvEUlfE_EEvSC_T1_T2_EUlP24curandStatePhilox4_32_10E0_ZNS1_27distribution_nullary_kernelIS7_f6float4S9_SL_SG_EEvSC_SI_RKT3_T4_EUlifE_EEvlNS_15PhiloxCudaStateESH_SI_) ;  /* 0xffffffe420f07950 */ /* 0x000fec0003c3ffff */
.L_x_101:
        /* <DEDUP_REMOVED lines=12> */
.L_x_262:


//--------------------- .text._ZN2at6native55_GLOBAL__N__1da31dc6_22_DistributionUniform_cu_67fa25cf43distribution_elementwise_grid_stride_kernelIfLi4EZNS0_9templates4cuda21uniform_and_transformIN3c104HalfEfPNS_17CUDAGeneratorImplEZZZNS4_14uniform_kernelIS9_EEvRNS_18TensorIteratorBaseEddT_ENKUlvE_clEvENKUlvE1_clEvEUlfE_EEvSC_T1_T2_EUlP24curandStatePhilox4_32_10E_ZNS1_27distribution_nullary_kernelIS7_f7double2S9_SL_SG_EEvSC_SI_RKT3_T4_EUlifE0_EEvlNS_15PhiloxCudaStateESH_SI_ --------------------------
	.section	.text._ZN2at6native55_GLOBAL__N__1da31dc6_22_DistributionUniform_cu_67fa25cf43distribution_elementwise_grid_stride_kernelIfLi4EZNS0_9templates4cuda21uniform_and_transformIN3c104HalfEfPNS_17CUDAGeneratorImplEZZZNS4_14uniform_kernelIS9_EEvRNS_18TensorIteratorBaseEddT_ENKUlvE_clEvENKUlvE1_clEvEUlfE_EEvSC_T1_T2_EUlP24curandStatePhilox4_32_10E_ZNS1_27distribution_nullary_kernelIS7_f7double2S9_SL_SG_EEvSC_SI_RKT3_T4_EUlifE0_EEvlNS_15PhiloxCudaStateESH_SI_,"ax",@progbits
	.align	128
.text._ZN2at6native55_GLOBAL__N__1da31dc6_22_DistributionUniform_cu_67fa25cf43distribution_elementwise_grid_stride_kernelIfLi4EZNS0_9templates4cuda21uniform_and_transformIN3c104HalfEfPNS_17CUDAGeneratorImplEZZZNS4_14uniform_kernelIS9_EEvRNS_18TensorIteratorBaseEddT_ENKUlvE_clEvENKUlvE1_clEvEUlfE_EEvSC_T1_T2_EUlP24curandStatePhilox4_32_10E_ZNS1_27distribution_nullary_kernelIS7_f7double2S9_SL_SG_EEvSC_SI_RKT3_T4_EUlifE0_EEvlNS_15PhiloxCudaStateESH_SI_:
        .type           _ZN2at6native55_GLOBAL__N__1da31dc6_22_DistributionUniform_cu_67fa25cf43distribution_elementwise_grid_stride_kernelIfLi4EZNS0_9templates4cuda21uniform_and_transformIN3c104HalfEfPNS_17CUDAGeneratorImplEZZZNS4_14uniform_kernelIS9_EEvRNS_18TensorIteratorBaseEddT_ENKUlvE_clEvENKUlvE1_clEvEUlfE_EEvSC_T1_T2_EUlP24curandStatePhilox4_32_10E_ZNS1_27distribution_nullary_kernelIS7_f7double2S9_SL_SG_EEvSC_SI_RKT3_T4_EUlifE0_EEvlNS_15PhiloxCudaStateESH_SI_,@function
        .size           _ZN2at6native55_GLOBAL__N__1da31dc6_22_DistributionUniform_cu_67fa25cf43distribution_elementwise_grid_stride_kernelIfLi4EZNS0_9templates4cuda21uniform_and_transformIN3c104HalfEfPNS_17CUDAGeneratorImplEZZZNS4_14uniform_kernelIS9_EEvRNS_18TensorIteratorBaseEddT_ENKUlvE_clEvENKUlvE1_clEvEUlfE_EEvSC_T1_T2_EUlP24curandStatePhilox4_32_10E_ZNS1_27distribution_nullary_kernelIS7_f7double2S9_SL_SG_EEvSC_SI_RKT3_T4_EUlifE0_EEvlNS_15PhiloxCudaStateESH_SI_,(.L_x_264 - _ZN2at6native55_GLOBAL__N__1da31dc6_22_DistributionUniform_cu_67fa25cf43distribution_elementwise_grid_stride_kernelIfLi4EZNS0_9templates4cuda21uniform_and_transformIN3c104HalfEfPNS_17CUDAGeneratorImplEZZZNS4_14uniform_kernelIS9_EEvRNS_18TensorIteratorBaseEddT_ENKUlvE_clEvENKUlvE1_clEvEUlfE_EEvSC_T1_T2_EUlP24curandStatePhilox4_32_10E_ZNS1_27distribution_nullary_kernelIS7_f7double2S9_SL_SG_EEvSC_SI_RKT3_T4_EUlifE0_EEvlNS_15PhiloxCudaStateESH_SI_)
        .other          _ZN2at6native55_GLOBAL__N__1da31dc6_22_DistributionUniform_cu_67fa25cf43distribution_elementwise_grid_stride_kernelIfLi4EZNS0_9templates4cuda21uniform_and_transformIN3c104HalfEfPNS_17CUDAGeneratorImplEZZZNS4_14uniform_kernelIS9_EEvRNS_18TensorIteratorBaseEddT_ENKUlvE_clEvENKUlvE1_clEvEUlfE_EEvSC_T1_T2_EUlP24curandStatePhilox4_32_10E_ZNS1_27distribution_nullary_kernelIS7_f7double2S9_SL_SG_EEvSC_SI_RKT3_T4_EUlifE0_EEvlNS_15PhiloxCudaStateESH_SI_,@"STO_CUDA_ENTRY STV_DEFAULT"
_ZN2at6native55_GLOBAL__N__1da31dc6_22_DistributionUniform_cu_67fa25cf43distribution_elementwise_grid_stride_kernelIfLi4EZNS0_9templates4cuda21uniform_and_transformIN3c104HalfEfPNS_17CUDAGeneratorImplEZZZNS4_14uniform_kernelIS9_EEvRNS_18TensorIteratorBaseEddT_ENKUlvE_clEvENKUlvE1_clEvEUlfE_EEvSC_T1_T2_EUlP24curandStatePhilox4_32_10E_ZNS1_27distribution_nullary_kernelIS7_f7double2S9_SL_SG_EEvSC_SI_RKT3_T4_EUlifE0_EEvlNS_15PhiloxCudaStateESH_SI_:
        /* <DEDUP_REMOVED lines=92> */
[----:B------:R-:W-:Y:S05]  /*05c0*/  CALL.REL.NOINC `($__internal_6_$__cuda_sm20_div_s64) ;  /* 0x0000004c00a07944 */ /* 0x000fea0003c00000 */
[----:B------:R-:W-:Y:S05]  /*05d0*/  BRA `(.L_x_103) ;  /* 0x0000000000587947 */ /* 0x000fea0003800000 */
.L_x_102:
        /* <DEDUP_REMOVED lines=22> */
.L_x_103:
        /* <DEDUP_REMOVED lines=37> */
[----:B0-----:R-:W-:Y:S01]  /*0990*/  HADD2.F32 R30, -RZ, R30.H0_H0 ;  /* 0x2000001eff1e7230 */ /* 0x001fe20000004100 */
[----:B------:R-:W0:Y:S01]  /*09a0*/  LDC R34, c[0x0][0x238] ;  /* 0x00008e00ff227b82 */ /* 0x000e220000000800 */
[----:B------:R-:W-:Y:S01]  /*09b0*/  ULDC UR39, c[0x0][0x38c] ;  /* 0x0000e30000277ab9 */ /* 0x000fe20000000800 */
[----:B------:R-:W-:Y:S01]  /*09c0*/  ULDC UR38, c[0x0][0x2b4] ;  /* 0x0000ad0000267ab9 */ /* 0x000fe20000000800 */
[----:B------:R-:W-:Y:S01]  /*09d0*/  ULDC UR37, c[0x0][0x390] ;  /* 0x0000e40000257ab9 */ /* 0x000fe20000000800 */
[----:B------:R-:W-:Y:S01]  /*09e0*/  FADD.FTZ R20, R30, +QNAN ;  /* 0x7fc000001e147421 */ /* 0x000fe20000010000 */
[----:B------:R-:W-:Y:S01]  /*09f0*/  ULDC UR36, c[0x0][0x2c8] ;  /* 0x0000b20000247ab9 */ /* 0x000fe20000000800 */
[----:B------:R-:W-:Y:S01]  /*0a00*/  ULDC UR31, c[0x0][0x394] ;  /* 0x0000e500001f7ab9 */ /* 0x000fe20000000800 */
[----:B-1----:R-:W-:Y:S01]  /*0a10*/  HADD2.F32 R31, -RZ, R31.H0_H0 ;  /* 0x2000001fff1f7230 */ /* 0x002fe20000004100 */
[----:B------:R-:W-:Y:S01]  /*0a20*/  ULDC UR4, c[0x0][0x2cc] ;  /* 0x0000b30000047ab9 */ /* 0x000fe20000000800 */
[----:B------:R-:W-:Y:S01]  /*0a30*/  ULDC UR5, c[0x0][0x398] ;  /* 0x0000e60000057ab9 */ /* 0x000fe20000000800 */
[----:B------:R-:W1:Y:S01]  /*0a40*/  F2F.F16.F32 R20, R20 ;  /* 0x0000001400147304 */ /* 0x000e620000200800 */
        /* <DEDUP_REMOVED lines=14> */
[----:B-1----:R-:W-:Y:S01]  /*0b30*/  HADD2.F32 R22, -RZ, R20.H0_H0 ;  /* 0x20000014ff167230 */ /* 0x002fe20000004100 */
[----:B------:R-:W-:Y:S01]  /*0b40*/  ULDC UR20, c[0x0][0x32c] ;  /* 0x0000cb0000147ab9 */ /* 0x000fe20000000800 */
[----:B------:R-:W-:Y:S01]  /*0b50*/  ULDC UR21, c[0x0][0x3b8] ;  /* 0x0000ee0000157ab9 */ /* 0x000fe20000000800 */
[----:B------:R-:W-:Y:S01]  /*0b60*/  ULDC UR22, c[0x0][0x340] ;  /* 0x0000d00000167ab9 */ /* 0x000fe20000000800 */
[----:B------:R-:W-:Y:S01]  /*0b70*/  ULDC UR23, c[0x0][0x3bc] ;  /* 0x0000ef0000177ab9 */ /* 0x000fe20000000800 */
[----:B------:R-:W-:Y:S01]  /*0b80*/  FSETP.NEU.FTZ.AND P0, PT, R22, R31, PT ;  /* 0x0000001f1600720b */ /* 0x000fe20003f1d000 */
[----:B------:R-:W-:Y:S01]  /*0b90*/  ULDC UR24, c[0x0][0x344] ;  /* 0x0000d10000187ab9 */ /* 0x000fe20000000800 */
[----:B------:R-:W-:Y:S01]  /*0ba0*/  ULDC UR25, c[0x0][0x3c0] ;  /* 0x0000f00000197ab9 */ /* 0x000fe20000000800 */
[----:B------:R-:W-:Y:S01]  /*0bb0*/  ULDC UR26, c[0x0][0x358] ;  /* 0x0000d600001a7ab9 */ /* 0x000fe20000000800 */
[----:B--2---:R-:W-:Y:S01]  /*0bc0*/  SEL R35, R33, R20, !P0 ;  /* 0x0000001421237207 */ /* 0x004fe20004000000 */
[----:B------:R-:W-:Y:S01]  /*0bd0*/  ULDC UR27, c[0x0][0x3c4] ;  /* 0x0000f100001b7ab9 */ /* 0x000fe20000000800 */
[----:B------:R-:W-:Y:S01]  /*0be0*/  ULDC UR28, c[0x0][0x35c] ;  /* 0x0000d700001c7ab9 */ /* 0x000fe20000000800 */
[----:B------:R-:W-:Y:S01]  /*0bf0*/  ULDC UR29, c[0x0][0x3c8] ;  /* 0x0000f200001d7ab9 */ /* 0x000fe20000000800 */
[----:B------:R-:W-:Y:S01]  /*0c00*/  ULDC UR30, c[0x0][0x3d8] ;  /* 0x0000f600001e7ab9 */ /* 0x000fe20000000800 */
[----:B------:R-:W-:-:S05]  /*0c10*/  ULDC.64 UR32, c[0x0][0x240] ;  /* 0x0000900000207ab9 */ /* 0x000fca0000000a00 */
.L_x_119:
[----:B------:R-:W-:Y:S01]  /*0c20*/  VIADD R2, R2, 0x1 ;  /* 0x0000000102027836 */ /* 0x000fe20000000000 */
[----:B------:R-:W-:Y:S03]  /*0c30*/  BSSY B0, `(.L_x_104) ;  /* 0x000000c000007945 */ /* 0x000fe60003800000 */
[C---:B------:R-:W-:Y:S01]  /*0c40*/  IMAD.HI.U32 R21, R2.reuse, -0x2daee0ad, RZ ;  /* 0xd2511f5302157827 */ /* 0x040fe200078e00ff */
[----:B------:R-:W-:-:S13]  /*0c50*/  ISETP.NE.AND P0, PT, R2, RZ, PT ;  /* 0x000000ff0200720c */ /* 0x000fda0003f05270 */
[----:B--2---:R-:W-:Y:S05]  /*0c60*/  @P0 BRA `(.L_x_105) ;  /* 0x0000000000200947 */ /* 0x004fea0003800000 */
        /* <DEDUP_REMOVED lines=8> */
.L_x_105:
[----:B------:R-:W-:Y:S05]  /*0cf0*/  BSYNC B0 ;  /* 0x0000000000007941 */ /* 0x000fea0003800000 */
.L_x_104:
        /* <DEDUP_REMOVED lines=11> */
[----:B------:R-:W-:Y:S01]  /*0db0*/  IMAD.MOV.U32 R41, RZ, RZ, R38 ;  /* 0x000000ffff297224 */ /* 0x000fe200078e0026 */
        /* <DEDUP_REMOVED lines=42> */
[----:B------:R-:W-:Y:S02]  /*1060*/  LOP3.LUT R37, R37, R22, R15, 0x96, !PT ;  /* 0x0000001625257212 */ /* 0x000fe400078e960f */
        /* <DEDUP_REMOVED lines=15> */
.L_x_107:
[----:B------:R-:W-:Y:S01]  /*1160*/  IMAD.MOV.U32 R41, RZ, RZ, R26 ;  /* 0x000000ffff297224 */ /* 0x000fe200078e001a */
[----:B------:R-:W-:Y:S01]  /*1170*/  MOV R40, R23 ;  /* 0x0000001700287202 */ /* 0x000fe20000000f00 */
[----:B------:R-:W-:Y:S01]  /*1180*/  IMAD.MOV.U32 R25, RZ, RZ, R36 ;  /* 0x000000ffff197224 */ /* 0x000fe200078e0024 */
[----:B------:R-:W-:-:S07]  /*1190*/  MOV R24, R20 ;  /* 0x0000001400187202 */ /* 0x000fce0000000f00 */
.L_x_106:
[----:B------:R-:W1:Y:S01]  /*11a0*/  LDC.64 R22, c[0x0][0x210] ;  /* 0x00008400ff167b82 */ /* 0x000e620000000a00 */
[----:B------:R-:W-:Y:S01]  /*11b0*/  IMAD.WIDE.U32 R26, R24, 0x200000, RZ ;  /* 0x00200000181a7825 */ /* 0x000fe200078e00ff */
[----:B------:R-:W-:Y:S01]  /*11c0*/  HFMA2.MMA R39, -RZ, RZ, 1.15625, 0 ;  /* 0x3ca00000ff277435 */ /* 0x000fe200000001ff */
[----:B------:R-:W-:Y:S02]  /*11d0*/  BSSY B0, `(.L_x_108) ;  /* 0x0000108000007945 */ /* 0x000fe40003800000 */
[----:B------:R-:W-:Y:S01]  /*11e0*/  IMAD.MOV.U32 R38, RZ, RZ, 0x0 ;  /* 0x00000000ff267424 */ /* 0x000fe200078e00ff */
[----:B------:R-:W-:-:S04]  /*11f0*/  LOP3.LUT R26, R26, R25, RZ, 0x3c, !PT ;  /* 0x000000191a1a7212 */ /* 0x000fc800078e3cff */
[----:B------:R-:W2:Y:S01]  /*1200*/  I2F.F64.U64 R24, R26 ;  /* 0x0000001a00187312 */ /* 0x000ea20000301800 */
[----:B-1----:R-:W-:Y:S01]  /*1210*/  ISETP.GE.U32.AND P0, PT, R13, R22, PT ;  /* 0x000000160d00720c */ /* 0x002fe20003f06070 */
[----:B--2---:R-:W-:-:S03]  /*1220*/  DFMA R24, R24, R38, 5.5511151231257827021e-17 ;  /* 0x3c9000001818742b */ /* 0x004fc60000000026 */
[----:B------:R-:W-:-:S13]  /*1230*/  ISETP.GE.AND.EX P0, PT, R14, R23, PT, P0 ;  /* 0x000000170e00720c */ /* 0x000fda0003f06300 */
[----:B------:R-:W-:Y:S05]  /*1240*/  @P0 BRA `(.L_x_109) ;  /* 0x0000001000000947 */ /* 0x000fea0003800000 */
[----:B------:R-:W-:Y:S01]  /*1250*/  IMAD.WIDE.U32 R26, R40, 0x200000, RZ ;  /* 0x00200000281a7825 */ /* 0x000fe200078e00ff */
[----:B0-----:R-:W-:-:S03]  /*1260*/  ISETP.NE.AND P0, PT, R34, RZ, PT ;  /* 0x000000ff2200720c */ /* 0x001fc60003f05270 */
[----:B------:R-:W-:Y:S01]  /*1270*/  IMAD.MOV.U32 R40, RZ, RZ, RZ ;  /* 0x000000ffff287224 */ /* 0x000fe200078e00ff */
[----:B------:R-:W-:-:S06]  /*1280*/  LOP3.LUT R26, R26, R41, RZ, 0x3c, !PT ;  /* 0x000000291a1a7212 */ /* 0x000fcc00078e3cff */
[----:B------:R-:W0:Y:S02]  /*1290*/  I2F.F64.U64 R26, R26 ;  /* 0x0000001a001a7312 */ /* 0x000e240000301800 */
[----:B0-----:R-:W-:Y:S01]  /*12a0*/  DFMA R38, R26, R38, 5.5511151231257827021e-17 ;  /* 0x3c9000001a26742b */ /* 0x001fe20000000026 */
[----:B------:R-:W-:Y:S10]  /*12b0*/  @!P0 BRA `(.L_x_110) ;  /* 0x0000000c00ac8947 */ /* 0x000ff40003800000 */
        /* <DEDUP_REMOVED lines=235> */
.L_x_110:
[----:B------:R-:W-:Y:S01]  /*2170*/  UMOV UR34, 0xf0000000 ;  /* 0xf000000000227882 */ /* 0x000fe20000000000 */
[----:B------:R-:W-:Y:S01]  /*2180*/  UMOV UR35, 0x380fffff ;  /* 0x380fffff00237882 */ /* 0x000fe20000000000 */
[----:B------:R-:W0:Y:S01]  /*2190*/  F2F.F32.F64 R27, R38 ;  /* 0x00000026001b7310 */ /* 0x000e220000301000 */
[----:B------:R-:W-:Y:S01]  /*21a0*/  DSETP.GEU.AND P0, PT, |R38|, UR34, PT ;  /* 0x0000002226007e2a */ /* 0x000fe2000bf0e200 */
[----:B------:R-:W-:Y:S02]  /*21b0*/  ULDC.64 UR34, c[0x0][0x3d0] ;  /* 0x0000f40000227ab9 */ /* 0x000fe40000000a00 */
[----:B------:R-:W-:-:S05]  /*21c0*/  IADD3 R40, P1, R40, UR34, RZ ;  /* 0x0000002228287c10 */ /* 0x000fca000ff3e0ff */
[----:B------:R-:W-:-:S06]  /*21d0*/  IMAD.X R41, RZ, RZ, UR35, P1 ;  /* 0x00000023ff297e24 */ /* 0x000fcc00088e06ff */
[----:B0-----:R-:W-:-:S04]  /*21e0*/  @!P0 FMUL R27, R27, 1.175494350822287508e-38 ;  /* 0x008000001b1b8820 */ /* 0x001fc80000400000 */
[----:B------:R-:W-:-:S05]  /*21f0*/  FFMA.FTZ R27, R27, UR30, R30 ;  /* 0x0000001e1b1b7c23 */ /* 0x000fca000801001e */
[----:B------:R-:W-:-:S05]  /*2200*/  F2FP.F16.F32.PACK_AB R26, RZ, R27 ;  /* 0x0000001bff1a723e */ /* 0x000fca00000000ff */
[----:B------:R-:W-:-:S05]  /*2210*/  HADD2.F32 R42, -RZ, R26.H0_H0 ;  /* 0x2000001aff2a7230 */ /* 0x000fca0000004100 */
[----:B------:R-:W-:-:S04]  /*2220*/  FSETP.NEU.FTZ.AND P0, PT, R42, R31, PT ;  /* 0x0000001f2a00720b */ /* 0x000fc80003f1d000 */
[----:B------:R-:W-:-:S05]  /*2230*/  SEL R27, R33, R26, !P0 ;  /* 0x0000001a211b7207 */ /* 0x000fca0004000000 */
[----:B------:R1:W-:Y:S04]  /*2240*/  STG.E.U16 desc[UR60][R40.64], R27 ;  /* 0x0000001b28007986 */ /* 0x0003e8000c10153c */
.L_x_109:
[----:B------:R-:W-:Y:S05]  /*2250*/  BSYNC B0 ;  /* 0x0000000000007941 */ /* 0x000fea0003800000 */
.L_x_108:
[----:B------:R-:W-:Y:S01]  /*2260*/  ULDC UR34, c[0x0][0xc] ;  /* 0x0000030000227ab9 */ /* 0x000fe20000000800 */
[----:B------:R-:W-:Y:S01]  /*2270*/  BSSY B0, `(.L_x_111) ;  /* 0x0000105000007945 */ /* 0x000fe20003800000 */
[----:B------:R-:W-:-:S05]  /*2280*/  IMAD R38, R0, UR34, RZ ;  /* 0x0000002200267c24 */ /* 0x000fca000f8e02ff */
[----:B-1----:R-:W-:-:S04]  /*2290*/  IADD3 R27, P1, R38, R13, RZ ;  /* 0x0000000d261b7210 */ /* 0x002fc80007f3e0ff */
[----:B------:R-:W-:Y:S02]  /*22a0*/  ISETP.GE.U32.AND P0, PT, R27, R22, PT ;  /* 0x000000161b00720c */ /* 0x000fe40003f06070 */
[----:B------:R-:W-:-:S04]  /*22b0*/  IADD3.X R26, RZ, R14, RZ, P1, !PT ;  /* 0x0000000eff1a7210 */ /* 0x000fc80000ffe4ff */
[----:B------:R-:W-:-:S13]  /*22c0*/  ISETP.GE.AND.EX P0, PT, R26, R23, PT, P0 ;  /* 0x000000171a00720c */ /* 0x000fda0003f06300 */
[----:B------:R-:W-:Y:S05]  /*22d0*/  @P0 BRA `(.L_x_112) ;  /* 0x0000000c00f80947 */ /* 0x000fea0003800000 */
[----:B0-----:R-:W-:Y:S01]  /*22e0*/  ISETP.NE.AND P0, PT, R34, RZ, PT ;  /* 0x000000ff2200720c */ /* 0x001fe20003f05270 */
        /* <DEDUP_REMOVED lines=232> */
[----:B------:R-:W-:-:S09]  /*3170*/  ULDC.64 UR34, c[0x0][0x360] ;  /* 0x0000d80000227ab9 */ /* 0x000fd20000000a00 */
[----:B------:R-:W-:-:S05]  /*3180*/  IMAD.HI.U32 R26, R27, UR34, R26 ;  /* 0x000000221b1a7c27 */ /* 0x000fca000f8e001a */
[----:B------:R-:W-:-:S04]  /*3190*/  SHF.R.U32.HI R26, RZ, UR35, R26 ;  /* 0x00000023ff1a7c19 */ /* 0x000fc8000801161a */
[----:B------:R-:W-:-:S05]  /*31a0*/  IADD3 R26, -R26, RZ, RZ ;  /* 0x000000ff1a1a7210 */ /* 0x000fca0007ffe1ff */
[----:B------:R-:W-:-:S04]  /*31b0*/  IMAD R26, R26, UR28, R27 ;  /* 0x0000001c1a1a7c24 */ /* 0x000fc8000f8e021b */
[----:B------:R-:W-:-:S07]  /*31c0*/  IMAD R39, R26, UR29, R39 ;  /* 0x0000001d1a277c24 */ /* 0x000fce000f8e0227 */
.L_x_113:
[----:B------:R-:W-:Y:S01]  /*31d0*/  UMOV UR34, 0xf0000000 ;  /* 0xf000000000227882 */ /* 0x000fe20000000000 */
[----:B------:R-:W-:Y:S01]  /*31e0*/  UMOV UR35, 0x380fffff ;  /* 0x380fffff00237882 */ /* 0x000fe20000000000 */
[----:B------:R-:W0:Y:S01]  /*31f0*/  F2F.F32.F64 R27, R24 ;  /* 0x00000018001b7310 */ /* 0x000e220000301000 */
[----:B------:R-:W-:Y:S01]  /*3200*/  DSETP.GEU.AND P0, PT, |R24|, UR34, PT ;  /* 0x0000002218007e2a */ /* 0x000fe2000bf0e200 */
[----:B------:R-:W-:Y:S02]  /*3210*/  ULDC.64 UR34, c[0x0][0x3d0] ;  /* 0x0000f40000227ab9 */ /* 0x000fe40000000a00 */
[----:B------:R-:W-:-:S11]  /*3220*/  IADD3 R26, P1, R39, UR34, RZ ;  /* 0x00000022271a7c10 */ /* 0x000fd6000ff3e0ff */
[----:B0-----:R-:W-:-:S04]  /*3230*/  @!P0 FMUL R27, R27, 1.175494350822287508e-38 ;  /* 0x008000001b1b8820 */ /* 0x001fc80000400000 */
[----:B------:R-:W-:-:S05]  /*3240*/  FFMA.FTZ R27, R27, UR30, R30 ;  /* 0x0000001e1b1b7c23 */ /* 0x000fca000801001e */
[----:B------:R-:W-:-:S04]  /*3250*/  F2FP.F16.F32.PACK_AB R27, RZ, R27 ;  /* 0x0000001bff1b723e */ /* 0x000fc800000000ff */
[----:B------:R-:W-:Y:S01]  /*3260*/  PRMT R40, R27, 0x7610, R40 ;  /* 0x000076101b287816 */ /* 0x000fe20000000028 */
[----:B------:R-:W-:-:S04]  /*3270*/  IMAD.X R27, RZ, RZ, UR35, P1 ;  /* 0x00000023ff1b7e24 */ /* 0x000fc800088e06ff */
[----:B------:R-:W-:-:S05]  /*3280*/  HADD2.F32 R42, -RZ, R40.H0_H0 ;  /* 0x20000028ff2a7230 */ /* 0x000fca0000004100 */
[----:B------:R-:W-:-:S04]  /*3290*/  FSETP.NEU.FTZ.AND P0, PT, R42, R31, PT ;  /* 0x0000001f2a00720b */ /* 0x000fc80003f1d000 */
[----:B------:R-:W-:-:S05]  /*32a0*/  SEL R25, R33, R40, !P0 ;  /* 0x0000002821197207 */ /* 0x000fca0004000000 */
[----:B------:R1:W-:Y:S04]  /*32b0*/  STG.E.U16 desc[UR60][R26.64], R25 ;  /* 0x000000191a007986 */ /* 0x0003e8000c10153c */
.L_x_112:
[----:B------:R-:W-:Y:S05]  /*32c0*/  BSYNC B0 ;  /* 0x0000000000007941 */ /* 0x000fea0003800000 */
.L_x_111:
[----:B-1----:R-:W-:Y:S01]  /*32d0*/  LEA R25, P1, R38, R13, 0x1 ;  /* 0x0000000d26197211 */ /* 0x002fe200078208ff */
[----:B------:R-:W-:Y:S03]  /*32e0*/  BSSY B0, `(.L_x_114) ;  /* 0x0000102000007945 */ /* 0x000fe60003800000 */
[----:B------:R-:W-:Y:S02]  /*32f0*/  ISETP.GE.U32.AND P0, PT, R25, R22, PT ;  /* 0x000000161900720c */ /* 0x000fe40003f06070 */
[----:B------:R-:W-:-:S04]  /*3300*/  IADD3.X R24, RZ, R14, RZ, P1, !PT ;  /* 0x0000000eff187210 */ /* 0x000fc80000ffe4ff */
[----:B------:R-:W-:-:S13]  /*3310*/  ISETP.GE.AND.EX P0, PT, R24, R23, PT, P0 ;  /* 0x000000171800720c */ /* 0x000fda0003f06300 */
[----:B------:R-:W-:Y:S05]  /*3320*/  @P0 BRA `(.L_x_115) ;  /* 0x0000000c00f40947 */ /* 0x000fea0003800000 */
[----:B0-----:R-:W-:Y:S02]  /*3330*/  ISETP.NE.AND P0, PT, R34, RZ, PT ;  /* 0x000000ff2200720c */ /* 0x001fe40003f05270 */
        /* <DEDUP_REMOVED lines=248> */
.L_x_116:
[----:B------:R-:W-:Y:S02]  /*42c0*/  ULDC.64 UR34, c[0x0][0x3d0] ;  /* 0x0000f40000227ab9 */ /* 0x000fe40000000a00 */
[----:B------:R-:W-:-:S04]  /*42d0*/  IADD3 R26, P0, R26, UR34, RZ ;  /* 0x000000221a1a7c10 */ /* 0x000fc8000ff1e0ff */
[----:B------:R-:W-:-:S05]  /*42e0*/  IADD3.X R27, RZ, UR35, RZ, P0, !PT ;  /* 0x00000023ff1b7c10 */ /* 0x000fca00087fe4ff */
[----:B------:R1:W-:Y:S04]  /*42f0*/  STG.E.U16 desc[UR60][R26.64], R35 ;  /* 0x000000231a007986 */ /* 0x0003e8000c10153c */
.L_x_115:
[----:B------:R-:W-:Y:S05]  /*4300*/  BSYNC B0 ;  /* 0x0000000000007941 */ /* 0x000fea0003800000 */
.L_x_114:
[----:B------:R-:W-:-:S05]  /*4310*/  IMAD R24, R38, 0x3, RZ ;  /* 0x0000000326187824 */ /* 0x000fca00078e02ff */
[----:B------:R-:W-:-:S04]  /*4320*/  IADD3 R25, P1, R24, R13, RZ ;  /* 0x0000000d18197210 */ /* 0x000fc80007f3e0ff */
[----:B------:R-:W-:Y:S01]  /*4330*/  ISETP.GE.U32.AND P0, PT, R25, R22, PT ;  /* 0x000000161900720c */ /* 0x000fe20003f06070 */
[----:B------:R-:W-:-:S05]  /*4340*/  IMAD.X R22, RZ, RZ, R14, P1 ;  /* 0x000000ffff167224 */ /* 0x000fca00008e060e */
[----:B------:R-:W-:-:S13]  /*4350*/  ISETP.GE.AND.EX P0, PT, R22, R23, PT, P0 ;  /* 0x000000171600720c */ /* 0x000fda0003f06300 */
[----:B------:R-:W-:Y:S05]  /*4360*/  @P0 BRA `(.L_x_117) ;  /* 0x00000010000c0947 */ /* 0x000fea0003800000 */
[----:B0-----:R-:W-:Y:S01]  /*4370*/  ISETP.NE.AND P0, PT, R34, RZ, PT ;  /* 0x000000ff2200720c */ /* 0x001fe20003f05270 */
[----:B------:R-:W-:-:S12]  /*4380*/  HFMA2.MMA R24, -RZ, RZ, 0, 0 ;  /* 0x00000000ff187435 */ /* 0x000fd800000001ff */
[----:B------:R-:W-:Y:S05]  /*4390*/  @!P0 BRA `(.L_x_118) ;  /* 0x0000000c00dc8947 */ /* 0x000fea0003800000 */
[----:B------:R-:W-:Y:S01]  /*43a0*/  MOV R22, RZ ;  /* 0x000000ff00167202 */ /* 0x000fe20000000f00 */
[----:B------:R-:W-:Y:S01]  /*43b0*/  IMAD.MOV.U32 R23, RZ, RZ, R25 ;  /* 0x000000ffff177224 */ /* 0x000fe200078e0019 */
[----:B------:R-:W-:-:S03]  /*43c0*/  ISETP.NE.AND P0, PT, R34, 0x1, PT ;  /* 0x000000012200780c */ /* 0x000fc60003f05270 */
[----:B------:R-:W-:-:S05]  /*43d0*/  IMAD.HI.U32 R22, R25, UR32, R22 ;  /* 0x0000002019167c27 */ /* 0x000fca000f8e0016 */
[----:B-1----:R-:W-:-:S04]  /*43e0*/  SHF.R.U32.HI R26, RZ, UR33, R22 ;  /* 0x00000021ff1a7c19 */ /* 0x002fc80008011616 */
        /* <DEDUP_REMOVED lines=242> */
.L_x_118:
[----:B------:R-:W-:Y:S01]  /*5310*/  FADD.FTZ R22, R30, +QNAN ;  /* 0x7fc000001e167421 */ /* 0x000fe20000010000 */
[----:B------:R-:W-:Y:S02]  /*5320*/  ULDC.64 UR34, c[0x0][0x3d0] ;  /* 0x0000f40000227ab9 */ /* 0x000fe40000000a00 */
[----:B------:R-:W-:-:S03]  /*5330*/  IADD3 R24, P0, R24, UR34, RZ ;  /* 0x0000002218187c10 */ /* 0x000fc6000ff1e0ff */
[----:B------:R-:W1:Y:S01]  /*5340*/  F2F.F16.F32 R22, R22 ;  /* 0x0000001600167304 */ /* 0x000e620000200800 */
[----:B------:R-:W-:Y:S01]  /*5350*/  IADD3.X R25, RZ, UR35, RZ, P0, !PT ;  /* 0x00000023ff197c10 */ /* 0x000fe200087fe4ff */
[----:B-1----:R-:W-:-:S05]  /*5360*/  HADD2.F32 R26, -RZ, R22.H0_H0 ;  /* 0x20000016ff1a7230 */ /* 0x002fca0000004100 */
[----:B------:R-:W-:-:S04]  /*5370*/  FSETP.NEU.FTZ.AND P1, PT, R26, R31, PT ;  /* 0x0000001f1a00720b */ /* 0x000fc80003f3d000 */
[----:B------:R-:W-:-:S05]  /*5380*/  SEL R35, R33, R22, !P1 ;  /* 0x0000001621237207 */ /* 0x000fca0004800000 */
[----:B------:R2:W-:Y:S04]  /*5390*/  STG.E.U16 desc[UR60][R24.64], R35 ;  /* 0x0000002318007986 */ /* 0x0005e8000c10153c */
.L_x_117:
[----:B------:R-:W-:Y:S01]  /*53a0*/  LEA R13, P0, R38, R13, 0x2 ;  /* 0x0000000d260d7211 */ /* 0x000fe200078010ff */
[----:B------:R-:W-:Y:S05]  /*53b0*/  WARPSYNC.ALL ;  /* 0x0000000000007948 */ /* 0x000fea0003800000 */
[----:B------:R-:W-:Y:S01]  /*53c0*/  IMAD.X R14, RZ, RZ, R14, P0 ;  /* 0x000000ffff0e7224 */ /* 0x000fe200000e060e */
[----:B------:R-:W-:Y:S01]  /*53d0*/  BAR.SYNC.DEFER_BLOCKING 0x0 ;  /* 0x0000000000007b1d */ /* 0x000fe20000010000 */
[----:B------:R-:W-:Y:S01]  /*53e0*/  ISETP.GE.U32.AND P0, PT, R13, R28, PT ;  /* 0x0000001c0d00720c */ /* 0x000fe20003f06070 */
[----:B-1----:R-:W-:Y:S01]  /*53f0*/  IMAD.MOV.U32 R26, RZ, RZ, R37 ;  /* 0x000000ffff1a7224 */ /* 0x002fe200078e0025 */
[----:B------:R-:W-:-:S02]  /*5400*/  MOV R38, R20 ;  /* 0x0000001400267202 */ /* 0x000fc40000000f00 */
[----:B------:R-:W-:Y:S02]  /*5410*/  ISETP.GE.AND.EX P0, PT, R14, R29, PT, P0 ;  /* 0x0000001d0e00720c */ /* 0x000fe40003f06300 */
[----:B------:R-:W-:-:S11]  /*5420*/  MOV R27, R36 ;  /* 0x00000024001b7202 */ /* 0x000fd60000000f00 */
[----:B------:R-:W-:Y:S05]  /*5430*/  @!P0 BRA `(.L_x_119) ;  /* 0xffffffb400f88947 */ /* 0x000fea000383ffff */
[----:B------:R-:W-:Y:S05]  /*5440*/  EXIT ;  /* 0x000000000000794d */ /* 0x000fea0003800000 */
        .weak           $__internal_6_$__cuda_sm20_div_s64
        .type           $__internal_6_$__cuda_sm20_div_s64,@function
        .size           $__internal_6_$__cuda_sm20_div_s64,(.L_x_264 - $__internal_6_$__cuda_sm20_div_s64)
$__internal_6_$__cuda_sm20_div_s64:
        /* <DEDUP_REMOVED lines=74> */
[----:B------:R-:W-:Y:S06]  /*58f0*/  RET.REL.NODEC R28 `(_ZN2at6native55_GLOBAL__N__1da31dc6_22_DistributionUniform_cu_67fa25cf43distribution_elementwise_grid_stride_kernelIfLi4EZNS0_9templates4cuda21uniform_and_transformIN3c104HalfEfPNS_17CUDAGeneratorImplEZZZNS4_14uniform_kernelIS9_EEvRNS_18TensorIteratorBaseEddT_ENKUlvE_clEvENKUlvE1_clEvEUlfE_EEvSC_T1_T2_EUlP24curandStatePhilox4_32_10E_ZNS1_27distribution_nullary_kernelIS7_f7double2S9_SL_SG_EEvSC_SI_RKT3_T4_EUlifE0_EEvlNS_15PhiloxCudaStateESH_SI_) ;  /* 0xffffffa41cc07950 */ /* 0x000fec0003c3ffff */
.L_x_120:
        /* <DEDUP_REMOVED lines=16> */
.L_x_264:


//--------------------- .text._ZN2at6native55_GLOBAL__N__1da31dc6_22_DistributionUniform_cu_67fa25cf43distribution_elementwise_grid_stride_kernelIfLi4EZNS0_9templates4cuda21uniform_and_transformIN3c104HalfEfPNS_17CUDAGeneratorImplEZZZNS4_14uniform_kernelIS9_EEvRNS_18TensorIteratorBaseEddT_ENKUlvE_clEvENKUlvE1_clEvEUlfE_EEvSC_T1_T2_EUlP24curandStatePhilox4_32_10E_ZNS1_27distribution_nullary_kernelIS7_f7double2S9_SL_SG_EEvSC_SI_RKT3_T4_EUlifE_EEvlNS_15PhiloxCudaStateESH_SI_ --------------------------
	.section	.text._ZN2at6native55_GLOBAL__N__1da31dc6_22_DistributionUniform_cu_67fa25cf43distribution_elementwise_grid_stride_kernelIfLi4EZNS0_9templates4cuda21uniform_and_transformIN3c104HalfEfPNS_17CUDAGeneratorImplEZZZNS4_14uniform_kernelIS9_EEvRNS_18TensorIteratorBaseEddT_ENKUlvE_clEvENKUlvE1_clEvEUlfE_EEvSC_T1_T2_EUlP24curandStatePhilox4_32_10E_ZNS1_27distribution_nullary_kernelIS7_f7double2S9_SL_SG_EEvSC_SI_RKT3_T4_EUlifE_EEvlNS_15PhiloxCudaStateESH_SI_,"ax",@progbits
	.align	128
.text._ZN2at6native55_GLOBAL__N__1da31dc6_22_DistributionUniform_cu_67fa25cf43distribution_elementwise_grid_stride_kernelIfLi4EZNS0_9templates4cuda21uniform_and_transformIN3c104HalfEfPNS_17CUDAGeneratorImplEZZZNS4_14uniform_kernelIS9_EEvRNS_18TensorIteratorBaseEddT_ENKUlvE_clEvENKUlvE1_clEvEUlfE_EEvSC_T1_T2_EUlP24curandStatePhilox4_32_10E_ZNS1_27distribution_nullary_kernelIS7_f7double2S9_SL_SG_EEvSC_SI_RKT3_T4_EUlifE_EEvlNS_15PhiloxCudaStateESH_SI_:
        .type           _ZN2at6native55_GLOBAL__N__1da31dc6_22_DistributionUniform_cu_67fa25cf43distribution_elementwise_grid_stride_kernelIfLi4EZNS0_9templates4cuda21uniform_and_transformIN3c104HalfEfPNS_17CUDAGeneratorImplEZZZNS4_14uniform_kernelIS9_EEvRNS_18TensorIteratorBaseEddT_ENKUlvE_clEvENKUlvE1_clEvEUlfE_EEvSC_T1_T2_EUlP24curandStatePhilox4_32_10E_ZNS1_27distribution_nullary_kernelIS7_f7double2S9_SL_SG_EEvSC_SI_RKT3_T4_EUlifE_EEvlNS_15PhiloxCudaStateESH_SI_,@function
        .size           _ZN2at6native55_GLOBAL__N__1da31dc6_22_DistributionUniform_cu_67fa25cf43distribution_elementwise_grid_stride_kernelIfLi4EZNS0_9templates4cuda21uniform_and_transformIN3c104HalfEfPNS_17CUDAGeneratorImplEZZZNS4_14uniform_kernelIS9_EEvRNS_18TensorIteratorBaseEddT_ENKUlvE_clEvENKUlvE1_clEvEUlfE_EEvSC_T1_T2_EUlP24curandStatePhilox4_32_10E_ZNS1_27distribution_nullary_kernelIS7_f7double2S9_SL_SG_EEvSC_SI_RKT3_T4_EUlifE_EEvlNS_15PhiloxCudaStateESH_SI_,(.L_x_266 - _ZN2at6native55_GLOBAL__N__1da31dc6_22_DistributionUniform_cu_67fa25cf43distribution_elementwise_grid_stride_kernelIfLi4EZNS0_9templates4cuda21uniform_and_transformIN3c104HalfEfPNS_17CUDAGeneratorImplEZZZNS4_14uniform_kernelIS9_EEvRNS_18TensorIteratorBaseEddT_ENKUlvE_clEvENKUlvE1_clEvEUlfE_EEvSC_T1_T2_EUlP24curandStatePhilox4_32_10E_ZNS1_27distribution_nullary_kernelIS7_f7double2S9_SL_SG_EEvSC_SI_RKT3_T4_EUlifE_EEvlNS_15PhiloxCudaStateESH_SI_)
        .other          _ZN2at6native55_GLOBAL__N__1da31dc6_22_DistributionUniform_cu_67fa25cf43distribution_elementwise_grid_stride_kernelIfLi4EZNS0_9templates4cuda21uniform_and_transformIN3c104HalfEfPNS_17CUDAGeneratorImplEZZZNS4_14uniform_kernelIS9_EEvRNS_18TensorIteratorBaseEddT_ENKUlvE_clEvENKUlvE1_clEvEUlfE_EEvSC_T1_T2_EUlP24curandStatePhilox4_32_10E_ZNS1_27distribution_nullary_kernelIS7_f7double2S9_SL_SG_EEvSC_SI_RKT3_T4_EUlifE_EEvlNS_15PhiloxCudaStateESH_SI_,@"STO_CUDA_ENTRY STV_DEFAULT"
_ZN2at6native55_GLOBAL__N__1da31dc6_22_DistributionUniform_cu_67fa25cf43distribution_elementwise_grid_stride_kernelIfLi4EZNS0_9templates4cuda21uniform_and_transformIN3c104HalfEfPNS_17CUDAGeneratorImplEZZZNS4_14uniform_kernelIS9_EEvRNS_18TensorIteratorBaseEddT_ENKUlvE_clEvENKUlvE1_clEvEUlfE_EEvSC_T1_T2_EUlP24curandStatePhilox4_32_10E_ZNS1_27distribution_nullary_kernelIS7_f7double2S9_SL_SG_EEvSC_SI_RKT3_T4_EUlifE_EEvlNS_15PhiloxCudaStateESH_SI_:
        /* <DEDUP_REMOVED lines=84> */
[----:B------:R-:W-:Y:S05]  /*0540*/  CALL.REL.NOINC `($__internal_7_$__cuda_sm20_div_s64) ;  /* 0x0000000c00ac7944 */ /* 0x000fea0003c00000 */
[----:B------:R-:W-:Y:S05]  /*0550*/  BRA `(.L_x_122) ;  /* 0x0000000000587947 */ /* 0x000fea0003800000 */
.L_x_121:
        /* <DEDUP_REMOVED lines=18> */
[----:B------:R-:W-:Y:S01]  /*0680*/  ISETP.GE.U32.AND P1, PT, R17, R18, PT ;  /* 0x000000121100720c */ /* 0x000fe20003f26070 */
[----:B------:R-:W-:-:S12]  /*0690*/  HFMA2.MMA R17, -RZ, RZ, 0, 0 ;  /* 0x00000000ff117435 */ /* 0x000fd800000001ff */
[----:B------:R-:W-:Y:S01]  /*06a0*/  @P1 VIADD R16, R16, 0x1 ;  /* 0x0000000110101836 */ /* 0x000fe20000000000 */
[----:B------:R-:W-:-:S07]  /*06b0*/  @!P2 LOP3.LUT R16, RZ, R18, RZ, 0x33, !PT ;  /* 0x00000012ff10a212 */ /* 0x000fce00078e33ff */
.L_x_122:
[----:B------:R-:W-:Y:S01]  /*06c0*/  ULDC UR4, c[0x0][0xc] ;  /* 0x0000030000047ab9 */ /* 0x000fe20000000800 */
[----:B------:R-:W-:Y:S01]  /*06d0*/  IADD3 R19, P0, R16, 0x1, RZ ;  /* 0x0000000110137810 */ /* 0x000fe20007f1e0ff */
[----:B------:R-:W-:-:S04]  /*06e0*/  IMAD.WIDE.U32 R24, R24, UR4, RZ ;  /* 0x0000000418187c25 */ /* 0x000fc8000f8e00ff */
[----:B------:R-:W-:Y:S02]  /*06f0*/  IMAD.X R17, RZ, RZ, R17, P0 ;  /* 0x000000ffff117224 */ /* 0x000fe400000e0611 */
        /* <DEDUP_REMOVED lines=11> */
[----:B------:R-:W-:Y:S01]  /*07b0*/  IADD3 R19, R22, -0x700cb87f, RZ ;  /* 0x8ff3478116137810 */ /* 0x000fe20007ffe0ff */
[----:B------:R-:W-:Y:S01]  /*07c0*/  IMAD R26, R21, -0x2daee0ad, RZ ;  /* 0xd2511f53151a7824 */ /* 0x000fe200078e02ff */
[--C-:B------:R-:W-:Y:S01]  /*07d0*/  SHF.R.U32.HI R39, RZ, 0x2, R41.reuse ;  /* 0x00000002ff277819 */ /* 0x100fe20000011629 */
[----:B------:R-:W-:Y:S01]  /*07e0*/  VIADD R21, R23, 0x96a522ad ;  /* 0x96a522ad17157836 */ /* 0x000fe20000000000 */
[----:B------:R-:W-:Y:S01]  /*07f0*/  LOP3.LUT R33, R28, R19, RZ, 0x3c, !PT ;  /* 0x000000131c217212 */ /* 0x000fe200078e3cff */
[----:B------:R-:W-:Y:S01]  /*0800*/  IMAD.WIDE.U32 R34, R34, -0x326172a9, RZ ;  /* 0xcd9e8d5722227825 */ /* 0x000fe200078e00ff */
[----:B------:R-:W1:Y:S01]  /*0810*/  LDC.U16 R29, c[0x0][0x24a] ;  /* 0x00009280ff1d7b82 */ /* 0x000e620000000400 */
[----:B------:R-:W-:Y:S01]  /*0820*/  SHF.R.U64 R38, R40, 0x2, R41 ;  /* 0x0000000228267819 */ /* 0x000fe20000001229 */
[----:B------:R-:W-:Y:S01]  /*0830*/  ULDC UR12, c[0x0][0x240] ;  /* 0x00009000000c7ab9 */ /* 0x000fe20000000800 */
[----:B------:R-:W-:Y:S01]  /*0840*/  IMAD.HI.U32 R36, R43, -0x2daee0ad, RZ ;  /* 0xd2511f532b247827 */ /* 0x000fe200078e00ff */
[----:B------:R-:W-:Y:S01]  /*0850*/  LOP3.LUT R31, R26, R21, RZ, 0x3c, !PT ;  /* 0x000000151a1f7212 */ /* 0x000fe200078e3cff */
[----:B------:R-:W-:Y:S01]  /*0860*/  ULDC.64 UR10, c[0x0][0x238] ;  /* 0x00008e00000a7ab9 */ /* 0x000fe20000000a00 */
[----:B------:R-:W-:Y:S01]  /*0870*/  LOP3.LUT R35, R33, R35, RZ, 0x3c, !PT ;  /* 0x0000002321237212 */ /* 0x000fe200078e3cff */
[----:B------:R-:W-:Y:S01]  /*0880*/  ULDC.64 UR8, c[0x0][0x240] ;  /* 0x0000900000087ab9 */ /* 0x000fe20000000a00 */
[----:B------:R-:W2:Y:S01]  /*0890*/  LDC.U16 R20, c[0x0][0x248] ;  /* 0x00009200ff147b82 */ /* 0x000ea20000000400 */
[----:B------:R-:W-:-:S02]  /*08a0*/  LOP3.LUT R36, R31, R36, RZ, 0x3c, !PT ;  /* 0x000000241f247212 */ /* 0x000fc400078e3cff */
[----:B------:R-:W-:-:S05]  /*08b0*/  LOP3.LUT R40, R40, 0x3, RZ, 0xc0, !PT ;  /* 0x0000000328287812 */ /* 0x000fca00078ec0ff */
[----:B------:R-:W3:Y:S01]  /*08c0*/  LDC.64 R24, c[0x0][0x210] ;  /* 0x00008400ff187b82 */ /* 0x000ee20000000a00 */
[----:B0-----:R-:W-:-:S05]  /*08d0*/  HADD2.F32 R18, -RZ, R18.H0_H0 ;  /* 0x20000012ff127230 */ /* 0x001fca0000004100 */
[----:B------:R-:W-:Y:S01]  /*08e0*/  FADD.FTZ R27, R18, +QNAN ;  /* 0x7fc00000121b7421 */ /* 0x000fe20000010000 */
[----:B-1----:R-:W-:-:S04]  /*08f0*/  HADD2.F32 R41, -RZ, R29.H0_H0 ;  /* 0x2000001dff297230 */ /* 0x002fc80000004100 */
[----:B------:R-:W-:-:S04]  /*0900*/  F2FP.F16.F32.PACK_AB R27, RZ, R27 ;  /* 0x0000001bff1b723e */ /* 0x000fc800000000ff */
[----:B------:R-:W-:-:S05]  /*0910*/  PRMT R37, R27, 0x7610, R37 ;  /* 0x000076101b257816 */ /* 0x000fca0000000025 */
[----:B--2---:R-:W-:-:S07]  /*0920*/  HADD2.F32 R42, -RZ, R37.H0_H0 ;  /* 0x20000025ff2a7230 */ /* 0x004fce0000004100 */
.L_x_134:
        /* <DEDUP_REMOVED lines=13> */
.L_x_124:
[----:B------:R-:W-:Y:S05]  /*0a00*/  BSYNC B0 ;  /* 0x0000000000007941 */ /* 0x000fea0003800000 */
.L_x_123:
        /* <DEDUP_REMOVED lines=20> */
[----:B------:R-:W-:Y:S01]  /*0b50*/  IMAD.MOV.U32 R49, RZ, RZ, R34 ;  /* 0x000000ffff317224 */ /* 0x000fe200078e0022 */
[----:B------:R-:W-:Y:S01]  /*0b60*/  LOP3.LUT R26, R33, R28, R3, 0x96, !PT ;  /* 0x0000001c211a7212 */ /* 0x000fe200078e9603 */
[----:B------:R-:W-:Y:S01]  /*0b70*/  IMAD.WIDE.U32 R28, R29, -0x2daee0ad, RZ ;  /* 0xd2511f531d1c7825 */ /* 0x000fe200078e00ff */
[----:B------:R-:W-:-:S03]  /*0b80*/  IADD3 R33, R22, 0x78dde6e4, RZ ;  /* 0x78dde6e416217810 */ /* 0x000fc60007ffe0ff */
[----:B------:R-:W-:Y:S01]  /*0b90*/  IMAD.WIDE.U32 R26, R26, -0x326172a9, RZ ;  /* 0xcd9e8d571a1a7825 */ /* 0x000fe200078e00ff */
[----:B------:R-:W-:-:S04]  /*0ba0*/  LOP3.LUT R31, R29, R32, R4, 0x96, !PT ;  /* 0x000000201d1f7212 */ /* 0x000fc800078e9604 */
        /* <DEDUP_REMOVED lines=39> */
.L_x_126:
[----:B------:R-:W-:Y:S01]  /*0e20*/  IMAD.MOV.U32 R49, RZ, RZ, R36 ;  /* 0x000000ffff317224 */ /* 0x000fe200078e0024 */
[----:B------:R-:W-:Y:S01]  /*0e30*/  MOV R26, R33 ;  /* 0x00000021001a7202 */ /* 0x000fe20000000f00 */
[----:B------:R-:W-:Y:S02]  /*0e40*/  IMAD.MOV.U32 R46, RZ, RZ, R44 ;  /* 0x000000ffff2e7224 */ /* 0x000fe400078e002c */
[----:B------:R-:W-:-:S07]  /*0e50*/  IMAD.MOV.U32 R47, RZ, RZ, R30 ;  /* 0x000000ffff2f7224 */ /* 0x000fce00078e001e */
.L_x_125:
[----:B---3--:R-:W-:Y:S01]  /*0e60*/  ISETP.GE.U32.AND P0, PT, R10, R24, PT ;  /* 0x000000180a00720c */ /* 0x008fe20003f06070 */
[----:B------:R-:W-:Y:S01]  /*0e70*/  BSSY B0, `(.L_x_127) ;  /* 0x0000017000007945 */ /* 0x000fe20003800000 */
[----:B------:R-:W-:Y:S01]  /*0e80*/  HFMA2.MMA R28, -RZ, RZ, 0, 0 ;  /* 0x00000000ff1c7435 */ /* 0x000fe200000001ff */
[----:B------:R-:W-:Y:S01]  /*0e90*/  IMAD.MOV.U32 R29, RZ, RZ, 0x3ca00000 ;  /* 0x3ca00000ff1d7424 */ /* 0x000fe200078e00ff */
[----:B------:R-:W-:-:S13]  /*0ea0*/  ISETP.GE.AND.EX P0, PT, R11, R25, PT, P0 ;  /* 0x000000190b00720c */ /* 0x000fda0003f06300 */
[----:B------:R-:W-:Y:S05]  /*0eb0*/  @P0 BRA `(.L_x_128) ;  /* 0x0000000000480947 */ /* 0x000fea0003800000 */
[----:B------:R-:W-:Y:S01]  /*0ec0*/  IMAD.WIDE.U32 R26, R26, 0x200000, RZ ;  /* 0x002000001a1a7825 */ /* 0x000fe200078e00ff */
[----:B------:R-:W-:Y:S01]  /*0ed0*/  UMOV UR4, 0xf0000000 ;  /* 0xf000000000047882 */ /* 0x000fe20000000000 */
[----:B------:R-:W-:Y:S02]  /*0ee0*/  UMOV UR5, 0x380fffff ;  /* 0x380fffff00057882 */ /* 0x000fe40000000000 */
[----:B------:R-:W-:Y:S01]  /*0ef0*/  IMAD R34, R10, UR8, RZ ;  /* 0x000000080a227c24 */ /* 0x000fe2000f8e02ff */
[----:B------:R-:W-:-:S04]  /*0f00*/  LOP3.LUT R26, R26, R49, RZ, 0x3c, !PT ;  /* 0x000000311a1a7212 */ /* 0x000fc800078e3cff */
[----:B------:R0:W1:Y:S02]  /*0f10*/  I2F.F64.U64 R32, R26 ;  /* 0x0000001a00207312 */ /* 0x0000640000301800 */
[----:B0-----:R-:W-:-:S04]  /*0f20*/  IADD3 R26, P1, R34, UR10, RZ ;  /* 0x0000000a221a7c10 */ /* 0x001fc8000ff3e0ff */
[----:B------:R-:W-:Y:S01]  /*0f30*/  LEA.HI.X.SX32 R27, R34, UR11, 0x1, P1 ;  /* 0x0000000b221b7c11 */ /* 0x000fe200088f0eff */
[----:B-1----:R-:W-:-:S06]  /*0f40*/  DFMA R32, R32, R28, 5.5511151231257827021e-17 ;  /* 0x3c9000002020742b */ /* 0x002fcc000000001c */
[----:B------:R-:W0:Y:S02]  /*0f50*/  F2F.F32.F64 R35, R32 ;  /* 0x0000002000237310 */ /* 0x000e240000301000 */
[----:B------:R-:W-:-:S14]  /*0f60*/  DSETP.GEU.AND P0, PT, |R32|, UR4, PT ;  /* 0x0000000420007e2a */ /* 0x000fdc000bf0e200 */
[----:B0-----:R-:W-:-:S04]  /*0f70*/  @!P0 FMUL R35, R35, 1.175494350822287508e-38 ;  /* 0x0080000023238820 */ /* 0x001fc80000400000 */
[----:B------:R-:W-:-:S05]  /*0f80*/  FFMA.FTZ R35, R35, UR9, R18 ;  /* 0x0000000923237c23 */ /* 0x000fca0008010012 */
[----:B------:R-:W-:-:S05]  /*0f90*/  F2FP.F16.F32.PACK_AB R35, RZ, R35 ;  /* 0x00000023ff23723e */ /* 0x000fca00000000ff */
[----:B------:R-:W-:-:S05]  /*0fa0*/  HADD2.F32 R36, -RZ, R35.H0_H0 ;  /* 0x20000023ff247230 */ /* 0x000fca0000004100 */
[----:B------:R-:W-:-:S04]  /*0fb0*/  FSETP.NEU.FTZ.AND P0, PT, R36, R41, PT ;  /* 0x000000292400720b */ /* 0x000fc80003f1d000 */
[----:B------:R-:W-:-:S05]  /*0fc0*/  SEL R35, R20, R35, !P0 ;  /* 0x0000002314237207 */ /* 0x000fca0004000000 */
[----:B------:R0:W-:Y:S04]  /*0fd0*/  STG.E.U16 desc[UR6][R26.64], R35 ;  /* 0x000000231a007986 */ /* 0x0001e8000c101506 */
.L_x_128:
[----:B------:R-:W-:Y:S05]  /*0fe0*/  BSYNC B0 ;  /* 0x0000000000007941 */ /* 0x000fea0003800000 */
.L_x_127:
        /* <DEDUP_REMOVED lines=13> */
[----:B------:R-:W-:Y:S02]  /*10c0*/  IADD3 R47, P3, R47, R10, RZ ;  /* 0x0000000a2f2f7210 */ /* 0x000fe40007f7e0ff */
[----:B------:R-:W-:Y:S02]  /*10d0*/  ISETP.GE.U32.AND P1, PT, R35, R24, PT ;  /* 0x000000182300720c */ /* 0x000fe40003f26070 */
[----:B------:R-:W-:Y:S01]  /*10e0*/  ISETP.GE.AND.EX P2, PT, R36, R25, PT, P2 ;  /* 0x000000192400720c */ /* 0x000fe20003f46320 */
[----:B------:R-:W-:Y:S01]  /*10f0*/  IMAD.X R32, RZ, RZ, R11, P3 ;  /* 0x000000ffff207224 */ /* 0x000fe200018e060b */
[----:B------:R-:W-:-:S02]  /*1100*/  IADD3.X R34, RZ, R11, RZ, P4, !PT ;  /* 0x0000000bff227210 */ /* 0x000fc400027fe4ff */
[----:B------:R-:W-:Y:S02]  /*1110*/  ISETP.GE.U32.AND P0, PT, R47, R24, PT ;  /* 0x000000182f00720c */ /* 0x000fe40003f06070 */
[-C--:B------:R-:W-:Y:S02]  /*1120*/  ISETP.GE.AND.EX P1, PT, R34, R25.reuse, PT, P1 ;  /* 0x000000192200720c */ /* 0x080fe40003f26310 */
[----:B------:R-:W-:-:S05]  /*1130*/  ISETP.GE.AND.EX P0, PT, R32, R25, PT, P0 ;  /* 0x000000192000720c */ /* 0x000fca0003f06300 */
[----:B------:R-:W-:Y:S08]  /*1140*/  @P2 BRA `(.L_x_130) ;  /* 0x00000000003c2947 */ /* 0x000ff00003800000 */
[----:B------:R-:W-:Y:S01]  /*1150*/  UMOV UR4, 0xf0000000 ;  /* 0xf000000000047882 */ /* 0x000fe20000000000 */
[----:B------:R-:W-:Y:S01]  /*1160*/  UMOV UR5, 0x380fffff ;  /* 0x380fffff00057882 */ /* 0x000fe20000000000 */
[----:B------:R-:W0:Y:S01]  /*1170*/  F2F.F32.F64 R29, R26 ;  /* 0x0000001a001d7310 */ /* 0x000e220000301000 */
[----:B------:R-:W-:Y:S01]  /*1180*/  DSETP.GEU.AND P2, PT, |R26|, UR4, PT ;  /* 0x000000041a007e2a */ /* 0x000fe2000bf4e200 */
[----:B------:R-:W-:-:S05]  /*1190*/  IMAD R49, R49, UR8, RZ ;  /* 0x0000000831317c24 */ /* 0x000fca000f8e02ff */
[----:B------:R-:W-:-:S08]  /*11a0*/  IADD3 R28, P3, R49, UR10, RZ ;  /* 0x0000000a311c7c10 */ /* 0x000fd0000ff7e0ff */
[----:B0-----:R-:W-:-:S04]  /*11b0*/  @!P2 FMUL R29, R29, 1.175494350822287508e-38 ;  /* 0x008000001d1da820 */ /* 0x001fc80000400000 */
[----:B------:R-:W-:-:S05]  /*11c0*/  FFMA.FTZ R29, R29, UR9, R18 ;  /* 0x000000091d1d7c23 */ /* 0x000fca0008010012 */
[----:B------:R-:W-:-:S04]  /*11d0*/  F2FP.F16.F32.PACK_AB R29, RZ, R29 ;  /* 0x0000001dff1d723e */ /* 0x000fc800000000ff */
[----:B------:R-:W-:Y:S02]  /*11e0*/  PRMT R51, R29, 0x7610, R51 ;  /* 0x000076101d337816 */ /* 0x000fe40000000033 */
[----:B------:R-:W-:-:S03]  /*11f0*/  LEA.HI.X.SX32 R29, R49, UR11, 0x1, P3 ;  /* 0x0000000b311d7c11 */ /* 0x000fc600098f0eff */
[----:B------:R-:W-:-:S05]  /*1200*/  HADD2.F32 R32, -RZ, R51.H0_H0 ;  /* 0x20000033ff207230 */ /* 0x000fca0000004100 */
[----:B------:R-:W-:-:S04]  /*1210*/  FSETP.NEU.FTZ.AND P2, PT, R32, R41, PT ;  /* 0x000000292000720b */ /* 0x000fc80003f5d000 */
[----:B------:R-:W-:-:S05]  /*1220*/  SEL R51, R20, R51, !P2 ;  /* 0x0000003314337207 */ /* 0x000fca0005000000 */
[----:B------:R0:W-:Y:S04]  /*1230*/  STG.E.U16 desc[UR6][R28.64], R51 ;  /* 0x000000331c007986 */ /* 0x0001e8000c101506 */
.L_x_130:
[----:B------:R-:W-:Y:S05]  /*1240*/  BSYNC B0 ;  /* 0x0000000000007941 */ /* 0x000fea0003800000 */
.L_x_129:
[----:B------:R-:W-:Y:S04]  /*1250*/  BSSY B0, `(.L_x_131) ;  /* 0x0000008000007945 */ /* 0x000fe80003800000 */
[----:B------:R-:W-:Y:S05]  /*1260*/  @P1 BRA `(.L_x_132) ;  /* 0x0000000000181947 */ /* 0x000fea0003800000 */
[----:B------:R-:W-:Y:S01]  /*1270*/  IMAD R35, R35, UR12, RZ ;  /* 0x0000000c23237c24 */ /* 0x000fe2000f8e02ff */
[----:B------:R-:W-:-:S04]  /*1280*/  FSETP.NEU.FTZ.AND P1, PT, R42, R41, PT ;  /* 0x000000292a00720b */ /* 0x000fc80003f3d000 */
[C---:B------:R-:W-:Y:S02]  /*1290*/  IADD3 R26, P2, R35.reuse, UR10, RZ ;  /* 0x0000000a231a7c10 */ /* 0x040fe4000ff5e0ff */
[----:B0-----:R-:W-:Y:S02]  /*12a0*/  SEL R29, R20, R37, !P1 ;  /* 0x00000025141d7207 */ /* 0x001fe40004800000 */
[----:B------:R-:W-:-:S05]  /*12b0*/  LEA.HI.X.SX32 R27, R35, UR11, 0x1, P2 ;  /* 0x0000000b231b7c11 */ /* 0x000fca00090f0eff */
[----:B------:R1:W-:Y:S04]  /*12c0*/  STG.E.U16 desc[UR6][R26.64], R29 ;  /* 0x0000001d1a007986 */ /* 0x0003e8000c101506 */
.L_x_132:
[----:B------:R-:W-:Y:S05]  /*12d0*/  BSYNC B0 ;  /* 0x0000000000007941 */ /* 0x000fea0003800000 */
.L_x_131:
[----:B------:R-:W-:Y:S05]  /*12e0*/  @P0 BRA `(.L_x_133) ;  /* 0x0000000000180947 */ /* 0x000fea0003800000 */
[----:B------:R-:W-:Y:S01]  /*12f0*/  IMAD R47, R47, UR12, RZ ;  /* 0x0000000c2f2f7c24 */ /* 0x000fe2000f8e02ff */
[----:B------:R-:W-:-:S04]  /*1300*/  FSETP.NEU.FTZ.AND P1, PT, R42, R41, PT ;  /* 0x000000292a00720b */ /* 0x000fc80003f3d000 */
[C---:B-1----:R-:W-:Y:S02]  /*1310*/  IADD3 R26, P0, R47.reuse, UR10, RZ ;  /* 0x0000000a2f1a7c10 */ /* 0x042fe4000ff1e0ff */
[----:B0-----:R-:W-:Y:S02]  /*1320*/  SEL R29, R20, R37, !P1 ;  /* 0x00000025141d7207 */ /* 0x001fe40004800000 */
[----:B------:R-:W-:-:S05]  /*1330*/  LEA.HI.X.SX32 R27, R47, UR11, 0x1, P0 ;  /* 0x0000000b2f1b7c11 */ /* 0x000fca00080f0eff */
[----:B------:R2:W-:Y:S04]  /*1340*/  STG.E.U16 desc[UR6][R26.64], R29 ;  /* 0x0000001d1a007986 */ /* 0x0005e8000c101506 */
.L_x_133:
        /* <DEDUP_REMOVED lines=11> */
        .weak           $__internal_7_$__cuda_sm20_div_s64
        .type           $__internal_7_$__cuda_sm20_div_s64,@function
        .size           $__internal_7_$__cuda_sm20_div_s64,(.L_x_266 - $__internal_7_$__cuda_sm20_div_s64)
$__internal_7_$__cuda_sm20_div_s64:
        /* <DEDUP_REMOVED lines=48> */
[----:B------:R-:W-:-:S04]  /*1700*/  IADD3 R16, P0, -R16, R28, RZ ;  /* 0x0000001c10107210 */ /* 0x000fc80007f1e1ff */
        /* <DEDUP_REMOVED lines=14> */
[----:B------:R-:W-:Y:S01]  /*17f0*/  SEL R16, R16, R27, P0 ;  /* 0x0000001b10107207 */ /* 0x000fe20000000000 */
[----:B------:R-:W-:-:S03]  /*1800*/  IMAD.MOV.U32 R27, RZ, RZ, 0x0 ;  /* 0x00000000ff1b7424 */ /* 0x000fc600078e00ff */
        /* <DEDUP_REMOVED lines=9> */
[----:B------:R-:W-:Y:S06]  /*18a0*/  RET.REL.NODEC R26 `(_ZN2at6native55_GLOBAL__N__1da31dc6_22_DistributionUniform_cu_67fa25cf43distribution_elementwise_grid_stride_kernelIfLi4EZNS0_9templates4cuda21uniform_and_transformIN3c104HalfEfPNS_17CUDAGeneratorImplEZZZNS4_14uniform_kernelIS9_EEvRNS_18TensorIteratorBaseEddT_ENKUlvE_clEvENKUlvE1_clEvEUlfE_EEvSC_T1_T2_EUlP24curandStatePhilox4_32_10E_ZNS1_27distribution_nullary_kernelIS7_f7double2S9_SL_SG_EEvSC_SI_RKT3_T4_EUlifE_EEvlNS_15PhiloxCudaStateESH_SI_) ;  /* 0xffffffe41ad47950 */ /* 0x000fec0003c3ffff */
.L_x_135:
        /* <DEDUP_REMOVED lines=13> */
.L_x_266:


//--------------------- .text._ZN2at6native55_GLOBAL__N__1da31dc6_22_DistributionUniform_cu_67fa25cf43distribution_elementwise_grid_stride_kernelIfLi4EZNS0_9templates4cuda21uniform_and_transformIffPNS_17CUDAGeneratorImplEZZZNS4_14uniform_kernelIS7_EEvRNS_18TensorIteratorBaseEddT_ENKUlvE_clEvENKUlvE0_clEvEUlfE_EEvSA_T1_T2_EUlP24curandStatePhilox4_32_10E0_ZNS1_27distribution_nullary_kernelIff6float4S7_SJ_SE_EEvSA_SG_RKT3_T4_EUlifE0_EEvlNS_15PhiloxCudaStateESF_SG_ --------------------------
	.section	.text._ZN2at6native55_GLOBAL__N__1da31dc6_22_DistributionUniform_cu_67fa25cf43distribution_elementwise_grid_stride_kernelIfLi4EZNS0_9templates4cuda21uniform_and_transformIffPNS_17CUDAGeneratorImplEZZZNS4_14uniform_kernelIS7_EEvRNS_18TensorIteratorBaseEddT_ENKUlvE_clEvENKUlvE0_clEvEUlfE_EEvSA_T1_T2_EUlP24curandStatePhilox4_32_10E0_ZNS1_27distribution_nullary_kernelIff6float4S7_SJ_SE_EEvSA_SG_RKT3_T4_EUlifE0_EEvlNS_15PhiloxCudaStateESF_SG_,"ax",@progbits
	.align	128
.text._ZN2at6native55_GLOBAL__N__1da31dc6_22_DistributionUniform_cu_67fa25cf43distribution_elementwise_grid_stride_kernelIfLi4EZNS0_9templates4cuda21uniform_and_transformIffPNS_17CUDAGeneratorImplEZZZNS4_14uniform_kernelIS7_EEvRNS_18TensorIteratorBaseEddT_ENKUlvE_clEvENKUlvE0_clEvEUlfE_EEvSA_T1_T2_EUlP24curandStatePhilox4_32_10E0_ZNS1_27distribution_nullary_kernelIff6float4S7_SJ_SE_EEvSA_SG_RKT3_T4_EUlifE0_EEvlNS_15PhiloxCudaStateESF_SG_:
        .type           _ZN2at6native55_GLOBAL__N__1da31dc6_22_DistributionUniform_cu_67fa25cf43distribution_elementwise_grid_stride_kernelIfLi4EZNS0_9templates4cuda21uniform_and_transformIffPNS_17CUDAGeneratorImplEZZZNS4_14uniform_kernelIS7_EEvRNS_18TensorIteratorBaseEddT_ENKUlvE_clEvENKUlvE0_clEvEUlfE_EEvSA_T1_T2_EUlP24curandStatePhilox4_32_10E0_ZNS1_27distribution_nullary_kernelIff6float4S7_SJ_SE_EEvSA_SG_RKT3_T4_EUlifE0_EEvlNS_15PhiloxCudaStateESF_SG_,@function
        .size           _ZN2at6native55_GLOBAL__N__1da31dc6_22_DistributionUniform_cu_67fa25cf43distribution_elementwise_grid_stride_kernelIfLi4EZNS0_9templates4cuda21uniform_and_transformIffPNS_17CUDAGeneratorImplEZZZNS4_14uniform_kernelIS7_EEvRNS_18TensorIteratorBaseEddT_ENKUlvE_clEvENKUlvE0_clEvEUlfE_EEvSA_T1_T2_EUlP24curandStatePhilox4_32_10E0_ZNS1_27distribution_nullary_kernelIff6float4S7_SJ_SE_EEvSA_SG_RKT3_T4_EUlifE0_EEvlNS_15PhiloxCudaStateESF_SG_,(.L_x_268 - _ZN2at6native55_GLOBAL__N__1da31dc6_22_DistributionUniform_cu_67fa25cf43distribution_elementwise_grid_stride_kernelIfLi4EZNS0_9templates4cuda21uniform_and_transformIffPNS_17CUDAGeneratorImplEZZZNS4_14uniform_kernelIS7_EEvRNS_18TensorIteratorBaseEddT_ENKUlvE_clEvENKUlvE0_clEvEUlfE_EEvSA_T1_T2_EUlP24curandStatePhilox4_32_10E0_ZNS1_27distribution_nullary_kernelIff6float4S7_SJ_SE_EEvSA_SG_RKT3_T4_EUlifE0_EEvlNS_15PhiloxCudaStateESF_SG_)
        .other          _ZN2at6native55_GLOBAL__N__1da31dc6_22_DistributionUniform_cu_67fa25cf43distribution_elementwise_grid_stride_kernelIfLi4EZNS0_9templates4cuda21uniform_and_transformIffPNS_17CUDAGeneratorImplEZZZNS4_14uniform_kernelIS7_EEvRNS_18TensorIteratorBaseEddT_ENKUlvE_clEvENKUlvE0_clEvEUlfE_EEvSA_T1_T2_EUlP24curandStatePhilox4_32_10E0_ZNS1_27distribution_nullary_kernelIff6float4S7_SJ_SE_EEvSA_SG_RKT3_T4_EUlifE0_EEvlNS_15PhiloxCudaStateESF_SG_,@"STO_CUDA_ENTRY STV_DEFAULT"
_ZN2at6native55_GLOBAL__N__1da31dc6_22_DistributionUniform_cu_67fa25cf43distribution_elementwise_grid_stride_kernelIfLi4EZNS0_9templates4cuda21uniform_and_transformIffPNS_17CUDAGeneratorImplEZZZNS4_14uniform_kernelIS7_EEvRNS_18TensorIteratorBaseEddT_ENKUlvE_clEvENKUlvE0_clEvEUlfE_EEvSA_T1_T2_EUlP24curandStatePhilox4_32_10E0_ZNS1_27distribution_nullary_kernelIff6float4S7_SJ_SE_EEvSA_SG_RKT3_T4_EUlifE0_EEvlNS_15PhiloxCudaStateESF_SG_:
        /* <DEDUP_REMOVED lines=92> */
[----:B------:R-:W-:Y:S05]  /*05c0*/  CALL.REL.NOINC `($__internal_8_$__cuda_sm20_div_s64) ;  /* 0x0000004c00387944 */ /* 0x000fea0003c00000 */
[----:B------:R-:W-:Y:S05]  /*05d0*/  BRA `(.L_x_137) ;  /* 0x0000000000587947 */ /* 0x000fea0003800000 */
.L_x_136:
        /* <DEDUP_REMOVED lines=22> */
.L_x_137:
        /* <DEDUP_REMOVED lines=13> */
[----:B------:R-:W0:Y:S01]  /*0810*/  LDC R31, c[0x0][0x238] ;  /* 0x00008e00ff1f7b82 */ /* 0x000e220000000800 */
[----:B------:R-:W-:Y:S01]  /*0820*/  IMAD R38, R38, -0x326172a9, RZ ;  /* 0xcd9e8d5726267824 */ /* 0x000fe200078e02ff */
[----:B------:R-:W-:Y:S01]  /*0830*/  LOP3.LUT R30, R30, 0x3, RZ, 0xc0, !PT ;  /* 0x000000031e1e7812 */ /* 0x000fe200078ec0ff */
[----:B------:R-:W-:Y:S01]  /*0840*/  ULDC UR58, c[0x0][0x23c] ;  /* 0x00008f00003a7ab9 */ /* 0x000fe20000000800 */
[----:B------:R-:W-:Y:S01]  /*0850*/  ULDC UR57, c[0x0][0x368] ;  /* 0x0000da0000397ab9 */ /* 0x000fe20000000800 */
[----:B------:R-:W-:Y:S01]  /*0860*/  ULDC UR56, c[0x0][0x250] ;  /* 0x0000940000387ab9 */ /* 0x000fe20000000800 */
[----:B------:R-:W-:Y:S01]  /*0870*/  ULDC UR55, c[0x0][0x36c] ;  /* 0x0000db0000377ab9 */ /* 0x000fe20000000800 */
[----:B------:R-:W-:Y:S01]  /*0880*/  ULDC UR54, c[0x0][0x254] ;  /* 0x0000950000367ab9 */ /* 0x000fe20000000800 */
[----:B------:R-:W1:Y:S01]  /*0890*/  LDC.64 R20, c[0x0][0x3d8] ;  /* 0x0000f600ff147b82 */ /* 0x000e620000000a00 */
        /* <DEDUP_REMOVED lines=47> */
[----:B01----:R-:W-:-:S05]  /*0b90*/  ULDC.64 UR32, c[0x0][0x240] ;  /* 0x0000900000207ab9 */ /* 0x003fca0000000a00 */
.L_x_153:
        /* <DEDUP_REMOVED lines=13> */
.L_x_139:
[----:B------:R-:W-:Y:S05]  /*0c70*/  BSYNC B0 ;  /* 0x0000000000007941 */ /* 0x000fea0003800000 */
.L_x_138:
        /* <DEDUP_REMOVED lines=69> */
.L_x_141:
[----:B------:R-:W-:Y:S01]  /*10d0*/  IMAD.MOV.U32 R26, RZ, RZ, R36 ;  /* 0x000000ffff1a7224 */ /* 0x000fe200078e0024 */
[----:B------:R-:W-:Y:S01]  /*10e0*/  MOV R34, R27 ;  /* 0x0000001b00227202 */ /* 0x000fe20000000f00 */
[----:B------:R-:W-:Y:S01]  /*10f0*/  IMAD.MOV.U32 R35, RZ, RZ, R32 ;  /* 0x000000ffff237224 */ /* 0x000fe200078e0020 */
[----:B------:R-:W-:-:S07]  /*1100*/  MOV R39, R24 ;  /* 0x0000001800277202 */ /* 0x000fce0000000f00 */
.L_x_140:
[----:B--2---:R-:W-:Y:S01]  /*1110*/  ISETP.GE.U32.AND P0, PT, R13, R22, PT ;  /* 0x000000160d00720c */ /* 0x004fe20003f06070 */
        /* <DEDUP_REMOVED lines=250> */
.L_x_144:
[----:B------:R-:W-:Y:S01]  /*20c0*/  FFMA.FTZ R40, R40, R20, R21 ;  /* 0x0000001428287223 */ /* 0x000fe20000010015 */
[----:B------:R-:W-:Y:S02]  /*20d0*/  ULDC.64 UR34, c[0x0][0x3d0] ;  /* 0x0000f40000227ab9 */ /* 0x000fe40000000a00 */
[----:B------:R-:W-:Y:S02]  /*20e0*/  IADD3 R26, P1, R35, UR34, RZ ;  /* 0x00000022231a7c10 */ /* 0x000fe4000ff3e0ff */
[C---:B------:R-:W-:Y:S02]  /*20f0*/  FSETP.NEU.FTZ.AND P0, PT, R40.reuse, UR30, PT ;  /* 0x0000001e28007c0b */ /* 0x040fe4000bf1d000 */
[----:B------:R-:W-:Y:S02]  /*2100*/  IADD3.X R27, RZ, UR35, RZ, P1, !PT ;  /* 0x00000023ff1b7c10 */ /* 0x000fe40008ffe4ff */
[----:B------:R-:W-:-:S05]  /*2110*/  FSEL R35, R40, R21, P0 ;  /* 0x0000001528237208 */ /* 0x000fca0000000000 */
[----:B------:R0:W-:Y:S04]  /*2120*/  STG.E desc[UR60][R26.64], R35 ;  /* 0x000000231a007986 */ /* 0x0001e8000c10193c */
.L_x_143:
[----:B------:R-:W-:Y:S05]  /*2130*/  BSYNC B0 ;  /* 0x0000000000007941 */ /* 0x000fea0003800000 */
.L_x_142:
        /* <DEDUP_REMOVED lines=241> */
[----:B------:R-:W-:-:S04]  /*3050*/  ULDC.64 UR34, c[0x0][0x360] ;  /* 0x0000d80000227ab9 */ /* 0x000fc80000000a00 */
[----:B------:R-:W-:-:S05]  /*3060*/  IMAD.HI.U32 R26, R27, UR34, R26 ;  /* 0x000000221b1a7c27 */ /* 0x000fca000f8e001a */
[----:B------:R-:W-:-:S05]  /*3070*/  SHF.R.U32.HI R26, RZ, UR35, R26 ;  /* 0x00000023ff1a7c19 */ /* 0x000fca000801161a */
[----:B------:R-:W-:-:S04]  /*3080*/  IMAD.MOV R26, RZ, RZ, -R26 ;  /* 0x000000ffff1a7224 */ /* 0x000fc800078e0a1a */
[----:B------:R-:W-:-:S04]  /*3090*/  IMAD R26, R26, UR28, R27 ;  /* 0x0000001c1a1a7c24 */ /* 0x000fc8000f8e021b */
[----:B------:R-:W-:-:S07]  /*30a0*/  IMAD R35, R26, UR29, R35 ;  /* 0x0000001d1a237c24 */ /* 0x000fce000f8e0223 */
.L_x_147:
[----:B------:R-:W-:Y:S01]  /*30b0*/  FFMA.FTZ R34, R34, R20, R21 ;  /* 0x0000001422227223 */ /* 0x000fe20000010015 */
[----:B------:R-:W-:Y:S02]  /*30c0*/  ULDC.64 UR34, c[0x0][0x3d0] ;  /* 0x0000f40000227ab9 */ /* 0x000fe40000000a00 */
[----:B------:R-:W-:Y:S02]  /*30d0*/  IADD3 R26, P1, R35, UR34, RZ ;  /* 0x00000022231a7c10 */ /* 0x000fe4000ff3e0ff */
[C---:B------:R-:W-:Y:S02]  /*30e0*/  FSETP.NEU.FTZ.AND P0, PT, R34.reuse, UR30, PT ;  /* 0x0000001e22007c0b */ /* 0x040fe4000bf1d000 */
[----:B------:R-:W-:Y:S02]  /*30f0*/  IADD3.X R27, RZ, UR35, RZ, P1, !PT ;  /* 0x00000023ff1b7c10 */ /* 0x000fe40008ffe4ff */
[----:B------:R-:W-:-:S05]  /*3100*/  FSEL R35, R34, R21, P0 ;  /* 0x0000001522237208 */ /* 0x000fca0000000000 */
[----:B------:R0:W-:Y:S04]  /*3110*/  STG.E desc[UR60][R26.64], R35 ;  /* 0x000000231a007986 */ /* 0x0001e8000c10193c */
.L_x_146:
[----:B------:R-:W-:Y:S05]  /*3120*/  BSYNC B0 ;  /* 0x0000000000007941 */ /* 0x000fea0003800000 */
.L_x_145:
        /* <DEDUP_REMOVED lines=251> */
[----:B------:R-:W-:-:S04]  /*40e0*/  SHF.R.U32.HI R26, RZ, UR35, R26 ;  /* 0x00000023ff1a7c19 */ /* 0x000fc8000801161a */
[----:B------:R-:W-:-:S05]  /*40f0*/  IADD3 R26, -R26, RZ, RZ ;  /* 0x000000ff1a1a7210 */ /* 0x000fca0007ffe1ff */
[----:B------:R-:W-:-:S04]  /*4100*/  IMAD R27, R26, UR28, R37 ;  /* 0x0000001c1a1b7c24 */ /* 0x000fc8000f8e0225 */
[----:B------:R-:W-:-:S07]  /*4110*/  IMAD R34, R27, UR29, R34 ;  /* 0x0000001d1b227c24 */ /* 0x000fce000f8e0222 */
.L_x_150:
[----:B------:R-:W-:Y:S01]  /*4120*/  FFMA.FTZ R36, R36, R20, R21 ;  /* 0x0000001424247223 */ /* 0x000fe20000010015 */
[----:B------:R-:W-:Y:S02]  /*4130*/  ULDC.64 UR34, c[0x0][0x3d0] ;  /* 0x0000f40000227ab9 */ /* 0x000fe40000000a00 */
[----:B------:R-:W-:Y:S02]  /*4140*/  IADD3 R34, P1, R34, UR34, RZ ;  /* 0x0000002222227c10 */ /* 0x000fe4000ff3e0ff */
[----:B------:R-:W-:-:S03]  /*4150*/  FSETP.NEU.FTZ.AND P0, PT, R36, UR30, PT ;  /* 0x0000001e24007c0b */ /* 0x000fc6000bf1d000 */
[----:B------:R-:W-:Y:S01]  /*4160*/  IMAD.X R35, RZ, RZ, UR35, P1 ;  /* 0x00000023ff237e24 */ /* 0x000fe200088e06ff */
[----:B------:R-:W-:-:S05]  /*4170*/  FSEL R27, R36, R21, P0 ;  /* 0x00000015241b7208 */ /* 0x000fca0000000000 */
[----:B------:R0:W-:Y:S04]  /*4180*/  STG.E desc[UR60][R34.64], R27 ;  /* 0x0000001b22007986 */ /* 0x0001e8000c10193c */
.L_x_149:
[----:B------:R-:W-:Y:S05]  /*4190*/  BSYNC B0 ;  /* 0x0000000000007941 */ /* 0x000fea0003800000 */
.L_x_148:
[----:B------:R-:W-:-:S05]  /*41a0*/  IMAD R26, R40, 0x3, RZ ;  /* 0x00000003281a7824 */ /* 0x000fca00078e02ff */
[----:B0-----:R-:W-:-:S04]  /*41b0*/  IADD3 R27, P1, R26, R13, RZ ;  /* 0x0000000d1a1b7210 */ /* 0x001fc80007f3e0ff */
        /* <DEDUP_REMOVED lines=253> */
.L_x_152:
[----:B------:R-:W-:Y:S01]  /*5190*/  FFMA.FTZ R38, R38, R20, R21 ;  /* 0x0000001426267223 */ /* 0x000fe20000010015 */
[----:B------:R-:W-:Y:S02]  /*51a0*/  ULDC.64 UR34, c[0x0][0x3d0] ;  /* 0x0000f40000227ab9 */ /* 0x000fe40000000a00 */
[----:B------:R-:W-:Y:S02]  /*51b0*/  IADD3 R34, P1, R34, UR34, RZ ;  /* 0x0000002222227c10 */ /* 0x000fe4000ff3e0ff */
[C---:B------:R-:W-:Y:S02]  /*51c0*/  FSETP.NEU.FTZ.AND P0, PT, R38.reuse, UR30, PT ;  /* 0x0000001e26007c0b */ /* 0x040fe4000bf1d000 */
[----:B------:R-:W-:Y:S02]  /*51d0*/  IADD3.X R35, RZ, UR35, RZ, P1, !PT ;  /* 0x00000023ff237c10 */ /* 0x000fe40008ffe4ff */
[----:B------:R-:W-:-:S05]  /*51e0*/  FSEL R27, R38, R21, P0 ;  /* 0x00000015261b7208 */ /* 0x000fca0000000000 */
[----:B------:R0:W-:Y:S04]  /*51f0*/  STG.E desc[UR60][R34.64], R27 ;  /* 0x0000001b22007986 */ /* 0x0001e8000c10193c */
.L_x_151:
        /* <DEDUP_REMOVED lines=11> */
        .weak           $__internal_8_$__cuda_sm20_div_s64
        .type           $__internal_8_$__cuda_sm20_div_s64,@function
        .size           $__internal_8_$__cuda_sm20_div_s64,(.L_x_268 - $__internal_8_$__cuda_sm20_div_s64)
$__internal_8_$__cuda_sm20_div_s64:
        /* <DEDUP_REMOVED lines=74> */
[----:B------:R-:W-:Y:S06]  /*5750*/  RET.REL.NODEC R26 `(_ZN2at6native55_GLOBAL__N__1da31dc6_22_DistributionUniform_cu_67fa25cf43distribution_elementwise_grid_stride_kernelIfLi4EZNS0_9templates4cuda21uniform_and_transformIffPNS_17CUDAGeneratorImplEZZZNS4_14uniform_kernelIS7_EEvRNS_18TensorIteratorBaseEddT_ENKUlvE_clEvENKUlvE0_clEvEUlfE_EEvSA_T1_T2_EUlP24curandStatePhilox4_32_10E0_ZNS1_27distribution_nullary_kernelIff6float4S7_SJ_SE_EEvSA_SG_RKT3_T4_EUlifE0_EEvlNS_15PhiloxCudaStateESF_SG_) ;  /* 0xffffffa81a287950 */ /* 0x000fec0003c3ffff */
.L_x_154:
        /* <DEDUP_REMOVED lines=10> */
.L_x_268:


//--------------------- .text._ZN2at6native55_GLOBAL__N__1da31dc6_22_DistributionUniform_cu_67fa25cf43distribution_elementwise_grid_stride_kernelIfLi4EZNS0_9templates4cuda21uniform_and_transformIffPNS_17CUDAGeneratorImplEZZZNS4_14uniform_kernelIS7_EEvRNS_18TensorIteratorBaseEddT_ENKUlvE_clEvENKUlvE0_clEvEUlfE_EEvSA_T1_T2_EUlP24curandStatePhilox4_32_10E0_ZNS1_27distribution_nullary_kernelIff6float4S7_SJ_SE_EEvSA_SG_RKT3_T4_EUlifE_EEvlNS_15PhiloxCudaStateESF_SG_ --------------------------
	.section	.text._ZN2at6native55_GLOBAL__N__1da31dc6_22_DistributionUniform_cu_67fa25cf43distribution_elementwise_grid_stride_kernelIfLi4EZNS0_9templates4cuda21uniform_and_transformIffPNS_17CUDAGeneratorImplEZZZNS4_14uniform_kernelIS7_EEvRNS_18TensorIteratorBaseEddT_ENKUlvE_clEvENKUlvE0_clEvEUlfE_EEvSA_T1_T2_EUlP24curandStatePhilox4_32_10E0_ZNS1_27distribution_nullary_kernelIff6float4S7_SJ_SE_EEvSA_SG_RKT3_T4_EUlifE_EEvlNS_15PhiloxCudaStateESF_SG_,"ax",@progbits
	.align	128
.text._ZN2at6native55_GLOBAL__N__1da31dc6_22_DistributionUniform_cu_67fa25cf43distribution_elementwise_grid_stride_kernelIfLi4EZNS0_9templates4cuda21uniform_and_transformIffPNS_17CUDAGeneratorImplEZZZNS4_14uniform_kernelIS7_EEvRNS_18TensorIteratorBaseEddT_ENKUlvE_clEvENKUlvE0_clEvEUlfE_EEvSA_T1_T2_EUlP24curandStatePhilox4_32_10E0_ZNS1_27distribution_nullary_kernelIff6float4S7_SJ_SE_EEvSA_SG_RKT3_T4_EUlifE_EEvlNS_15PhiloxCudaStateESF_SG_:
        .type           _ZN2at6native55_GLOBAL__N__1da31dc6_22_DistributionUniform_cu_67fa25cf43distribution_elementwise_grid_stride_kernelIfLi4EZNS0_9templates4cuda21uniform_and_transformIffPNS_17CUDAGeneratorImplEZZZNS4_14uniform_kernelIS7_EEvRNS_18TensorIteratorBaseEddT_ENKUlvE_clEvENKUlvE0_clEvEUlfE_EEvSA_T1_T2_EUlP24curandStatePhilox4_32_10E0_ZNS1_27distribution_nullary_kernelIff6float4S7_SJ_SE_EEvSA_SG_RKT3_T4_EUlifE_EEvlNS_15PhiloxCudaStateESF_SG_,@function
        .size           _ZN2at6native55_GLOBAL__N__1da31dc6_22_DistributionUniform_cu_67fa25cf43distribution_elementwise_grid_stride_kernelIfLi4EZNS0_9templates4cuda21uniform_and_transformIffPNS_17CUDAGeneratorImplEZZZNS4_14uniform_kernelIS7_EEvRNS_18TensorIteratorBaseEddT_ENKUlvE_clEvENKUlvE0_clEvEUlfE_EEvSA_T1_T2_EUlP24curandStatePhilox4_32_10E0_ZNS1_27distribution_nullary_kernelIff6float4S7_SJ_SE_EEvSA_SG_RKT3_T4_EUlifE_EEvlNS_15PhiloxCudaStateESF_SG_,(.L_x_270 - _ZN2at6native55_GLOBAL__N__1da31dc6_22_DistributionUniform_cu_67fa25cf43distribution_elementwise_grid_stride_kernelIfLi4EZNS0_9templates4cuda21uniform_and_transformIffPNS_17CUDAGeneratorImplEZZZNS4_14uniform_kernelIS7_EEvRNS_18TensorIteratorBaseEddT_ENKUlvE_clEvENKUlvE0_clEvEUlfE_EEvSA_T1_T2_EUlP24curandStatePhilox4_32_10E0_ZNS1_27distribution_nullary_kernelIff6float4S7_SJ_SE_EEvSA_SG_RKT3_T4_EUlifE_EEvlNS_15PhiloxCudaStateESF_SG_)
        .other          _ZN2at6native55_GLOBAL__N__1da31dc6_22_DistributionUniform_cu_67fa25cf43distribution_elementwise_grid_stride_kernelIfLi4EZNS0_9templates4cuda21uniform_and_transformIffPNS_17CUDAGeneratorImplEZZZNS4_14uniform_kernelIS7_EEvRNS_18TensorIteratorBaseEddT_ENKUlvE_clEvENKUlvE0_clEvEUlfE_EEvSA_T1_T2_EUlP24curandStatePhilox4_32_10E0_ZNS1_27distribution_nullary_kernelIff6float4S7_SJ_SE_EEvSA_SG_RKT3_T4_EUlifE_EEvlNS_15PhiloxCudaStateESF_SG_,@"STO_CUDA_ENTRY STV_DEFAULT"
_ZN2at6native55_GLOBAL__N__1da31dc6_22_DistributionUniform_cu_67fa25cf43distribution_elementwise_grid_stride_kernelIfLi4EZNS0_9templates4cuda21uniform_and_transformIffPNS_17CUDAGeneratorImplEZZZNS4_14uniform_kernelIS7_EEvRNS_18TensorIteratorBaseEddT_ENKUlvE_clEvENKUlvE0_clEvEUlfE_EEvSA_T1_T2_EUlP24curandStatePhilox4_32_10E0_ZNS1_27distribution_nullary_kernelIff6float4S7_SJ_SE_EEvSA_SG_RKT3_T4_EUlifE_EEvlNS_15PhiloxCudaStateESF_SG_:
        /* <DEDUP_REMOVED lines=9> */
[----:B0-----:R-:W-:-:S05]  /*0090*/  @P0 IMAD.MOV.U32 R30, RZ, RZ, R44 ;  /* 0x000000ffff1e0224 */ /* 0x001fca00078e002c */
[----:B-1----:R-:W3:Y:S01]  /*00a0*/  @P0 LDG.E.64 R2, desc[UR6][R30.64] ;  /* 0x000000061e020981 */ /* 0x002ee2000c1e1b00 */
[----:B------:R-:W-:Y:S02]  /*00b0*/  IMAD.U32 R22, RZ, RZ, UR4 ;  /* 0x00000004ff167e24 */ /* 0x000fe4000f8e00ff */
        /* <DEDUP_REMOVED lines=8> */
[----:B------:R-:W-:Y:S01]  /*0140*/  MOV R20, R26 ;  /* 0x0000001a00147202 */ /* 0x000fe20000000f00 */
[----:B------:R-:W-:Y:S02]  /*0150*/  IMAD.WIDE.U32 R6, R26, -0x326172a9, RZ ;  /* 0xcd9e8d571a067825 */ /* 0x000fe400078e00ff */
[----:B------:R-:W-:Y:S01]  /*0160*/  UIADD3.X UR5, UR5, -0x1, URZ, UP0, !UPT ;  /* 0xffffffff05057890 */ /* 0x000fe200087fe43f */
[----:B---3--:R-:W-:-:S05]  /*0170*/  @P0 IADD3 R44, P1, R2, R5, RZ ;  /* 0x00000005022c0210 */ /* 0x008fca0007f3e0ff */
[----:B------:R-:W-:Y:S01]  /*0180*/  @P0 IMAD.X R31, RZ, RZ, R3, P1 ;  /* 0x000000ffff1f0224 */ /* 0x000fe200008e0603 */
[----:B------:R-:W-:Y:S01]  /*0190*/  ISETP.NE.U32.AND P0, PT, RZ, UR5, PT ;  /* 0x00000005ff007c0c */ /* 0x000fe2000bf05070 */
[----:B----4-:R-:W-:-:S03]  /*01a0*/  VIADD R0, R23, 0xbb67ae85 ;  /* 0xbb67ae8517007836 */ /* 0x010fc60000000000 */
[--C-:B------:R-:W-:Y:S01]  /*01b0*/  SHF.R.U64 R4, R44, 0x2, R31.reuse ;  /* 0x000000022c047819 */ /* 0x100fe2000000121f */
[----:B------:R-:W-:Y:S01]  /*01c0*/  VIADD R2, R22, 0x9e3779b9 ;  /* 0x9e3779b916027836 */ /* 0x000fe20000000000 */
[----:B------:R-:W-:-:S03]  /*01d0*/  SHF.R.U32.HI R3, RZ, 0x2, R31 ;  /* 0x00000002ff037819 */ /* 0x000fc6000001161f */
[----:B------:R-:W-:Y:S01]  /*01e0*/  IMAD.WIDE.U32 R4, R4, -0x2daee0ad, RZ ;  /* 0xd2511f5304047825 */ /* 0x000fe200078e00ff */
[----:B------:R-:W-:Y:S02]  /*01f0*/  LOP3.LUT R8, R7, R3, R22, 0x96, !PT ;  /* 0x0000000307087212 */ /* 0x000fe400078e9616 */
[----:B------:R-:W-:Y:S02]  /*0200*/  IADD3 R3, R22, 0x3c6ef372, RZ ;  /* 0x3c6ef37216037810 */ /* 0x000fe40007ffe0ff */
[----:B------:R-:W-:Y:S01]  /*0210*/  LOP3.LUT R10, R23, R5, R27, 0x96, !PT ;  /* 0x00000005170a7212 */ /* 0x000fe200078e961b */
[----:B------:R-:W-:Y:S01]  /*0220*/  IMAD.WIDE.U32 R8, R8, -0x2daee0ad, RZ ;  /* 0xd2511f5308087825 */ /* 0x000fe200078e00ff */
[----:B------:R-:W-:-:S03]  /*0230*/  IADD3 R7, R22, 0x78dde6e4, RZ ;  /* 0x78dde6e416077810 */ /* 0x000fc60007ffe0ff */
[----:B------:R-:W-:Y:S01]  /*0240*/  IMAD.WIDE.U32 R10, R10, -0x326172a9, RZ ;  /* 0xcd9e8d570a0a7825 */ /* 0x000fe200078e00ff */
[----:B------:R-:W-:-:S03]  /*0250*/  LOP3.LUT R14, R9, R4, R0, 0x96, !PT ;  /* 0x00000004090e7212 */ /* 0x000fc600078e9600 */
[----:B------:R-:W-:Y:S01]  /*0260*/  VIADD R4, R23, 0x76cf5d0a ;  /* 0x76cf5d0a17047836 */ /* 0x000fe20000000000 */
[----:B------:R-:W-:Y:S01]  /*0270*/  LOP3.LUT R12, R11, R2, R6, 0x96, !PT ;  /* 0x000000020b0c7212 */ /* 0x000fe200078e9606 */
[----:B------:R-:W-:-:S04]  /*0280*/  IMAD.WIDE.U32 R14, R14, -0x326172a9, RZ ;  /* 0xcd9e8d570e0e7825 */ /* 0x000fc800078e00ff */
[----:B------:R-:W-:Y:S01]  /*0290*/  IMAD.WIDE.U32 R12, R12, -0x2daee0ad, RZ ;  /* 0xd2511f530c0c7825 */ /* 0x000fe200078e00ff */
[----:B------:R-:W-:-:S03]  /*02a0*/  LOP3.LUT R10, R15, R10, R3, 0x96, !PT ;  /* 0x0000000a0f0a7212 */ /* 0x000fc600078e9603 */
[----:B------:R-:W-:Y:S01]  /*02b0*/  VIADD R5, R23, 0x32370b8f ;  /* 0x32370b8f17057836 */ /* 0x000fe20000000000 */
[----:B------:R-:W-:Y:S01]  /*02c0*/  LOP3.LUT R16, R13, R8, R4, 0x96, !PT ;  /* 0x000000080d107212 */ /* 0x000fe200078e9604 */
[----:B------:R-:W-:-:S04]  /*02d0*/  IMAD.WIDE.U32 R10, R10, -0x2daee0ad, RZ ;  /* 0xd2511f530a0a7825 */ /* 0x000fc800078e00ff */
[----:B------:R-:W-:Y:S01]  /*02e0*/  IMAD.WIDE.U32 R16, R16, -0x326172a9, RZ ;  /* 0xcd9e8d5710107825 */ /* 0x000fe200078e00ff */
[----:B------:R-:W-:Y:S02]  /*02f0*/  LOP3.LUT R18, R11, R12, R5, 0x96, !PT ;  /* 0x0000000c0b127212 */ /* 0x000fe400078e9605 */
[C---:B------:R-:W-:Y:S01]  /*0300*/  IADD3 R11, R22.reuse, -0x4ab325aa, RZ ;  /* 0xb54cda56160b7810 */ /* 0x040fe20007ffe0ff */
[----:B------:R-:W-:Y:S02]  /*0310*/  VIADD R6, R22, 0xdaa66d2b ;  /* 0xdaa66d2b16067836 */ /* 0x000fe40000000000 */
[----:B------:R-:W-:-:S03]  /*0320*/  IMAD.WIDE.U32 R18, R18, -0x326172a9, RZ ;  /* 0xcd9e8d5712127825 */ /* 0x000fc600078e00ff */
[----:B------:R-:W-:Y:S01]  /*0330*/  LOP3.LUT R12, R17, R14, R6, 0x96, !PT ;  /* 0x0000000e110c7212 */ /* 0x000fe200078e9606 */
[----:B------:R-:W-:Y:S01]  /*0340*/  VIADD R8, R23, 0xed9eba14 ;  /* 0xed9eba1417087836 */ /* 0x000fe20000000000 */
[----:B------:R-:W-:Y:S01]  /*0350*/  LOP3.LUT R14, R19, R16, R7, 0x96, !PT ;  /* 0x00000010130e7212 */ /* 0x000fe200078e9607 */
[----:B------:R-:W-:Y:S02]  /*0360*/  VIADD R9, R23, 0xa9066899 ;  /* 0xa906689917097836 */ /* 0x000fe40000000000 */
[----:B------:R-:W-:-:S04]  /*0370*/  IMAD.WIDE.U32 R12, R12, -0x2daee0ad, RZ ;  /* 0xd2511f530c0c7825 */ /* 0x000fc800078e00ff */
[----:B------:R-:W-:Y:S01]  /*0380*/  IMAD.WIDE.U32 R14, R14, -0x2daee0ad, RZ ;  /* 0xd2511f530e0e7825 */ /* 0x000fe200078e00ff */
[----:B------:R-:W-:-:S03]  /*0390*/  LOP3.LUT R24, R13, R10, R8, 0x96, !PT ;  /* 0x0000000a0d187212 */ /* 0x000fc600078e9608 */
[----:B------:R-:W-:Y:S01]  /*03a0*/  VIADD R10, R22, 0x1715609d ;  /* 0x1715609d160a7836 */ /* 0x000fe20000000000 */
[----:B------:R-:W-:Y:S01]  /*03b0*/  LOP3.LUT R16, R15, R12, R9, 0x96, !PT ;  /* 0x0000000c0f107212 */ /* 0x000fe200078e9609 */
[----:B------:R-:W-:Y:S01]  /*03c0*/  IMAD.WIDE.U32 R24, R24, -0x326172a9, RZ ;  /* 0xcd9e8d5718187825 */ /* 0x000fe200078e00ff */
[----:B------:R-:W-:-:S03]  /*03d0*/  MOV R15, R26 ;  /* 0x0000001a000f7202 */ /* 0x000fc60000000f00 */
[----:B------:R-:W-:Y:S01]  /*03e0*/  IMAD.WIDE.U32 R16, R16, -0x326172a9, RZ ;  /* 0xcd9e8d5710107825 */ /* 0x000fe200078e00ff */
[----:B------:R-:W-:-:S03]  /*03f0*/  LOP3.LUT R18, R25, R18, R10, 0x96, !PT ;  /* 0x0000001219127212 */ /* 0x000fc600078e960a */
[----:B------:R-:W-:Y:S01]  /*0400*/  VIADD R12, R23, 0x646e171e ;  /* 0x646e171e170c7836 */ /* 0x000fe20000000000 */
[----:B------:R-:W-:Y:S01]  /*0410*/  LOP3.LUT R28, R17, R24, R11, 0x96, !PT ;  /* 0x00000018111c7212 */ /* 0x000fe200078e960b */
[----:B------:R-:W-:-:S04]  /*0420*/  IMAD.WIDE.U32 R18, R18, -0x2daee0ad, RZ ;  /* 0xd2511f5312127825 */ /* 0x000fc800078e00ff */
[----:B------:R-:W-:Y:S01]  /*0430*/  IMAD.WIDE.U32 R28, R28, -0x2daee0ad, RZ ;  /* 0xd2511f531c1c7825 */ /* 0x000fe200078e00ff */
[----:B------:R-:W-:-:S03]  /*0440*/  LOP3.LUT R24, R19, R14, R12, 0x96, !PT ;  /* 0x0000000e13187212 */ /* 0x000fc600078e960c */
[----:B------:R-:W-:Y:S02]  /*0450*/  VIADD R13, R23, 0x1fd5c5a3 ;  /* 0x1fd5c5a3170d7836 */ /* 0x000fe40000000000 */
[----:B------:R-:W-:-:S03]  /*0460*/  IMAD.WIDE.U32 R24, R24, -0x326172a9, RZ ;  /* 0xcd9e8d5718187825 */ /* 0x000fc600078e00ff */
[----:B------:R-:W-:Y:S01]  /*0470*/  LOP3.LUT R29, R29, R18, R13, 0x96, !PT ;  /* 0x000000121d1d7212 */ /* 0x000fe200078e960d */
[C---:B------:R-:W-:Y:S02]  /*0480*/  VIADD R14, R22.reuse, 0x5384540f ;  /* 0x5384540f160e7836 */ /* 0x040fe40000000000 */
[----:B------:R-:W-:Y:S02]  /*0490*/  VIADD R17, R22, 0xf1bbcdc8 ;  /* 0xf1bbcdc816117836 */ /* 0x000fe40000000000 */
[----:B------:R-:W-:Y:S01]  /*04a0*/  IMAD.HI.U32 R45, R29, -0x326172a9, RZ ;  /* 0xcd9e8d571d2d7827 */ /* 0x000fe200078e00ff */
[----:B------:R-:W-:-:S03]  /*04b0*/  LOP3.LUT R30, R25, R16, R14, 0x96, !PT ;  /* 0x00000010191e7212 */ /* 0x000fc600078e960e */
[----:B------:R-:W-:Y:S01]  /*04c0*/  VIADD R18, R23, 0xdb3d7428 ;  /* 0xdb3d742817127836 */ /* 0x000fe20000000000 */
[----:B------:R-:W-:Y:S01]  /*04d0*/  LOP3.LUT R45, R45, R24, R17, 0x96, !PT ;  /* 0x000000182d2d7212 */ /* 0x000fe200078e9611 */
[----:B------:R-:W-:-:S04]  /*04e0*/  IMAD.HI.U32 R25, R30, -0x2daee0ad, RZ ;  /* 0xd2511f531e197827 */ /* 0x000fc800078e00ff */
[--C-:B------:R-:W-:Y:S01]  /*04f0*/  IMAD.MOV.U32 R16, RZ, RZ, R27.reuse ;  /* 0x000000ffff107224 */ /* 0x100fe200078e001b */
[----:B------:R-:W-:Y:S01]  /*0500*/  LOP3.LUT R28, R25, R28, R18, 0x96, !PT ;  /* 0x0000001c191c7212 */ /* 0x000fe200078e9612 */
[----:B------:R-:W-:Y:S01]  /*0510*/  IMAD.MOV.U32 R19, RZ, RZ, R27 ;  /* 0x000000ffff137224 */ /* 0x000fe200078e001b */
[----:B------:R-:W-:Y:S06]  /*0520*/  @!P0 BRA `(.L_x_155) ;  /* 0x0000000000208947 */ /* 0x000fec0003800000 */
[----:B------:R-:W-:Y:S01]  /*0530*/  ULDC UR8, c[0x0][0xc] ;  /* 0x0000030000087ab9 */ /* 0x000fe20000000800 */
[----:B------:R-:W-:Y:S01]  /*0540*/  MOV R34, 0x580 ;  /* 0x0000058000227802 */ /* 0x000fe20000000f00 */
[----:B------:R-:W-:-:S04]  /*0550*/  IMAD R35, R21, UR8, RZ ;  /* 0x0000000815237c24 */ /* 0x000fc8000f8e02ff */
[----:B------:R-:W-:-:S07]  /*0560*/  IMAD.SHL.U32 R35, R35, 0x4, RZ ;  /* 0x0000000423237824 */ /* 0x000fce00078e00ff */
[----:B------:R-:W-:Y:S05]  /*0570*/  CALL.REL.NOINC `($__internal_9_$__cuda_sm20_div_s64) ;  /* 0x0000000c00487944 */ /* 0x000fea0003c00000 */
[----:B------:R-:W-:Y:S01]  /*0580*/  IMAD.MOV.U32 R24, RZ, RZ, R26 ;  /* 0x000000ffff187224 */ /* 0x000fe200078e001a */
[----:B------:R-:W-:Y:S01]  /*0590*/  MOV R25, R27 ;  /* 0x0000001b00197202 */ /* 0x000fe20000000f00 */
[----:B------:R-:W-:Y:S06]  /*05a0*/  BRA `(.L_x_156) ;  /* 0x0000000000587947 */ /* 0x000fec0003800000 */
.L_x_155:
[----:B------:R-:W0:Y:S02]  /*05b0*/  LDC R24, c[0x0][0xc] ;  /* 0x00000300ff187b82 */ /* 0x000e240000000800 */
[----:B0-----:R-:W-:-:S04]  /*05c0*/  IMAD R24, R21, R24, RZ ;  /* 0x0000001815187224 */ /* 0x001fc800078e02ff */
[----:B------:R-:W-:-:S04]  /*05d0*/  IMAD.SHL.U32 R26, R24, 0x4, RZ ;  /* 0x00000004181a7824 */ /* 0x000fc800078e00ff */
[----:B------:R-:W0:Y:S01]  /*05e0*/  I2F.U32.RP R27, R26 ;  /* 0x0000001a001b7306 */ /* 0x000e220000209000 */
[----:B------:R-:W-:Y:S01]  /*05f0*/  IMAD.MOV R33, RZ, RZ, -R26 ;  /* 0x000000ffff217224 */ /* 0x000fe200078e0a1a */
[----:B------:R-:W-:-:S06]  /*0600*/  ISETP.NE.U32.AND P2, PT, R26, RZ, PT ;  /* 0x000000ff1a00720c */ /* 0x000fcc0003f45070 */
[----:B0-----:R-:W0:Y:S02]  /*0610*/  MUFU.RCP R27, R27 ;  /* 0x0000001b001b7308 */ /* 0x001e240000001000 */
[----:B0-----:R-:W-:-:S06]  /*0620*/  VIADD R24, R27, 0xffffffe ;  /* 0x0ffffffe1b187836 */ /* 0x001fcc0000000000 */
        /* <DEDUP_REMOVED lines=8> */
[----:B------:R-:W-:Y:S02]  /*06b0*/  @P0 IMAD.IADD R25, R25, 0x1, -R26 ;  /* 0x0000000119190824 */ /* 0x000fe400078e0a1a */
[----:B------:R-:W-:-:S03]  /*06c0*/  @P0 VIADD R24, R24, 0x1 ;  /* 0x0000000118180836 */ /* 0x000fc60000000000 */
[----:B------:R-:W-:Y:S01]  /*06d0*/  ISETP.GE.U32.AND P1, PT, R25, R26, PT ;  /* 0x0000001a1900720c */ /* 0x000fe20003f26070 */
[----:B------:R-:W-:-:S12]  /*06e0*/  IMAD.MOV.U32 R25, RZ, RZ, RZ ;  /* 0x000000ffff197224 */ /* 0x000fd800078e00ff */
[----:B------:R-:W-:Y:S02]  /*06f0*/  @P1 IADD3 R24, R24, 0x1, RZ ;  /* 0x0000000118181810 */ /* 0x000fe40007ffe0ff */
[----:B------:R-:W-:-:S07]  /*0700*/  @!P2 LOP3.LUT R24, RZ, R26, RZ, 0x33, !PT ;  /* 0x0000001aff18a212 */ /* 0x000fce00078e33ff */
.L_x_156:
        /* <DEDUP_REMOVED lines=13> */
[----:B------:R-:W0:Y:S01]  /*07e0*/  LDC.64 R24, c[0x0][0x248] ;  /* 0x00009200ff187b82 */ /* 0x000e220000000a00 */
[----:B------:R-:W-:Y:S01]  /*07f0*/  IMAD R30, R30, -0x2daee0ad, RZ ;  /* 0xd2511f531e1e7824 */ /* 0x000fe200078e02ff */
[--C-:B------:R-:W-:Y:S01]  /*0800*/  SHF.R.U64 R42, R44, 0x2, R31.reuse ;  /* 0x000000022c2a7819 */ /* 0x100fe2000000121f */
[----:B------:R-:W-:Y:S01]  /*0810*/  IMAD R32, R29, -0x326172a9, RZ ;  /* 0xcd9e8d571d207824 */ /* 0x000fe200078e02ff */
[----:B------:R-:W-:Y:S01]  /*0820*/  SHF.R.U32.HI R43, RZ, 0x2, R31 ;  /* 0x00000002ff2b7819 */ /* 0x000fe2000001161f */
[----:B------:R-:W-:Y:S01]  /*0830*/  VIADD R37, R22, 0x8ff34781 ;  /* 0x8ff3478116257836 */ /* 0x000fe20000000000 */
[----:B------:R-:W-:Y:S01]  /*0840*/  LOP3.LUT R44, R44, 0x3, RZ, 0xc0, !PT ;  /* 0x000000032c2c7812 */ /* 0x000fe200078ec0ff */
[----:B------:R-:W-:Y:S01]  /*0850*/  VIADD R39, R23, 0x96a522ad ;  /* 0x96a522ad17277836 */ /* 0x000fe20000000000 */
[----:B------:R-:W1:Y:S01]  /*0860*/  LDC.64 R26, c[0x0][0x210] ;  /* 0x00008400ff1a7b82 */ /* 0x000e620000000a00 */
[----:B------:R-:W-:Y:S01]  /*0870*/  IMAD.WIDE.U32 R28, R28, -0x326172a9, RZ ;  /* 0xcd9e8d571c1c7825 */ /* 0x000fe200078e00ff */
[----:B------:R-:W-:Y:S01]  /*0880*/  LOP3.LUT R33, R32, R37, RZ, 0x3c, !PT ;  /* 0x0000002520217212 */ /* 0x000fe200078e3cff */
[----:B------:R-:W-:Y:S01]  /*0890*/  ULDC.64 UR8, c[0x0][0x240] ;  /* 0x0000900000087ab9 */ /* 0x000fe20000000a00 */
[----:B------:R-:W-:Y:S01]  /*08a0*/  LOP3.LUT R30, R30, R39, RZ, 0x3c, !PT ;  /* 0x000000271e1e7212 */ /* 0x000fe200078e3cff */
[----:B------:R-:W-:Y:S01]  /*08b0*/  IMAD.HI.U32 R41, R45, -0x2daee0ad, RZ ;  /* 0xd2511f532d297827 */ /* 0x000fe200078e00ff */
[----:B------:R-:W-:Y:S01]  /*08c0*/  MOV R38, R28 ;  /* 0x0000001c00267202 */ /* 0x000fe20000000f00 */
[----:B------:R-:W-:Y:S01]  /*08d0*/  ULDC.64 UR10, c[0x0][0x238] ;  /* 0x00008e00000a7ab9 */ /* 0x000fe20000000a00 */
[----:B------:R-:W-:-:S02]  /*08e0*/  LOP3.LUT R40, R33, R29, RZ, 0x3c, !PT ;  /* 0x0000001d21287212 */ /* 0x000fc400078e3cff */
[----:B------:R-:W-:-:S07]  /*08f0*/  LOP3.LUT R41, R30, R41, RZ, 0x3c, !PT ;  /* 0x000000291e297212 */ /* 0x000fce00078e3cff */
.L_x_168:
[----:B------:R-:W-:Y:S01]  /*0900*/  VIADD R42, R42, 0x1 ;  /* 0x000000012a2a7836 */ /* 0x000fe20000000000 */
[----:B------:R-:W-:Y:S03]  /*0910*/  BSSY B0, `(.L_x_157) ;  /* 0x000000c000007945 */ /* 0x000fe60003800000 */
[C---:B-12---:R-:W-:Y:S01]  /*0920*/  IMAD.HI.U32 R29, R42.reuse, -0x2daee0ad, RZ ;  /* 0xd2511f532a1d7827 */ /* 0x046fe200078e00ff */
        /* <DEDUP_REMOVED lines=10> */
.L_x_158:
[----:B------:R-:W-:Y:S05]  /*09d0*/  BSYNC B0 ;  /* 0x0000000000007941 */ /* 0x000fea0003800000 */
.L_x_157:
[----:B------:R-:W-:Y:S01]  /*09e0*/  IMAD.HI.U32 R28, R20, -0x326172a9, RZ ;  /* 0xcd9e8d57141c7827 */ /* 0x000fe200078e00ff */
[----:B------:R-:W-:Y:S02]  /*09f0*/  LOP3.LUT R29, R29, R19, R23, 0x96, !PT ;  /* 0x000000131d1d7212 */ /* 0x000fe400078e9617 */
[----:B------:R-:W-:Y:S01]  /*0a00*/  ISETP.NE.AND P0, PT, R44, 0x1, PT ;  /* 0x000000012c00780c */ /* 0x000fe20003f05270 */
[----:B------:R-:W-:Y:S01]  /*0a10*/  IMAD R31, R20, -0x326172a9, RZ ;  /* 0xcd9e8d57141f7824 */ /* 0x000fe200078e02ff */
[----:B------:R-:W-:Y:S01]  /*0a20*/  LOP3.LUT R28, R28, R43, R22, 0x96, !PT ;  /* 0x0000002b1c1c7212 */ /* 0x000fe200078e9616 */
[----:B------:R-:W-:-:S04]  /*0a30*/  IMAD.WIDE.U32 R32, R29, -0x326172a9, RZ ;  /* 0xcd9e8d571d207825 */ /* 0x000fc800078e00ff */
[----:B------:R-:W-:Y:S01]  /*0a40*/  IMAD R47, R42, -0x2daee0ad, RZ ;  /* 0xd2511f532a2f7824 */ /* 0x000fe200078e02ff */
[----:B------:R-:W-:Y:S01]  /*0a50*/  LOP3.LUT R31, R33, R31, R2, 0x96, !PT ;  /* 0x0000001f211f7212 */ /* 0x000fe200078e9602 */
[----:B------:R-:W-:-:S04]  /*0a60*/  IMAD.WIDE.U32 R34, R28, -0x2daee0ad, RZ ;  /* 0xd2511f531c227825 */ /* 0x000fc800078e00ff */
[----:B------:R-:W-:Y:S01]  /*0a70*/  IMAD.WIDE.U32 R30, R31, -0x2daee0ad, RZ ;  /* 0xd2511f531f1e7825 */ /* 0x000fe200078e00ff */
[----:B------:R-:W-:Y:S02]  /*0a80*/  LOP3.LUT R28, R35, R47, R0, 0x96, !PT ;  /* 0x0000002f231c7212 */ /* 0x000fe400078e9600 */
[----:B------:R-:W-:Y:S02]  /*0a90*/  MOV R47, R41 ;  /* 0x00000029002f7202 */ /* 0x000fe40000000f00 */
[----:B------:R-:W-:Y:S01]  /*0aa0*/  LOP3.LUT R33, R31, R34, R4, 0x96, !PT ;  /* 0x000000221f217212 */ /* 0x000fe200078e9604 */
[----:B------:R-:W-:-:S05]  /*0ab0*/  IMAD.WIDE.U32 R28, R28, -0x326172a9, RZ ;  /* 0xcd9e8d571c1c7825 */ /* 0x000fca00078e00ff */
        /* <DEDUP_REMOVED lines=46> */
.L_x_160:
[----:B------:R-:W-:Y:S01]  /*0da0*/  IMAD.MOV.U32 R28, RZ, RZ, R41 ;  /* 0x000000ffff1c7224 */ /* 0x000fe200078e0029 */
[----:B------:R-:W-:Y:S01]  /*0db0*/  MOV R47, R35 ;  /* 0x00000023002f7202 */ /* 0x000fe20000000f00 */
[----:B------:R-:W-:Y:S02]  /*0dc0*/  IMAD.MOV.U32 R46, RZ, RZ, R30 ;  /* 0x000000ffff2e7224 */ /* 0x000fe400078e001e */
[----:B------:R-:W-:-:S07]  /*0dd0*/  IMAD.MOV.U32 R34, RZ, RZ, R32 ;  /* 0x000000ffff227224 */ /* 0x000fce00078e0020 */
.L_x_159:
[----:B-1----:R-:W-:Y:S01]  /*0de0*/  ISETP.GE.U32.AND P0, PT, R15, R26, PT ;  /* 0x0000001a0f00720c */ /* 0x002fe20003f06070 */
[----:B------:R-:W-:Y:S01]  /*0df0*/  BSSY B0, `(.L_x_161) ;  /* 0x000000d000007945 */ /* 0x000fe20003800000 */
[----:B------:R-:W-:Y:S02]  /*0e00*/  HFMA2.MMA R35, -RZ, RZ, 0.1171875, 0 ;  /* 0x2f800000ff237435 */ /* 0x000fe400000001ff */
[----:B------:R-:W-:-:S13]  /*0e10*/  ISETP.GE.AND.EX P0, PT, R16, R27, PT, P0 ;  /* 0x0000001b1000720c */ /* 0x000fda0003f06300 */
[----:B------:R-:W-:Y:S05]  /*0e20*/  @P0 BRA `(.L_x_162) ;  /* 0x0000000000240947 */ /* 0x000fea0003800000 */
[----:B------:R-:W-:Y:S01]  /*0e30*/  I2FP.F32.U32 R28, R28 ;  /* 0x0000001c001c7245 */ /* 0x000fe20000201000 */
[----:B------:R-:W-:-:S04]  /*0e40*/  IMAD R40, R15, UR8, RZ ;  /* 0x000000080f287c24 */ /* 0x000fc8000f8e02ff */
[----:B------:R-:W-:Y:S01]  /*0e50*/  FFMA.FTZ R29, R28, R35, 1.1641532182693481445e-10 ;  /* 0x2f0000001c1d7423 */ /* 0x000fe20000010023 */
[----:B------:R-:W-:-:S03]  /*0e60*/  IADD3 R28, P1, R40, UR10, RZ ;  /* 0x0000000a281c7c10 */ /* 0x000fc6000ff3e0ff */
[----:B0-----:R-:W-:Y:S01]  /*0e70*/  FFMA.FTZ R38, R29, UR9, R24 ;  /* 0x000000091d267c23 */ /* 0x001fe20008010018 */
[----:B------:R-:W-:-:S04]  /*0e80*/  LEA.HI.X.SX32 R29, R40, UR11, 0x1, P1 ;  /* 0x0000000b281d7c11 */ /* 0x000fc800088f0eff */
[----:B------:R-:W-:-:S04]  /*0e90*/  FSETP.NEU.FTZ.AND P0, PT, R38, R25, PT ;  /* 0x000000192600720b */ /* 0x000fc80003f1d000 */
[----:B------:R-:W-:-:S05]  /*0ea0*/  FSEL R41, R38, R24, P0 ;  /* 0x0000001826297208 */ /* 0x000fca0000000000 */
[----:B------:R1:W-:Y:S04]  /*0eb0*/  STG.E desc[UR6][R28.64], R41 ;  /* 0x000000291c007986 */ /* 0x0003e8000c101906 */
.L_x_162:
[----:B------:R-:W-:Y:S05]  /*0ec0*/  BSYNC B0 ;  /* 0x0000000000007941 */ /* 0x000fea0003800000 */
.L_x_161:
[----:B------:R-:W-:Y:S01]  /*0ed0*/  ULDC UR4, c[0x0][0xc] ;  /* 0x0000030000047ab9 */ /* 0x000fe20000000800 */
[----:B------:R-:W2:Y:S01]  /*0ee0*/  LDC R38, c[0x0][RZ] ;  /* 0x00000000ff267b82 */ /* 0x000ea20000000800 */
[----:B------:R-:W-:Y:S01]  /*0ef0*/  BSSY B0, `(.L_x_163) ;  /* 0x000001a000007945 */ /* 0x000fe20003800000 */
[----:B--2---:R-:W-:-:S04]  /*0f00*/  IMAD R38, R38, UR4, RZ ;  /* 0x0000000426267c24 */ /* 0x004fc8000f8e02ff */
[C---:B-1----:R-:W-:Y:S01]  /*0f10*/  IMAD R28, R38.reuse, 0x3, RZ ;  /* 0x00000003261c7824 */ /* 0x042fe200078e02ff */
[CC--:B------:R-:W-:Y:S02]  /*0f20*/  IADD3 R29, P0, R38.reuse, R15.reuse, RZ ;  /* 0x0000000f261d7210 */ /* 0x0c0fe40007f1e0ff */
[-C--:B------:R-:W-:Y:S02]  /*0f30*/  LEA R49, P4, R38, R15.reuse, 0x1 ;  /* 0x0000000f26317211 */ /* 0x080fe400078808ff */
[-C--:B------:R-:W-:Y:S01]  /*0f40*/  ISETP.GE.U32.AND P2, PT, R29, R26.reuse, PT ;  /* 0x0000001a1d00720c */ /* 0x080fe20003f46070 */
        /* <DEDUP_REMOVED lines=8> */
[----:B------:R-:W-:Y:S02]  /*0fd0*/  ISETP.GE.AND.EX P0, PT, R28, R27, PT, P0 ;  /* 0x0000001b1c00720c */ /* 0x000fe40003f06300 */
[----:B------:R-:W-:Y:S02]  /*0fe0*/  I2FP.F32.U32 R28, R47 ;  /* 0x0000002f001c7245 */ /* 0x000fe40000201000 */
[----:B------:R-:W-:-:S03]  /*0ff0*/  I2FP.F32.U32 R40, R46 ;  /* 0x0000002e00287245 */ /* 0x000fc60000201000 */
[----:B------:R-:W-:Y:S01]  /*1000*/  FFMA.FTZ R47, R28, R35, 1.1641532182693481445e-10 ;  /* 0x2f0000001c2f7423 */ /* 0x000fe20000010023 */
[----:B------:R-:W-:Y:S06]  /*1010*/  @P2 BRA `(.L_x_164) ;  /* 0x00000000001c2947 */ /* 0x000fec0003800000 */
[----:B------:R-:W-:Y:S02]  /*1020*/  IMAD R29, R29, UR8, RZ ;  /* 0x000000081d1d7c24 */ /* 0x000fe4000f8e02ff */
[----:B0-----:R-:W-:-:S03]  /*1030*/  FFMA.FTZ R46, R47, UR9, R24 ;  /* 0x000000092f2e7c23 */ /* 0x001fc60008010018 */
[C---:B------:R-:W-:Y:S02]  /*1040*/  IADD3 R28, P3, R29.reuse, UR10, RZ ;  /* 0x0000000a1d1c7c10 */ /* 0x040fe4000ff7e0ff */
[C---:B------:R-:W-:Y:S02]  /*1050*/  FSETP.NEU.FTZ.AND P2, PT, R46.reuse, R25, PT ;  /* 0x000000192e00720b */ /* 0x040fe40003f5d000 */
[----:B------:R-:W-:Y:S02]  /*1060*/  LEA.HI.X.SX32 R29, R29, UR11, 0x1, P3 ;  /* 0x0000000b1d1d7c11 */ /* 0x000fe400098f0eff */
[----:B------:R-:W-:-:S05]  /*1070*/  FSEL R47, R46, R24, P2 ;  /* 0x000000182e2f7208 */ /* 0x000fca0001000000 */
[----:B------:R1:W-:Y:S04]  /*1080*/  STG.E desc[UR6][R28.64], R47 ;  /* 0x0000002f1c007986 */ /* 0x0003e8000c101906 */
.L_x_164:
[----:B------:R-:W-:Y:S05]  /*1090*/  BSYNC B0 ;  /* 0x0000000000007941 */ /* 0x000fea0003800000 */
.L_x_163:
[----:B------:R-:W-:Y:S01]  /*10a0*/  BSSY B0, `(.L_x_165) ;  /* 0x000000b000007945 */ /* 0x000fe20003800000 */
[----:B------:R-:W-:Y:S01]  /*10b0*/  I2FP.F32.U32 R34, R34 ;  /* 0x0000002200227245 */ /* 0x000fe20000201000 */
[----:B-1----:R-:W-:Y:S02]  /*10c0*/  FFMA.FTZ R29, R40, R35, 1.1641532182693481445e-10 ;  /* 0x2f000000281d7423 */ /* 0x002fe40000010023 */
[----:B------:R-:W-:Y:S05]  /*10d0*/  @P1 BRA `(.L_x_166) ;  /* 0x00000000001c1947 */ /* 0x000fea0003800000 */
[----:B------:R-:W-:Y:S02]  /*10e0*/  IMAD R49, R49, UR8, RZ ;  /* 0x0000000831317c24 */ /* 0x000fe4000f8e02ff */
[----:B0-----:R-:W-:-:S03]  /*10f0*/  FFMA.FTZ R40, R29, UR9, R24 ;  /* 0x000000091d287c23 */ /* 0x001fc60008010018 */
[C---:B------:R-:W-:Y:S02]  /*1100*/  IADD3 R28, P2, R49.reuse, UR10, RZ ;  /* 0x0000000a311c7c10 */ /* 0x040fe4000ff5e0ff */
[C---:B------:R-:W-:Y:S02]  /*1110*/  FSETP.NEU.FTZ.AND P1, PT, R40.reuse, R25, PT ;  /* 0x000000192800720b */ /* 0x040fe40003f3d000 */
[----:B------:R-:W-:Y:S02]  /*1120*/  LEA.HI.X.SX32 R29, R49, UR11, 0x1, P2 ;  /* 0x0000000b311d7c11 */ /* 0x000fe400090f0eff */
[----:B------:R-:W-:-:S05]  /*1130*/  FSEL R47, R40, R24, P1 ;  /* 0x00000018282f7208 */ /* 0x000fca0000800000 */
[----:B------:R1:W-:Y:S04]  /*1140*/  STG.E desc[UR6][R28.64], R47 ;  /* 0x0000002f1c007986 */ /* 0x0003e8000c101906 */
.L_x_166:
[----:B------:R-:W-:Y:S05]  /*1150*/  BSYNC B0 ;  /* 0x0000000000007941 */ /* 0x000fea0003800000 */
.L_x_165:
[----:B------:R-:W-:Y:S01]  /*1160*/  FFMA.FTZ R35, R34, R35, 1.1641532182693481445e-10 ;  /* 0x2f00000022237423 */ /* 0x000fe20000010023 */
[----:B------:R-:W-:Y:S06]  /*1170*/  @P0 BRA `(.L_x_167) ;  /* 0x00000000001c0947 */ /* 0x000fec0003800000 */
[----:B------:R-:W-:Y:S02]  /*1180*/  IMAD R41, R41, UR8, RZ ;  /* 0x0000000829297c24 */ /* 0x000fe4000f8e02ff */
[----:B0-----:R-:W-:-:S03]  /*1190*/  FFMA.FTZ R34, R35, UR9, R24 ;  /* 0x0000000923227c23 */ /* 0x001fc60008010018 */
[C---:B-1----:R-:W-:Y:S02]  /*11a0*/  IADD3 R28, P1, R41.reuse, UR10, RZ ;  /* 0x0000000a291c7c10 */ /* 0x042fe4000ff3e0ff */
[C---:B------:R-:W-:Y:S02]  /*11b0*/  FSETP.NEU.FTZ.AND P0, PT, R34.reuse, R25, PT ;  /* 0x000000192200720b */ /* 0x040fe40003f1d000 */
[----:B------:R-:W-:Y:S02]  /*11c0*/  LEA.HI.X.SX32 R29, R41, UR11, 0x1, P1 ;  /* 0x0000000b291d7c11 */ /* 0x000fe400088f0eff */
[----:B------:R-:W-:-:S05]  /*11d0*/  FSEL R35, R34, R24, P0 ;  /* 0x0000001822237208 */ /* 0x000fca0000000000 */
[----:B------:R2:W-:Y:S04]  /*11e0*/  STG.E desc[UR6][R28.64], R35 ;  /* 0x000000231c007986 */ /* 0x0005e8000c101906 */
.L_x_167:
        /* <DEDUP_REMOVED lines=11> */
        .weak           $__internal_9_$__cuda_sm20_div_s64
        .type           $__internal_9_$__cuda_sm20_div_s64,@function
        .size           $__internal_9_$__cuda_sm20_div_s64,(.L_x_270 - $__internal_9_$__cuda_sm20_div_s64)
$__internal_9_$__cuda_sm20_div_s64:
[----:B------:R-:W-:Y:S01]  /*12a0*/  IMAD.MOV.U32 R32, RZ, RZ, R35 ;  /* 0x000000ffff207224 */ /* 0x000fe200078e0023 */
[----:B------:R-:W-:-:S06]  /*12b0*/  HFMA2.MMA R33, -RZ, RZ, 0, 0 ;  /* 0x00000000ff217435 */ /* 0x000fcc00000001ff */
[----:B------:R-:W0:Y:S08]  /*12c0*/  I2F.U64.RP R32, R32 ;  /* 0x0000002000207312 */ /* 0x000e300000309000 */
[----:B0-----:R-:W0:Y:S02]  /*12d0*/  MUFU.RCP R24, R32 ;  /* 0x0000002000187308 */ /* 0x001e240000001000 */
[----:B0-----:R-:W-:-:S06]  /*12e0*/  VIADD R24, R24, 0x1ffffffe ;  /* 0x1ffffffe18187836 */ /* 0x001fcc0000000000 */
[----:B------:R-:W0:Y:S02]  /*12f0*/  F2I.U64.TRUNC R24, R24 ;  /* 0x0000001800187311 */ /* 0x000e24000020d800 */
[----:B0-----:R-:W-:-:S04]  /*1300*/  IMAD.WIDE.U32 R26, R24, R35, RZ ;  /* 0x00000023181a7225 */ /* 0x001fc800078e00ff */
[----:B------:R-:W-:Y:S01]  /*1310*/  IMAD R27, R35, R25, R27 ;  /* 0x00000019231b7224 */ /* 0x000fe200078e021b */
[----:B------:R-:W-:-:S05]  /*1320*/  IADD3 R37, P0, RZ, -R26, RZ ;  /* 0x8000001aff257210 */ /* 0x000fca0007f1e0ff */
[----:B------:R-:W-:-:S04]  /*1330*/  IMAD.HI.U32 R26, R24, R37, RZ ;  /* 0x00000025181a7227 */ /* 0x000fc800078e00ff */
[----:B------:R-:W-:Y:S01]  /*1340*/  IMAD.X R39, RZ, RZ, ~R27, P0 ;  /* 0x000000ffff277224 */ /* 0x000fe200000e0e1b */
        /* <DEDUP_REMOVED lines=12> */
[----:B------:R-:W-:-:S04]  /*1410*/  IMAD.HI.U32 R26, R27, R37, RZ ;  /* 0x000000251b1a7227 */ /* 0x000fc800078e00ff */
[----:B------:R-:W-:Y:S01]  /*1420*/  IMAD.X R32, RZ, RZ, ~R24, P0 ;  /* 0x000000ffff207224 */ /* 0x000fe200000e0e18 */
        /* <DEDUP_REMOVED lines=8> */
[----:B------:R-:W-:-:S03]  /*14b0*/  IADD3 R26, P3, R25, R26, RZ ;  /* 0x0000001a191a7210 */ /* 0x000fc60007f7e0ff */
[----:B------:R-:W-:Y:S02]  /*14c0*/  IMAD.X R33, R32, 0x1, R33, P0 ;  /* 0x0000000120217824 */ /* 0x000fe400000e0621 */
[----:B------:R-:W-:-:S03]  /*14d0*/  IMAD.HI.U32 R24, R26, R27, RZ ;  /* 0x0000001b1a187227 */ /* 0x000fc600078e00ff */
[----:B------:R-:W-:Y:S01]  /*14e0*/  IADD3.X R33, RZ, RZ, R33, P3, P2 ;  /* 0x000000ffff217210 */ /* 0x000fe20001fe4421 */
[----:B------:R-:W-:Y:S02]  /*14f0*/  IMAD.MOV.U32 R25, RZ, RZ, RZ ;  /* 0x000000ffff197224 */ /* 0x000fe400078e00ff */
        /* <DEDUP_REMOVED lines=10> */
[-C--:B------:R-:W-:Y:S01]  /*15a0*/  IADD3 R24, P2, -R35, R36.reuse, RZ ;  /* 0x0000002423187210 */ /* 0x080fe20007f5e1ff */
[----:B------:R-:W-:Y:S01]  /*15b0*/  IMAD.X R38, R38, 0x1, ~R25, P0 ;  /* 0x0000000126267824 */ /* 0x000fe200000e0e19 */
[----:B------:R-:W-:Y:S02]  /*15c0*/  ISETP.GE.U32.AND P0, PT, R36, R35, PT ;  /* 0x000000232400720c */ /* 0x000fe40003f06070 */
[----:B------:R-:W-:Y:S02]  /*15d0*/  IADD3 R25, P3, R26, 0x1, RZ ;  /* 0x000000011a197810 */ /* 0x000fe40007f7e0ff */
[C---:B------:R-:W-:Y:S02]  /*15e0*/  ISETP.GE.U32.AND.EX P0, PT, R38.reuse, RZ, PT, P0 ;  /* 0x000000ff2600720c */ /* 0x040fe40003f06100 */
[----:B------:R-:W-:Y:S02]  /*15f0*/  IADD3.X R33, R38, -0x1, RZ, P2, !PT ;  /* 0xffffffff26217810 */ /* 0x000fe400017fe4ff */
[----:B------:R-:W-:-:S02]  /*1600*/  SEL R24, R24, R36, P0 ;  /* 0x0000002418187207 */ /* 0x000fc40000000000 */
[----:B------:R-:W-:Y:S02]  /*1610*/  IADD3.X R27, RZ, R32, RZ, P3, !PT ;  /* 0x00000020ff1b7210 */ /* 0x000fe40001ffe4ff */
        /* <DEDUP_REMOVED lines=11> */
[----:B------:R-:W-:Y:S01]  /*16d0*/  SEL R26, R25, R26, !P1 ;  /* 0x0000001a191a7207 */ /* 0x000fe20004800000 */
[----:B------:R-:W-:Y:S01]  /*16e0*/  IMAD.X R24, RZ, RZ, ~R27, P2 ;  /* 0x000000ffff187224 */ /* 0x000fe200010e0e1b */
[----:B------:R-:W-:Y:S01]  /*16f0*/  ISETP.NE.AND.EX P0, PT, RZ, RZ, PT, P0 ;  /* 0x000000ffff00720c */ /* 0x000fe20003f05300 */
[----:B------:R-:W-:-:S03]  /*1700*/  IMAD.MOV.U32 R25, RZ, RZ, 0x0 ;  /* 0x00000000ff197424 */ /* 0x000fc600078e00ff */
[----:B------:R-:W-:Y:S02]  /*1710*/  SEL R27, R24, R27, !P1 ;  /* 0x0000001b181b7207 */ /* 0x000fe40004800000 */
[----:B------:R-:W-:Y:S02]  /*1720*/  MOV R24, R34 ;  /* 0x0000002200187202 */ /* 0x000fe40000000f00 */
[----:B------:R-:W-:Y:S02]  /*1730*/  SEL R26, R26, 0xffffffff, P0 ;  /* 0xffffffff1a1a7807 */ /* 0x000fe40000000000 */
[----:B------:R-:W-:Y:S01]  /*1740*/  SEL R27, R27, 0xffffffff, P0 ;  /* 0xffffffff1b1b7807 */ /* 0x000fe20000000000 */
[----:B------:R-:W-:Y:S06]  /*1750*/  RET.REL.NODEC R24 `(_ZN2at6native55_GLOBAL__N__1da31dc6_22_DistributionUniform_cu_67fa25cf43distribution_elementwise_grid_stride_kernelIfLi4EZNS0_9templates4cuda21uniform_and_transformIffPNS_17CUDAGeneratorImplEZZZNS4_14uniform_kernelIS7_EEvRNS_18TensorIteratorBaseEddT_ENKUlvE_clEvENKUlvE0_clEvEUlfE_EEvSA_T1_T2_EUlP24curandStatePhilox4_32_10E0_ZNS1_27distribution_nullary_kernelIff6float4S7_SJ_SE_EEvSA_SG_RKT3_T4_EUlifE_EEvlNS_15PhiloxCudaStateESF_SG_) ;  /* 0xffffffe818287950 */ /* 0x000fec0003c3ffff */
.L_x_169:
        /* <DEDUP_REMOVED lines=10> */
.L_x_270:


//--------------------- .text._ZN2at6native55_GLOBAL__N__1da31dc6_22_DistributionUniform_cu_67fa25cf43distribution_elementwise_grid_stride_kernelIfLi4EZNS0_9templates4cuda21uniform_and_transformIffPNS_17CUDAGeneratorImplEZZZNS4_14uniform_kernelIS7_EEvRNS_18TensorIteratorBaseEddT_ENKUlvE_clEvENKUlvE0_clEvEUlfE_EEvSA_T1_T2_EUlP24curandStatePhilox4_32_10E_ZNS1_27distribution_nullary_kernelIff7double2S7_SJ_SE_EEvSA_SG_RKT3_T4_EUlifE0_EEvlNS_15PhiloxCudaStateESF_SG_ --------------------------
	.section	.text._ZN2at6native55_GLOBAL__N__1da31dc6_22_DistributionUniform_cu_67fa25cf43distribution_elementwise_grid_stride_kernelIfLi4EZNS0_9templates4cuda21uniform_and_transformIffPNS_17CUDAGeneratorImplEZZZNS4_14uniform_kernelIS7_EEvRNS_18TensorIteratorBaseEddT_ENKUlvE_clEvENKUlvE0_clEvEUlfE_EEvSA_T1_T2_EUlP24curandStatePhilox4_32_10E_ZNS1_27distribution_nullary_kernelIff7double2S7_SJ_SE_EEvSA_SG_RKT3_T4_EUlifE0_EEvlNS_15PhiloxCudaStateESF_SG_,"ax",@progbits
	.align	128
.text._ZN2at6native55_GLOBAL__N__1da31dc6_22_DistributionUniform_cu_67fa25cf43distribution_elementwise_grid_stride_kernelIfLi4EZNS0_9templates4cuda21uniform_and_transformIffPNS_17CUDAGeneratorImplEZZZNS4_14uniform_kernelIS7_EEvRNS_18TensorIteratorBaseEddT_ENKUlvE_clEvENKUlvE0_clEvEUlfE_EEvSA_T1_T2_EUlP24curandStatePhilox4_32_10E_ZNS1_27distribution_nullary_kernelIff7double2S7_SJ_SE_EEvSA_SG_RKT3_T4_EUlifE0_EEvlNS_15PhiloxCudaStateESF_SG_:
        .type           _ZN2at6native55_GLOBAL__N__1da31dc6_22_DistributionUniform_cu_67fa25cf43distribution_elementwise_grid_stride_kernelIfLi4EZNS0_9templates4cuda21uniform_and_transformIffPNS_17CUDAGeneratorImplEZZZNS4_14uniform_kernelIS7_EEvRNS_18TensorIteratorBaseEddT_ENKUlvE_clEvENKUlvE0_clEvEUlfE_EEvSA_T1_T2_EUlP24curandStatePhilox4_32_10E_ZNS1_27distribution_nullary_kernelIff7double2S7_SJ_SE_EEvSA_SG_RKT3_T4_EUlifE0_EEvlNS_15PhiloxCudaStateESF_SG_,@function
        .size           _ZN2at6native55_GLOBAL__N__1da31dc6_22_DistributionUniform_cu_67fa25cf43distribution_elementwise_grid_stride_kernelIfLi4EZNS0_9templates4cuda21uniform_and_transformIffPNS_17CUDAGeneratorImplEZZZNS4_14uniform_kernelIS7_EEvRNS_18TensorIteratorBaseEddT_ENKUlvE_clEvENKUlvE0_clEvEUlfE_EEvSA_T1_T2_EUlP24curandStatePhilox4_32_10E_ZNS1_27distribution_nullary_kernelIff7double2S7_SJ_SE_EEvSA_SG_RKT3_T4_EUlifE0_EEvlNS_15PhiloxCudaStateESF_SG_,(.L_x_272 - _ZN2at6native55_GLOBAL__N__1da31dc6_22_DistributionUniform_cu_67fa25cf43distribution_elementwise_grid_stride_kernelIfLi4EZNS0_9templates4cuda21uniform_and_transformIffPNS_17CUDAGeneratorImplEZZZNS4_14uniform_kernelIS7_EEvRNS_18TensorIteratorBaseEddT_ENKUlvE_clEvENKUlvE0_clEvEUlfE_EEvSA_T1_T2_EUlP24curandStatePhilox4_32_10E_ZNS1_27distribution_nullary_kernelIff7double2S7_SJ_SE_EEvSA_SG_RKT3_T4_EUlifE0_EEvlNS_15PhiloxCudaStateESF_SG_)
        .other          _ZN2at6native55_GLOBAL__N__1da31dc6_22_DistributionUniform_cu_67fa25cf43distribution_elementwise_grid_stride_kernelIfLi4EZNS0_9templates4cuda21uniform_and_transformIffPNS_17CUDAGeneratorImplEZZZNS4_14uniform_kernelIS7_EEvRNS_18TensorIteratorBaseEddT_ENKUlvE_clEvENKUlvE0_clEvEUlfE_EEvSA_T1_T2_EUlP24curandStatePhilox4_32_10E_ZNS1_27distribution_nullary_kernelIff7double2S7_SJ_SE_EEvSA_SG_RKT3_T4_EUlifE0_EEvlNS_15PhiloxCudaStateESF_SG_,@"STO_CUDA_ENTRY STV_DEFAULT"
_ZN2at6native55_GLOBAL__N__1da31dc6_22_DistributionUniform_cu_67fa25cf43distribution_elementwise_grid_stride_kernelIfLi4EZNS0_9templates4cuda21uniform_and_transformIffPNS_17CUDAGeneratorImplEZZZNS4_14uniform_kernelIS7_EEvRNS_18TensorIteratorBaseEddT_ENKUlvE_clEvENKUlvE0_clEvEUlfE_EEvSA_T1_T2_EUlP24curandStatePhilox4_32_10E_ZNS1_27distribution_nullary_kernelIff7double2S7_SJ_SE_EEvSA_SG_RKT3_T4_EUlifE0_EEvlNS_15PhiloxCudaStateESF_SG_:
        /* <DEDUP_REMOVED lines=92> */
[----:B------:R-:W-:Y:S05]  /*05c0*/  CALL.REL.NOINC `($__internal_10_$__cuda_sm20_div_s64) ;  /* 0x0000004c00687944 */ /* 0x000fea0003c00000 */
[----:B------:R-:W-:Y:S05]  /*05d0*/  BRA `(.L_x_171) ;  /* 0x0000000000587947 */ /* 0x000fea0003800000 */
.L_x_170:
        /* <DEDUP_REMOVED lines=22> */
.L_x_171:
        /* <DEDUP_REMOVED lines=37> */
[----:B------:R-:W3:Y:S01]  /*0990*/  LDC.64 R22, c[0x0][0x3d8] ;  /* 0x0000f600ff167b82 */ /* 0x000ee20000000a00 */
        /* <DEDUP_REMOVED lines=33> */
.L_x_187:
        /* <DEDUP_REMOVED lines=13> */
.L_x_173:
[----:B------:R-:W-:Y:S05]  /*0c80*/  BSYNC B0 ;  /* 0x0000000000007941 */ /* 0x000fea0003800000 */
.L_x_172:
        /* <DEDUP_REMOVED lines=69> */
.L_x_175:
[----:B------:R-:W-:Y:S01]  /*10e0*/  IMAD.MOV.U32 R37, RZ, RZ, R38 ;  /* 0x000000ffff257224 */ /* 0x000fe200078e0026 */
[----:B------:R-:W-:Y:S01]  /*10f0*/  MOV R41, R28 ;  /* 0x0000001c00297202 */ /* 0x000fe20000000f00 */
[----:B------:R-:W-:Y:S01]  /*1100*/  IMAD.MOV.U32 R27, RZ, RZ, R35 ;  /* 0x000000ffff1b7224 */ /* 0x000fe200078e0023 */
[----:B------:R-:W-:-:S07]  /*1110*/  MOV R26, R24 ;  /* 0x00000018001a7202 */ /* 0x000fce0000000f00 */
.L_x_174:
[----:B------:R-:W-:Y:S01]  /*1120*/  IMAD.WIDE.U32 R28, R26, 0x200000, RZ ;  /* 0x002000001a1c7825 */ /* 0x000fe200078e00ff */
[----:B--2---:R-:W-:Y:S01]  /*1130*/  ISETP.GE.U32.AND P0, PT, R13, R20, PT ;  /* 0x000000140d00720c */ /* 0x004fe20003f06070 */
        /* <DEDUP_REMOVED lines=250> */
.L_x_178:
[----:B------:R-:W-:Y:S01]  /*20e0*/  UMOV UR34, 0xf0000000 ;  /* 0xf000000000227882 */ /* 0x000fe20000000000 */
[----:B------:R-:W-:Y:S01]  /*20f0*/  UMOV UR35, 0x380fffff ;  /* 0x380fffff00237882 */ /* 0x000fe20000000000 */
[----:B------:R-:W0:Y:S01]  /*2100*/  F2F.F32.F64 R28, R38 ;  /* 0x00000026001c7310 */ /* 0x000e220000301000 */
[----:B------:R-:W-:Y:S01]  /*2110*/  DSETP.GEU.AND P0, PT, |R38|, UR34, PT ;  /* 0x0000002226007e2a */ /* 0x000fe2000bf0e200 */
[----:B------:R-:W-:-:S13]  /*2120*/  ULDC.64 UR34, c[0x0][0x3d0] ;  /* 0x0000f40000227ab9 */ /* 0x000fda0000000a00 */
[----:B0-----:R-:W-:-:S04]  /*2130*/  @!P0 FMUL R28, R28, 1.175494350822287508e-38 ;  /* 0x008000001c1c8820 */ /* 0x001fc80000400000 */
[----:B---3--:R-:W-:Y:S01]  /*2140*/  FFMA.FTZ R40, R28, R22, R23 ;  /* 0x000000161c287223 */ /* 0x008fe20000010017 */
[----:B------:R-:W-:-:S04]  /*2150*/  IADD3 R28, P1, R37, UR34, RZ ;  /* 0x00000022251c7c10 */ /* 0x000fc8000ff3e0ff */
[----:B------:R-:W-:Y:S01]  /*2160*/  FSETP.NEU.FTZ.AND P0, PT, R40, UR30, PT ;  /* 0x0000001e28007c0b */ /* 0x000fe2000bf1d000 */
[----:B------:R-:W-:-:S03]  /*2170*/  IMAD.X R29, RZ, RZ, UR35, P1 ;  /* 0x00000023ff1d7e24 */ /* 0x000fc600088e06ff */
[----:B------:R-:W-:-:S05]  /*2180*/  FSEL R37, R40, R23, P0 ;  /* 0x0000001728257208 */ /* 0x000fca0000000000 */
[----:B------:R0:W-:Y:S04]  /*2190*/  STG.E desc[UR60][R28.64], R37 ;  /* 0x000000251c007986 */ /* 0x0001e8000c10193c */
.L_x_177:
[----:B------:R-:W-:Y:S05]  /*21a0*/  BSYNC B0 ;  /* 0x0000000000007941 */ /* 0x000fea0003800000 */
.L_x_176:
        /* <DEDUP_REMOVED lines=247> */
.L_x_181:
        /* <DEDUP_REMOVED lines=8> */
[C---:B------:R-:W-:Y:S02]  /*31a0*/  FSETP.NEU.FTZ.AND P0, PT, R40.reuse, UR30, PT ;  /* 0x0000001e28007c0b */ /* 0x040fe4000bf1d000 */
[----:B------:R-:W-:Y:S02]  /*31b0*/  IADD3.X R29, RZ, UR35, RZ, P1, !PT ;  /* 0x00000023ff1d7c10 */ /* 0x000fe40008ffe4ff */
[----:B------:R-:W-:-:S05]  /*31c0*/  FSEL R37, R40, R23, P0 ;  /* 0x0000001728257208 */ /* 0x000fca0000000000 */
[----:B------:R0:W-:Y:S04]  /*31d0*/  STG.E desc[UR60][R28.64], R37 ;  /* 0x000000251c007986 */ /* 0x0001e8000c10193c */
.L_x_180:
[----:B------:R-:W-:Y:S05]  /*31e0*/  BSYNC B0 ;  /* 0x0000000000007941 */ /* 0x000fea0003800000 */
.L_x_179:
[----:B------:R-:W-:Y:S01]  /*31f0*/  LEA R27, P1, R38, R13, 0x1 ;  /* 0x0000000d261b7211 */ /* 0x000fe200078208ff */
[----:B------:R-:W-:Y:S03]  /*3200*/  BSSY B0, `(.L_x_182) ;  /* 0x0000105000007945 */ /* 0x000fe60003800000 */
[----:B------:R-:W-:Y:S02]  /*3210*/  ISETP.GE.U32.AND P0, PT, R27, R20, PT ;  /* 0x000000141b00720c */ /* 0x000fe40003f06070 */
[----:B------:R-:W-:-:S04]  /*3220*/  IADD3.X R26, RZ, R14, RZ, P1, !PT ;  /* 0x0000000eff1a7210 */ /* 0x000fc80000ffe4ff */
[----:B------:R-:W-:-:S13]  /*3230*/  ISETP.GE.AND.EX P0, PT, R26, R21, PT, P0 ;  /* 0x000000151a00720c */ /* 0x000fda0003f06300 */
[----:B------:R-:W-:Y:S05]  /*3240*/  @P0 BRA `(.L_x_183) ;  /* 0x0000001000000947 */ /* 0x000fea0003800000 */
[----:B------:R-:W-:Y:S01]  /*3250*/  ISETP.NE.AND P0, PT, R33, RZ, PT ;  /* 0x000000ff2100720c */ /* 0x000fe20003f05270 */
[----:B0-----:R-:W-:-:S12]  /*3260*/  IMAD.MOV.U32 R28, RZ, RZ, RZ ;  /* 0x000000ffff1c7224 */ /* 0x001fd800078e00ff */
        /* <DEDUP_REMOVED lines=247> */
.L_x_184:
[----:B------:R-:W-:Y:S01]  /*41e0*/  FADD.FTZ R27, R34, +QNAN ;  /* 0x7fc00000221b7421 */ /* 0x000fe20000010000 */
[----:B------:R-:W-:Y:S02]  /*41f0*/  ULDC.64 UR34, c[0x0][0x3d0] ;  /* 0x0000f40000227ab9 */ /* 0x000fe40000000a00 */
[----:B------:R-:W-:Y:S02]  /*4200*/  IADD3 R28, P1, R28, UR34, RZ ;  /* 0x000000221c1c7c10 */ /* 0x000fe4000ff3e0ff */
[----:B------:R-:W-:-:S03]  /*4210*/  FSETP.NEU.FTZ.AND P0, PT, R27, UR30, PT ;  /* 0x0000001e1b007c0b */ /* 0x000fc6000bf1d000 */
[----:B------:R-:W-:Y:S01]  /*4220*/  IMAD.X R29, RZ, RZ, UR35, P1 ;  /* 0x00000023ff1d7e24 */ /* 0x000fe200088e06ff */
[----:B------:R-:W-:-:S05]  /*4230*/  FSEL R27, R27, R34, P0 ;  /* 0x000000221b1b7208 */ /* 0x000fca0000000000 */
[----:B------:R1:W-:Y:S04]  /*4240*/  STG.E desc[UR60][R28.64], R27 ;  /* 0x0000001b1c007986 */ /* 0x0003e8000c10193c */
.L_x_183:
[----:B------:R-:W-:Y:S05]  /*4250*/  BSYNC B0 ;  /* 0x0000000000007941 */ /* 0x000fea0003800000 */
.L_x_182:
[----:B------:R-:W-:-:S05]  /*4260*/  IMAD R26, R38, 0x3, RZ ;  /* 0x00000003261a7824 */ /* 0x000fca00078e02ff */
[----:B-1----:R-:W-:-:S04]  /*4270*/  IADD3 R27, P1, R26, R13, RZ ;  /* 0x0000000d1a1b7210 */ /* 0x002fc80007f3e0ff */
[----:B------:R-:W-:Y:S02]  /*4280*/  ISETP.GE.U32.AND P0, PT, R27, R20, PT ;  /* 0x000000141b00720c */ /* 0x000fe40003f06070 */
[----:B------:R-:W-:-:S04]  /*4290*/  IADD3.X R26, RZ, R14, RZ, P1, !PT ;  /* 0x0000000eff1a7210 */ /* 0x000fc80000ffe4ff */
[----:B------:R-:W-:-:S13]  /*42a0*/  ISETP.GE.AND.EX P0, PT, R26, R21, PT, P0 ;  /* 0x000000151a00720c */ /* 0x000fda0003f06300 */
[----:B------:R-:W-:Y:S05]  /*42b0*/  @P0 BRA `(.L_x_185) ;  /* 0x0000001000000947 */ /* 0x000fea0003800000 */
[----:B------:R-:W-:Y:S01]  /*42c0*/  ISETP.NE.AND P0, PT, R33, RZ, PT ;  /* 0x000000ff2100720c */ /* 0x000fe20003f05270 */
[----:B0-----:R-:W-:-:S12]  /*42d0*/  HFMA2.MMA R28, -RZ, RZ, 0, 0 ;  /* 0x00000000ff1c7435 */ /* 0x001fd800000001ff */
        /* <DEDUP_REMOVED lines=247> */
.L_x_186:
[----:B------:R-:W-:Y:S01]  /*5250*/  FADD.FTZ R27, R34, +QNAN ;  /* 0x7fc00000221b7421 */ /* 0x000fe20000010000 */
[----:B------:R-:W-:Y:S02]  /*5260*/  ULDC.64 UR34, c[0x0][0x3d0] ;  /* 0x0000f40000227ab9 */ /* 0x000fe40000000a00 */
[----:B------:R-:W-:Y:S02]  /*5270*/  IADD3 R28, P0, R28, UR34, RZ ;  /* 0x000000221c1c7c10 */ /* 0x000fe4000ff1e0ff */
[C---:B------:R-:W-:Y:S02]  /*5280*/  FSETP.NEU.FTZ.AND P1, PT, R27.reuse, UR30, PT ;  /* 0x0000001e1b007c0b */ /* 0x040fe4000bf3d000 */
[----:B------:R-:W-:Y:S02]  /*5290*/  IADD3.X R29, RZ, UR35, RZ, P0, !PT ;  /* 0x00000023ff1d7c10 */ /* 0x000fe400087fe4ff */
[----:B------:R-:W-:-:S05]  /*52a0*/  FSEL R27, R27, R34, P1 ;  /* 0x000000221b1b7208 */ /* 0x000fca0000800000 */
[----:B------:R1:W-:Y:S04]  /*52b0*/  STG.E desc[UR60][R28.64], R27 ;  /* 0x0000001b1c007986 */ /* 0x0003e8000c10193c */
.L_x_185:
        /* <DEDUP_REMOVED lines=11> */
        .weak           $__internal_10_$__cuda_sm20_div_s64
        .type           $__internal_10_$__cuda_sm20_div_s64,@function
        .size           $__internal_10_$__cuda_sm20_div_s64,(.L_x_272 - $__internal_10_$__cuda_sm20_div_s64)
$__internal_10_$__cuda_sm20_div_s64:
        /* <DEDUP_REMOVED lines=74> */
[----:B------:R-:W-:Y:S06]  /*5810*/  RET.REL.NODEC R26 `(_ZN2at6native55_GLOBAL__N__1da31dc6_22_DistributionUniform_cu_67fa25cf43distribution_elementwise_grid_stride_kernelIfLi4EZNS0_9templates4cuda21uniform_and_transformIffPNS_17CUDAGeneratorImplEZZZNS4_14uniform_kernelIS7_EEvRNS_18TensorIteratorBaseEddT_ENKUlvE_clEvENKUlvE0_clEvEUlfE_EEvSA_T1_T2_EUlP24curandStatePhilox4_32_10E_ZNS1_27distribution_nullary_kernelIff7double2S7_SJ_SE_EEvSA_SG_RKT3_T4_EUlifE0_EEvlNS_15PhiloxCudaStateESF_SG_) ;  /* 0xffffffa41af87950 */ /* 0x000fec0003c3ffff */
.L_x_188:
        /* <DEDUP_REMOVED lines=14> */
.L_x_272:


//--------------------- .text._ZN2at6native55_GLOBAL__N__1da31dc6_22_DistributionUniform_cu_67fa25cf43distribution_elementwise_grid_stride_kernelIfLi4EZNS0_9templates4cuda21uniform_and_transformIffPNS_17CUDAGeneratorImplEZZZNS4_14uniform_kernelIS7_EEvRNS_18TensorIteratorBaseEddT_ENKUlvE_clEvENKUlvE0_clEvEUlfE_EEvSA_T1_T2_EUlP24curandStatePhilox4_32_10E_ZNS1_27distribution_nullary_kernelIff7double2S7_SJ_SE_EEvSA_SG_RKT3_T4_EUlifE_EEvlNS_15PhiloxCudaStateESF_SG_ --------------------------
	.section	.text._ZN2at6native55_GLOBAL__N__1da31dc6_22_DistributionUniform_cu_67fa25cf43distribution_elementwise_grid_stride_kernelIfLi4EZNS0_9templates4cuda21uniform_and_transformIffPNS_17CUDAGeneratorImplEZZZNS4_14uniform_kernelIS7_EEvRNS_18TensorIteratorBaseEddT_ENKUlvE_clEvENKUlvE0_clEvEUlfE_EEvSA_T1_T2_EUlP24curandStatePhilox4_32_10E_ZNS1_27distribution_nullary_kernelIff7double2S7_SJ_SE_EEvSA_SG_RKT3_T4_EUlifE_EEvlNS_15PhiloxCudaStateESF_SG_,"ax",@progbits
	.align	128
.text._ZN2at6native55_GLOBAL__N__1da31dc6_22_DistributionUniform_cu_67fa25cf43distribution_elementwise_grid_stride_kernelIfLi4EZNS0_9templates4cuda21uniform_and_transformIffPNS_17CUDAGeneratorImplEZZZNS4_14uniform_kernelIS7_EEvRNS_18TensorIteratorBaseEddT_ENKUlvE_clEvENKUlvE0_clEvEUlfE_EEvSA_T1_T2_EUlP24curandStatePhilox4_32_10E_ZNS1_27distribution_nullary_kernelIff7double2S7_SJ_SE_EEvSA_SG_RKT3_T4_EUlifE_EEvlNS_15PhiloxCudaStateESF_SG_:
        .type           _ZN2at6native55_GLOBAL__N__1da31dc6_22_DistributionUniform_cu_67fa25cf43distribution_elementwise_grid_stride_kernelIfLi4EZNS0_9templates4cuda21uniform_and_transformIffPNS_17CUDAGeneratorImplEZZZNS4_14uniform_kernelIS7_EEvRNS_18TensorIteratorBaseEddT_ENKUlvE_clEvENKUlvE0_clEvEUlfE_EEvSA_T1_T2_EUlP24curandStatePhilox4_32_10E_ZNS1_27distribution_nullary_kernelIff7double2S7_SJ_SE_EEvSA_SG_RKT3_T4_EUlifE_EEvlNS_15PhiloxCudaStateESF_SG_,@function
        .size           _ZN2at6native55_GLOBAL__N__1da31dc6_22_DistributionUniform_cu_67fa25cf43distribution_elementwise_grid_stride_kernelIfLi4EZNS0_9templates4cuda21uniform_and_transformIffPNS_17CUDAGeneratorImplEZZZNS4_14uniform_kernelIS7_EEvRNS_18TensorIteratorBaseEddT_ENKUlvE_clEvENKUlvE0_clEvEUlfE_EEvSA_T1_T2_EUlP24curandStatePhilox4_32_10E_ZNS1_27distribution_nullary_kernelIff7double2S7_SJ_SE_EEvSA_SG_RKT3_T4_EUlifE_EEvlNS_15PhiloxCudaStateESF_SG_,(.L_x_274 - _ZN2at6native55_GLOBAL__N__1da31dc6_22_DistributionUniform_cu_67fa25cf43distribution_elementwise_grid_stride_kernelIfLi4EZNS0_9templates4cuda21uniform_and_transformIffPNS_17CUDAGeneratorImplEZZZNS4_14uniform_kernelIS7_EEvRNS_18TensorIteratorBaseEddT_ENKUlvE_clEvENKUlvE0_clEvEUlfE_EEvSA_T1_T2_EUlP24curandStatePhilox4_32_10E_ZNS1_27distribution_nullary_kernelIff7double2S7_SJ_SE_EEvSA_SG_RKT3_T4_EUlifE_EEvlNS_15PhiloxCudaStateESF_SG_)
        .other          _ZN2at6native55_GLOBAL__N__1da31dc6_22_DistributionUniform_cu_67fa25cf43distribution_elementwise_grid_stride_kernelIfLi4EZNS0_9templates4cuda21uniform_and_transformIffPNS_17CUDAGeneratorImplEZZZNS4_14uniform_kernelIS7_EEvRNS_18TensorIteratorBaseEddT_ENKUlvE_clEvENKUlvE0_clEvEUlfE_EEvSA_T1_T2_EUlP24curandStatePhilox4_32_10E_ZNS1_27distribution_nullary_kernelIff7double2S7_SJ_SE_EEvSA_SG_RKT3_T4_EUlifE_EEvlNS_15PhiloxCudaStateESF_SG_,@"STO_CUDA_ENTRY STV_DEFAULT"
_ZN2at6native55_GLOBAL__N__1da31dc6_22_DistributionUniform_cu_67fa25cf43distribution_elementwise_grid_stride_kernelIfLi4EZNS0_9templates4cuda21uniform_and_transformIffPNS_17CUDAGeneratorImplEZZZNS4_14uniform_kernelIS7_EEvRNS_18TensorIteratorBaseEddT_ENKUlvE_clEvENKUlvE0_clEvEUlfE_EEvSA_T1_T2_EUlP24curandStatePhilox4_32_10E_ZNS1_27distribution_nullary_kernelIff7double2S7_SJ_SE_EEvSA_SG_RKT3_T4_EUlifE_EEvlNS_15PhiloxCudaStateESF_SG_:
        /* <DEDUP_REMOVED lines=17> */
[----:B------:R-:W-:-:S03]  /*0110*/  ULDC.64 UR4, c[0x0][0x210] ;  /* 0x0000840000047ab9 */ /* 0x000fc60000000a00 */
[----:B------:R-:W-:Y:S01]  /*0120*/  IMAD.WIDE.U32 R6, R24, -0x326172a9, RZ ;  /* 0xcd9e8d5718067825 */ /* 0x000fe200078e00ff */
[----:B------:R-:W-:-:S04]  /*0130*/  UIADD3 UR4, UP0, UR4, -0x1, URZ ;  /* 0xffffffff04047890 */ /* 0x000fc8000ff1e03f */
[----:B------:R-:W-:Y:S01]  /*0140*/  UIADD3.X UR5, UR5, -0x1, URZ, UP0, !UPT ;  /* 0xffffffff05057890 */ /* 0x000fe200087fe43f */
[----:B------:R-:W-:Y:S01]  /*0150*/  IMAD.MOV.U32 R20, RZ, RZ, R24 ;  /* 0x000000ffff147224 */ /* 0x000fe200078e0018 */
[----:B--2---:R-:W-:-:S04]  /*0160*/  @P0 IADD3 R44, P1, R2, R5, RZ ;  /* 0x00000005022c0210 */ /* 0x004fc80007f3e0ff */
[----:B------:R-:W-:-:S04]  /*0170*/  @P0 IADD3.X R45, RZ, R3, RZ, P1, !PT ;  /* 0x00000003ff2d0210 */ /* 0x000fc80000ffe4ff */
        /* <DEDUP_REMOVED lines=19> */
[----:B------:R-:W-:-:S04]  /*02b0*/  IMAD.WIDE.U32 R16, R16, -0x326172a9, RZ ;  /* 0xcd9e8d5710107825 */ /* 0x000fc800078e00ff */
[----:B------:R-:W-:Y:S01]  /*02c0*/  VIADD R6, R22, 0xdaa66d2b ;  /* 0xdaa66d2b16067836 */ /* 0x000fe20000000000 */
[----:B------:R-:W-:-:S04]  /*02d0*/  LOP3.LUT R18, R11, R12, R5, 0x96, !PT ;  /* 0x0000000c0b127212 */ /* 0x000fc800078e9605 */
[----:B------:R-:W-:Y:S01]  /*02e0*/  LOP3.LUT R12, R17, R14, R6, 0x96, !PT ;  /* 0x0000000e110c7212 */ /* 0x000fe200078e9606 */
[----:B------:R-:W-:Y:S01]  /*02f0*/  IMAD.WIDE.U32 R18, R18, -0x326172a9, RZ ;  /* 0xcd9e8d5712127825 */ /* 0x000fe200078e00ff */
[----:B------:R-:W-:-:S03]  /*0300*/  IADD3 R8, R23, -0x126145ec, RZ ;  /* 0xed9eba1417087810 */ /* 0x000fc60007ffe0ff */
        /* <DEDUP_REMOVED lines=27> */
[-C--:B------:R-:W-:Y:S01]  /*04c0*/  MOV R16, R25.reuse ;  /* 0x0000001900107202 */ /* 0x080fe20000000f00 */
[----:B------:R-:W-:Y:S01]  /*04d0*/  IMAD.MOV.U32 R15, RZ, RZ, R24 ;  /* 0x000000ffff0f7224 */ /* 0x000fe200078e0018 */
[----:B------:R-:W-:Y:S02]  /*04e0*/  MOV R19, R25 ;  /* 0x0000001900137202 */ /* 0x000fe40000000f00 */
[----:B------:R-:W-:Y:S02]  /*04f0*/  LOP3.LUT R46, R26, R46, R17, 0x96, !PT ;  /* 0x0000002e1a2e7212 */ /* 0x000fe400078e9611 */
[----:B------:R-:W-:Y:S01]  /*0500*/  LOP3.LUT R30, R27, R30, R18, 0x96, !PT ;  /* 0x0000001e1b1e7212 */ /* 0x000fe200078e9612 */
[----:B------:R-:W-:Y:S06]  /*0510*/  @!P0 BRA `(.L_x_189) ;  /* 0x0000000000208947 */ /* 0x000fec0003800000 */
[----:B------:R-:W-:Y:S01]  /*0520*/  ULDC UR8, c[0x0][0xc] ;  /* 0x0000030000087ab9 */ /* 0x000fe20000000800 */
[----:B------:R-:W-:Y:S01]  /*0530*/  MOV R34, 0x570 ;  /* 0x0000057000227802 */ /* 0x000fe20000000f00 */
[----:B------:R-:W-:-:S04]  /*0540*/  IMAD R29, R21, UR8, RZ ;  /* 0x00000008151d7c24 */ /* 0x000fc8000f8e02ff */
[----:B------:R-:W-:-:S07]  /*0550*/  IMAD.SHL.U32 R29, R29, 0x4, RZ ;  /* 0x000000041d1d7824 */ /* 0x000fce00078e00ff */
[----:B------:R-:W-:Y:S05]  /*0560*/  CALL.REL.NOINC `($__internal_11_$__cuda_sm20_div_s64) ;  /* 0x0000000c00807944 */ /* 0x000fea0003c00000 */
[----:B------:R-:W-:Y:S02]  /*0570*/  IMAD.MOV.U32 R24, RZ, RZ, R26 ;  /* 0x000000ffff187224 */ /* 0x000fe400078e001a */
[----:B------:R-:W-:Y:S01]  /*0580*/  IMAD.MOV.U32 R25, RZ, RZ, R27 ;  /* 0x000000ffff197224 */ /* 0x000fe200078e001b */
[----:B------:R-:W-:Y:S06]  /*0590*/  BRA `(.L_x_190) ;  /* 0x0000000000587947 */ /* 0x000fec0003800000 */
.L_x_189:
        /* <DEDUP_REMOVED lines=22> */
.L_x_190:
        /* <DEDUP_REMOVED lines=13> */
[----:B------:R-:W0:Y:S01]  /*07d0*/  LDC R33, c[0x0][0x248] ;  /* 0x00009200ff217b82 */ /* 0x000e220000000800 */
[----:B------:R-:W-:Y:S01]  /*07e0*/  IMAD R32, R28, -0x2daee0ad, RZ ;  /* 0xd2511f531c207824 */ /* 0x000fe200078e02ff */
[----:B------:R-:W-:Y:S01]  /*07f0*/  IADD3 R39, R23, -0x695add53, RZ ;  /* 0x96a522ad17277810 */ /* 0x000fe20007ffe0ff */
[----:B------:R-:W-:Y:S01]  /*0800*/  IMAD R34, R31, -0x326172a9, RZ ;  /* 0xcd9e8d571f227824 */ /* 0x000fe200078e02ff */
[--C-:B------:R-:W-:Y:S01]  /*0810*/  SHF.R.U32.HI R43, RZ, 0x2, R45.reuse ;  /* 0x00000002ff2b7819 */ /* 0x100fe2000001162d */
[----:B------:R-:W-:Y:S01]  /*0820*/  VIADD R37, R22, 0x8ff34781 ;  /* 0x8ff3478116257836 */ /* 0x000fe20000000000 */
[----:B------:R-:W-:Y:S01]  /*0830*/  LOP3.LUT R32, R32, R39, RZ, 0x3c, !PT ;  /* 0x0000002720207212 */ /* 0x000fe200078e3cff */
[----:B------:R-:W-:Y:S01]  /*0840*/  IMAD.WIDE.U32 R24, R30, -0x326172a9, RZ ;  /* 0xcd9e8d571e187825 */ /* 0x000fe200078e00ff */
[----:B------:R-:W1:Y:S01]  /*0850*/  LDC.64 R26, c[0x0][0x248] ;  /* 0x00009200ff1a7b82 */ /* 0x000e620000000a00 */
[----:B------:R-:W-:Y:S01]  /*0860*/  SHF.R.U64 R42, R44, 0x2, R45 ;  /* 0x000000022c2a7819 */ /* 0x000fe2000000122d */
[----:B------:R-:W-:Y:S01]  /*0870*/  ULDC UR12, c[0x0][0x240] ;  /* 0x00009000000c7ab9 */ /* 0x000fe20000000800 */
[----:B------:R-:W-:Y:S01]  /*0880*/  IMAD.HI.U32 R41, R46, -0x2daee0ad, RZ ;  /* 0xd2511f532e297827 */ /* 0x000fe200078e00ff */
[----:B------:R-:W-:Y:S01]  /*0890*/  LOP3.LUT R31, R34, R37, RZ, 0x3c, !PT ;  /* 0x00000025221f7212 */ /* 0x000fe200078e3cff */
[----:B------:R-:W-:Y:S01]  /*08a0*/  ULDC.64 UR10, c[0x0][0x238] ;  /* 0x00008e00000a7ab9 */ /* 0x000fe20000000a00 */
[----:B------:R-:W-:Y:S01]  /*08b0*/  LOP3.LUT R44, R44, 0x3, RZ, 0xc0, !PT ;  /* 0x000000032c2c7812 */ /* 0x000fe200078ec0ff */
[----:B------:R-:W-:Y:S01]  /*08c0*/  IMAD.MOV.U32 R38, RZ, RZ, R24 ;  /* 0x000000ffff267224 */ /* 0x000fe200078e0018 */
[----:B------:R-:W2:Y:S01]  /*08d0*/  LDC.64 R28, c[0x0][0x210] ;  /* 0x00008400ff1c7b82 */ /* 0x000ea20000000a00 */
[----:B------:R-:W-:Y:S01]  /*08e0*/  LOP3.LUT R40, R31, R25, RZ, 0x3c, !PT ;  /* 0x000000191f287212 */ /* 0x000fe200078e3cff */
[----:B------:R-:W-:Y:S01]  /*08f0*/  ULDC.64 UR14, c[0x0][0x248] ;  /* 0x00009200000e7ab9 */ /* 0x000fe20000000a00 */
[----:B------:R-:W-:Y:S01]  /*0900*/  LOP3.LUT R41, R32, R41, RZ, 0x3c, !PT ;  /* 0x0000002920297212 */ /* 0x000fe200078e3cff */
[----:B------:R-:W-:Y:S01]  /*0910*/  ULDC.64 UR8, c[0x0][0x240] ;  /* 0x0000900000087ab9 */ /* 0x000fe20000000a00 */
[----:B0-----:R-:W-:-:S07]  /*0920*/  FADD.FTZ R45, R33, +QNAN ;  /* 0x7fc00000212d7421 */ /* 0x001fce0000010000 */
.L_x_202:
[----:B------:R-:W-:Y:S01]  /*0930*/  VIADD R42, R42, 0x1 ;  /* 0x000000012a2a7836 */ /* 0x000fe20000000000 */
[----:B------:R-:W-:Y:S03]  /*0940*/  BSSY B0, `(.L_x_191) ;  /* 0x000000c000007945 */ /* 0x000fe60003800000 */
[C---:B------:R-:W-:Y:S01]  /*0950*/  IMAD.HI.U32 R25, R42.reuse, -0x2daee0ad, RZ ;  /* 0xd2511f532a197827 */ /* 0x040fe200078e00ff */
[----:B------:R-:W-:-:S13]  /*0960*/  ISETP.NE.AND P0, PT, R42, RZ, PT ;  /* 0x000000ff2a00720c */ /* 0x000fda0003f05270 */
[----:B0-23--:R-:W-:Y:S05]  /*0970*/  @P0 BRA `(.L_x_192) ;  /* 0x0000000000200947 */ /* 0x00dfea0003800000 */
        /* <DEDUP_REMOVED lines=8> */
.L_x_192:
[----:B------:R-:W-:Y:S05]  /*0a00*/  BSYNC B0 ;  /* 0x0000000000007941 */ /* 0x000fea0003800000 */
.L_x_191:
        /* <DEDUP_REMOVED lines=39> */
[----:B------:R-:W-:Y:S01]  /*0c80*/  IMAD.WIDE.U32 R24, R25, -0x326172a9, RZ ;  /* 0xcd9e8d5719187825 */ /* 0x000fe200078e00ff */
[----:B------:R-:W-:-:S03]  /*0c90*/  MOV R35, R38 ;  /* 0x0000002600237202 */ /* 0x000fc60000000f00 */
        /* <DEDUP_REMOVED lines=19> */
.L_x_194:
[----:B------:R-:W-:Y:S01]  /*0dd0*/  MOV R35, R41 ;  /* 0x0000002900237202 */ /* 0x000fe20000000f00 */
[----:B------:R-:W-:Y:S01]  /*0de0*/  IMAD.MOV.U32 R30, RZ, RZ, R31 ;  /* 0x000000ffff1e7224 */ /* 0x000fe200078e001f */
[----:B------:R-:W-:Y:S01]  /*0df0*/  MOV R50, R24 ;  /* 0x0000001800327202 */ /* 0x000fe20000000f00 */
[----:B------:R-:W-:-:S07]  /*0e00*/  IMAD.MOV.U32 R49, RZ, RZ, R47 ;  /* 0x000000ffff317224 */ /* 0x000fce00078e002f */
.L_x_193:
[----:B--2---:R-:W-:Y:S01]  /*0e10*/  ISETP.GE.U32.AND P0, PT, R15, R28, PT ;  /* 0x0000001c0f00720c */ /* 0x004fe20003f06070 */
[----:B------:R-:W-:Y:S01]  /*0e20*/  BSSY B0, `(.L_x_195) ;  /* 0x0000016000007945 */ /* 0x000fe20003800000 */
[----:B------:R-:W-:Y:S02]  /*0e30*/  IMAD.MOV.U32 R32, RZ, RZ, 0x0 ;  /* 0x00000000ff207424 */ /* 0x000fe400078e00ff */
[----:B------:R-:W-:Y:S01]  /*0e40*/  ISETP.GE.AND.EX P0, PT, R16, R29, PT, P0 ;  /* 0x0000001d1000720c */ /* 0x000fe20003f06300 */
[----:B------:R-:W-:-:S12]  /*0e50*/  IMAD.MOV.U32 R33, RZ, RZ, 0x3ca00000 ;  /* 0x3ca00000ff217424 */ /* 0x000fd800078e00ff */
[----:B------:R-:W-:Y:S05]  /*0e60*/  @P0 BRA `(.L_x_196) ;  /* 0x0000000000440947 */ /* 0x000fea0003800000 */
[----:B------:R-:W-:Y:S01]  /*0e70*/  IMAD.WIDE.U32 R30, R30, 0x200000, RZ ;  /* 0x002000001e1e7825 */ /* 0x000fe200078e00ff */
[----:B------:R-:W-:Y:S01]  /*0e80*/  UMOV UR4, 0xf0000000 ;  /* 0xf000000000047882 */ /* 0x000fe20000000000 */
[----:B------:R-:W-:Y:S02]  /*0e90*/  UMOV UR5, 0x380fffff ;  /* 0x380fffff00057882 */ /* 0x000fe40000000000 */
[----:B------:R-:W-:Y:S01]  /*0ea0*/  IMAD R38, R15, UR8, RZ ;  /* 0x000000080f267c24 */ /* 0x000fe2000f8e02ff */
[----:B------:R-:W-:Y:S02]  /*0eb0*/  LOP3.LUT R34, R30, R35, RZ, 0x3c, !PT ;  /* 0x000000231e227212 */ /* 0x000fe400078e3cff */
[----:B------:R-:W-:Y:S02]  /*0ec0*/  MOV R35, R31 ;  /* 0x0000001f00237202 */ /* 0x000fe40000000f00 */
[----:B------:R-:W-:Y:S02]  /*0ed0*/  IADD3 R30, P1, R38, UR10, RZ ;  /* 0x0000000a261e7c10 */ /* 0x000fe4000ff3e0ff */
[----:B------:R-:W0:Y:S02]  /*0ee0*/  I2F.F64.U64 R40, R34 ;  /* 0x0000002200287312 */ /* 0x000e240000301800 */
[----:B0-----:R-:W-:-:S06]  /*0ef0*/  DFMA R40, R40, R32, 5.5511151231257827021e-17 ;  /* 0x3c9000002828742b */ /* 0x001fcc0000000020 */
[----:B------:R-:W0:Y:S02]  /*0f00*/  F2F.F32.F64 R31, R40 ;  /* 0x00000028001f7310 */ /* 0x000e240000301000 */
[----:B------:R-:W-:-:S14]  /*0f10*/  DSETP.GEU.AND P0, PT, |R40|, UR4, PT ;  /* 0x0000000428007e2a */ /* 0x000fdc000bf0e200 */
[----:B0-----:R-:W-:-:S04]  /*0f20*/  @!P0 FMUL R31, R31, 1.175494350822287508e-38 ;  /* 0x008000001f1f8820 */ /* 0x001fc80000400000 */
[----:B-1----:R-:W-:Y:S01]  /*0f30*/  FFMA.FTZ R51, R31, UR9, R26 ;  /* 0x000000091f337c23 */ /* 0x002fe2000801001a */
[----:B------:R-:W-:-:S04]  /*0f40*/  LEA.HI.X.SX32 R31, R38, UR11, 0x1, P1 ;  /* 0x0000000b261f7c11 */ /* 0x000fc800088f0eff */
[----:B------:R-:W-:-:S04]  /*0f50*/  FSETP.NEU.FTZ.AND P0, PT, R51, R27, PT ;  /* 0x0000001b3300720b */ /* 0x000fc80003f1d000 */
[----:B------:R-:W-:-:S05]  /*0f60*/  FSEL R51, R51, R26, P0 ;  /* 0x0000001a33337208 */ /* 0x000fca0000000000 */
[----:B------:R0:W-:Y:S04]  /*0f70*/  STG.E desc[UR6][R30.64], R51 ;  /* 0x000000331e007986 */ /* 0x0001e8000c101906 */
.L_x_196:
[----:B------:R-:W-:Y:S05]  /*0f80*/  BSYNC B0 ;  /* 0x0000000000007941 */ /* 0x000fea0003800000 */
.L_x_195:
[----:B------:R-:W-:Y:S01]  /*0f90*/  ULDC UR4, c[0x0][0xc] ;  /* 0x0000030000047ab9 */ /* 0x000fe20000000800 */
[----:B------:R-:W2:Y:S01]  /*0fa0*/  LDC R34, c[0x0][RZ] ;  /* 0x00000000ff227b82 */ /* 0x000ea20000000800 */
[----:B0-----:R-:W-:Y:S01]  /*0fb0*/  IMAD.WIDE.U32 R30, R50, 0x200000, RZ ;  /* 0x00200000321e7825 */ /* 0x001fe200078e00ff */
[----:B------:R-:W-:Y:S02]  /*0fc0*/  BSSY B0, `(.L_x_197) ;  /* 0x000001f000007945 */ /* 0x000fe40003800000 */
[----:B------:R-:W-:-:S06]  /*0fd0*/  LOP3.LUT R30, R30, R49, RZ, 0x3c, !PT ;  /* 0x000000311e1e7212 */ /* 0x000fcc00078e3cff */
[----:B------:R-:W0:Y:S01]  /*0fe0*/  I2F.F64.U64 R30, R30 ;  /* 0x0000001e001e7312 */ /* 0x000e220000301800 */
[----:B--2---:R-:W-:Y:S01]  /*0ff0*/  IMAD R34, R34, UR4, RZ ;  /* 0x0000000422227c24 */ /* 0x004fe2000f8e02ff */
[----:B0-----:R-:W-:-:S03]  /*1000*/  DFMA R30, R30, R32, 5.5511151231257827021e-17 ;  /* 0x3c9000001e1e742b */ /* 0x001fc60000000020 */
[C---:B------:R-:W-:Y:S01]  /*1010*/  IMAD R38, R34.reuse, 0x3, RZ ;  /* 0x0000000322267824 */ /* 0x040fe200078e02ff */
        /* <DEDUP_REMOVED lines=20> */
[----:B-1----:R-:W-:Y:S01]  /*1160*/  FFMA.FTZ R38, R33, UR9, R26 ;  /* 0x0000000921267c23 */ /* 0x002fe2000801001a */
[----:B------:R-:W-:-:S04]  /*1170*/  LEA.HI.X.SX32 R33, R49, UR11, 0x1, P3 ;  /* 0x0000000b31217c11 */ /* 0x000fc800098f0eff */
[----:B------:R-:W-:-:S04]  /*1180*/  FSETP.NEU.FTZ.AND P2, PT, R38, R27, PT ;  /* 0x0000001b2600720b */ /* 0x000fc80003f5d000 */
[----:B------:R-:W-:-:S05]  /*1190*/  FSEL R49, R38, R26, P2 ;  /* 0x0000001a26317208 */ /* 0x000fca0001000000 */
[----:B------:R0:W-:Y:S04]  /*11a0*/  STG.E desc[UR6][R32.64], R49 ;  /* 0x0000003120007986 */ /* 0x0001e8000c101906 */
.L_x_198:
[----:B------:R-:W-:Y:S05]  /*11b0*/  BSYNC B0 ;  /* 0x0000000000007941 */ /* 0x000fea0003800000 */
.L_x_197:
[----:B------:R-:W-:Y:S04]  /*11c0*/  BSSY B0, `(.L_x_199) ;  /* 0x0000008000007945 */ /* 0x000fe80003800000 */
[----:B------:R-:W-:Y:S05]  /*11d0*/  @P1 BRA `(.L_x_200) ;  /* 0x0000000000181947 */ /* 0x000fea0003800000 */
[----:B------:R-:W-:Y:S01]  /*11e0*/  IMAD R35, R35, UR12, RZ ;  /* 0x0000000c23237c24 */ /* 0x000fe2000f8e02ff */
[----:B------:R-:W-:-:S04]  /*11f0*/  FSETP.NEU.FTZ.AND P1, PT, R45, UR15, PT ;  /* 0x0000000f2d007c0b */ /* 0x000fc8000bf3d000 */
[----:B------:R-:W-:Y:S02]  /*1200*/  IADD3 R30, P2, R35, UR10, RZ ;  /* 0x0000000a231e7c10 */ /* 0x000fe4000ff5e0ff */
[----:B0-----:R-:W-:Y:S02]  /*1210*/  FSEL R33, R45, UR14, P1 ;  /* 0x0000000e2d217c08 */ /* 0x001fe40008800000 */
[----:B------:R-:W-:-:S05]  /*1220*/  LEA.HI.X.SX32 R31, R35, UR11, 0x1, P2 ;  /* 0x0000000b231f7c11 */ /* 0x000fca00090f0eff */
[----:B------:R2:W-:Y:S04]  /*1230*/  STG.E desc[UR6][R30.64], R33 ;  /* 0x000000211e007986 */ /* 0x0005e8000c101906 */
.L_x_200:
[----:B------:R-:W-:Y:S05]  /*1240*/  BSYNC B0 ;  /* 0x0000000000007941 */ /* 0x000fea0003800000 */
.L_x_199:
[----:B------:R-:W-:Y:S05]  /*1250*/  @P0 BRA `(.L_x_201) ;  /* 0x0000000000180947 */ /* 0x000fea0003800000 */
[----:B------:R-:W-:Y:S01]  /*1260*/  IMAD R41, R41, UR12, RZ ;  /* 0x0000000c29297c24 */ /* 0x000fe2000f8e02ff */
[----:B------:R-:W-:-:S04]  /*1270*/  FSETP.NEU.FTZ.AND P1, PT, R45, UR15, PT ;  /* 0x0000000f2d007c0b */ /* 0x000fc8000bf3d000 */
[----:B--2---:R-:W-:Y:S02]  /*1280*/  IADD3 R30, P0, R41, UR10, RZ ;  /* 0x0000000a291e7c10 */ /* 0x004fe4000ff1e0ff */
[----:B0-----:R-:W-:Y:S02]  /*1290*/  FSEL R33, R45, UR14, P1 ;  /* 0x0000000e2d217c08 */ /* 0x001fe40008800000 */
[----:B------:R-:W-:-:S05]  /*12a0*/  LEA.HI.X.SX32 R31, R41, UR11, 0x1, P0 ;  /* 0x0000000b291f7c11 */ /* 0x000fca00080f0eff */
[----:B------:R3:W-:Y:S04]  /*12b0*/  STG.E desc[UR6][R30.64], R33 ;  /* 0x000000211e007986 */ /* 0x0007e8000c101906 */
.L_x_201:
        /* <DEDUP_REMOVED lines=11> */
        .weak           $__internal_11_$__cuda_sm20_div_s64
        .type           $__internal_11_$__cuda_sm20_div_s64,@function
        .size           $__internal_11_$__cuda_sm20_div_s64,(.L_x_274 - $__internal_11_$__cuda_sm20_div_s64)
$__internal_11_$__cuda_sm20_div_s64:
        /* <DEDUP_REMOVED lines=75> */
[----:B------:R-:W-:Y:S06]  /*1820*/  RET.REL.NODEC R24 `(_ZN2at6native55_GLOBAL__N__1da31dc6_22_DistributionUniform_cu_67fa25cf43distribution_elementwise_grid_stride_kernelIfLi4EZNS0_9templates4cuda21uniform_and_transformIffPNS_17CUDAGeneratorImplEZZZNS4_14uniform_kernelIS7_EEvRNS_18TensorIteratorBaseEddT_ENKUlvE_clEvENKUlvE0_clEvEUlfE_EEvSA_T1_T2_EUlP24curandStatePhilox4_32_10E_ZNS1_27distribution_nullary_kernelIff7double2S7_SJ_SE_EEvSA_SG_RKT3_T4_EUlifE_EEvlNS_15PhiloxCudaStateESF_SG_) ;  /* 0xffffffe418f47950 */ /* 0x000fec0003c3ffff */
.L_x_203:
        /* <DEDUP_REMOVED lines=13> */
.L_x_274:


//--------------------- .text._ZN2at6native55_GLOBAL__N__1da31dc6_22_DistributionUniform_cu_67fa25cf43distribution_elementwise_grid_stride_kernelIdLi2EZNS0_9templates4cuda21uniform_and_transformIddPNS_17CUDAGeneratorImplEZZZNS4_14uniform_kernelIS7_EEvRNS_18TensorIteratorBaseEddT_ENKUlvE_clEvENKUlvE_clEvEUldE_EEvSA_T1_T2_EUlP24curandStatePhilox4_32_10E0_ZNS1_27distribution_nullary_kernelIdd6float4S7_SJ_SE_EEvSA_SG_RKT3_T4_EUlidE0_EEvlNS_15PhiloxCudaStateESF_SG_ --------------------------
	.section	.text._ZN2at6native55_GLOBAL__N__1da31dc6_22_DistributionUniform_cu_67fa25cf43distribution_elementwise_grid_stride_kernelIdLi2EZNS0_9templates4cuda21uniform_and_transformIddPNS_17CUDAGeneratorImplEZZZNS4_14uniform_kernelIS7_EEvRNS_18TensorIteratorBaseEddT_ENKUlvE_clEvENKUlvE_clEvEUldE_EEvSA_T1_T2_EUlP24curandStatePhilox4_32_10E0_ZNS1_27distribution_nullary_kernelIdd6float4S7_SJ_SE_EEvSA_SG_RKT3_T4_EUlidE0_EEvlNS_15PhiloxCudaStateESF_SG_,"ax",@progbits
	.align	128
.text._ZN2at6native55_GLOBAL__N__1da31dc6_22_DistributionUniform_cu_67fa25cf43distribution_elementwise_grid_stride_kernelIdLi2EZNS0_9templates4cuda21uniform_and_transformIddPNS_17CUDAGeneratorImplEZZZNS4_14uniform_kernelIS7_EEvRNS_18TensorIteratorBaseEddT_ENKUlvE_clEvENKUlvE_clEvEUldE_EEvSA_T1_T2_EUlP24curandStatePhilox4_32_10E0_ZNS1_27distribution_nullary_kernelIdd6float4S7_SJ_SE_EEvSA_SG_RKT3_T4_EUlidE0_EEvlNS_15PhiloxCudaStateESF_SG_:
        .type           _ZN2at6native55_GLOBAL__N__1da31dc6_22_DistributionUniform_cu_67fa25cf43distribution_elementwise_grid_stride_kernelIdLi2EZNS0_9templates4cuda21uniform_and_transformIddPNS_17CUDAGeneratorImplEZZZNS4_14uniform_kernelIS7_EEvRNS_18TensorIteratorBaseEddT_ENKUlvE_clEvENKUlvE_clEvEUldE_EEvSA_T1_T2_EUlP24curandStatePhilox4_32_10E0_ZNS1_27distribution_nullary_kernelIdd6float4S7_SJ_SE_EEvSA_SG_RKT3_T4_EUlidE0_EEvlNS_15PhiloxCudaStateESF_SG_,@function
        .size           _ZN2at6native55_GLOBAL__N__1da31dc6_22_DistributionUniform_cu_67fa25cf43distribution_elementwise_grid_stride_kernelIdLi2EZNS0_9templates4cuda21uniform_and_transformIddPNS_17CUDAGeneratorImplEZZZNS4_14uniform_kernelIS7_EEvRNS_18TensorIteratorBaseEddT_ENKUlvE_clEvENKUlvE_clEvEUldE_EEvSA_T1_T2_EUlP24curandStatePhilox4_32_10E0_ZNS1_27distribution_nullary_kernelIdd6float4S7_SJ_SE_EEvSA_SG_RKT3_T4_EUlidE0_EEvlNS_15PhiloxCudaStateESF_SG_,(.L_x_276 - _ZN2at6native55_GLOBAL__N__1da31dc6_22_DistributionUniform_cu_67fa25cf43distribution_elementwise_grid_stride_kernelIdLi2EZNS0_9templates4cuda21uniform_and_transformIddPNS_17CUDAGeneratorImplEZZZNS4_14uniform_kernelIS7_EEvRNS_18TensorIteratorBaseEddT_ENKUlvE_clEvENKUlvE_clEvEUldE_EEvSA_T1_T2_EUlP24curandStatePhilox4_32_10E0_ZNS1_27distribution_nullary_kernelIdd6float4S7_SJ_SE_EEvSA_SG_RKT3_T4_EUlidE0_EEvlNS_15PhiloxCudaStateESF_SG_)
        .other          _ZN2at6native55_GLOBAL__N__1da31dc6_22_DistributionUniform_cu_67fa25cf43distribution_elementwise_grid_stride_kernelIdLi2EZNS0_9templates4cuda21uniform_and_transformIddPNS_17CUDAGeneratorImplEZZZNS4_14uniform_kernelIS7_EEvRNS_18TensorIteratorBaseEddT_ENKUlvE_clEvENKUlvE_clEvEUldE_EEvSA_T1_T2_EUlP24curandStatePhilox4_32_10E0_ZNS1_27distribution_nullary_kernelIdd6float4S7_SJ_SE_EEvSA_SG_RKT3_T4_EUlidE0_EEvlNS_15PhiloxCudaStateESF_SG_,@"STO_CUDA_ENTRY STV_DEFAULT"
_ZN2at6native55_GLOBAL__N__1da31dc6_22_DistributionUniform_cu_67fa25cf43distribution_elementwise_grid_stride_kernelIdLi2EZNS0_9templates4cuda21uniform_and_transformIddPNS_17CUDAGeneratorImplEZZZNS4_14uniform_kernelIS7_EEvRNS_18TensorIteratorBaseEddT_ENKUlvE_clEvENKUlvE_clEvEUldE_EEvSA_T1_T2_EUlP24curandStatePhilox4_32_10E0_ZNS1_27distribution_nullary_kernelIdd6float4S7_SJ_SE_EEvSA_SG_RKT3_T4_EUlidE0_EEvlNS_15PhiloxCudaStateESF_SG_:
        /* <DEDUP_REMOVED lines=21> */
[----:B------:R-:W-:Y:S02]  /*0150*/  IMAD.MOV.U32 R24, RZ, RZ, R27 ;  /* 0x000000ffff187224 */ /* 0x000fe400078e001b */
[----:B------:R-:W-:Y:S01]  /*0160*/  IMAD.WIDE.U32 R10, R26, -0x326172a9, RZ ;  /* 0xcd9e8d571a0a7825 */ /* 0x000fe200078e00ff */
[----:B------:R-:W-:Y:S01]  /*0170*/  UIADD3.X UR5, UR5, -0x1, URZ, UP0, !UPT ;  /* 0xffffffff05057890 */ /* 0x000fe200087fe43f */
[----:B---3--:R-:W-:-:S05]  /*0180*/  @P0 IADD3 R18, P1, R2, R5, RZ ;  /* 0x0000000502120210 */ /* 0x008fca0007f3e0ff */
[----:B------:R-:W-:Y:S01]  /*0190*/  @P0 IMAD.X R19, RZ, RZ, R3, P1 ;  /* 0x000000ffff130224 */ /* 0x000fe200008e0603 */
[----:B------:R-:W-:Y:S01]  /*01a0*/  ISETP.NE.U32.AND P0, PT, RZ, UR5, PT ;  /* 0x00000005ff007c0c */ /* 0x000fe2000bf05070 */
[----:B----4-:R-:W-:Y:S01]  /*01b0*/  VIADD R5, R36, 0x9e3779b9 ;  /* 0x9e3779b924057836 */ /* 0x010fe20000000000 */
[C---:B------:R-:W-:Y:S02]  /*01c0*/  IADD3 R4, R37.reuse, -0x4498517b, RZ ;  /* 0xbb67ae8525047810 */ /* 0x040fe40007ffe0ff */
[--C-:B------:R-:W-:Y:S02]  /*01d0*/  SHF.R.U64 R2, R18, 0x2, R19.reuse ;  /* 0x0000000212027819 */ /* 0x100fe40000001213 */
[----:B------:R-:W-:Y:S02]  /*01e0*/  SHF.R.U32.HI R3, RZ, 0x2, R19 ;  /* 0x00000002ff037819 */ /* 0x000fe40000011613 */
[----:B------:R-:W-:Y:S01]  /*01f0*/  IADD3 R25, R37, -0x695add53, RZ ;  /* 0x96a522ad25197810 */ /* 0x000fe20007ffe0ff */
[----:B------:R-:W-:Y:S01]  /*0200*/  IMAD.WIDE.U32 R8, R2, -0x2daee0ad, RZ ;  /* 0xd2511f5302087825 */ /* 0x000fe200078e00ff */
[----:B------:R-:W-:-:S04]  /*0210*/  LOP3.LUT R6, R11, R3, R36, 0x96, !PT ;  /* 0x000000030b067212 */ /* 0x000fc800078e9624 */
[----:B------:R-:W-:Y:S01]  /*0220*/  LOP3.LUT R12, R37, R9, R27, 0x96, !PT ;  /* 0x00000009250c7212 */ /* 0x000fe200078e961b */
[----:B------:R-:W-:-:S04]  /*0230*/  IMAD.WIDE.U32 R6, R6, -0x2daee0ad, RZ ;  /* 0xd2511f5306067825 */ /* 0x000fc800078e00ff */
[----:B------:R-:W-:Y:S01]  /*0240*/  IMAD.WIDE.U32 R12, R12, -0x326172a9, RZ ;  /* 0xcd9e8d570c0c7825 */ /* 0x000fe200078e00ff */
[----:B------:R-:W-:Y:S02]  /*0250*/  LOP3.LUT R8, R7, R8, R4, 0x96, !PT ;  /* 0x0000000807087212 */ /* 0x000fe400078e9604 */
[----:B------:R-:W-:Y:S02]  /*0260*/  IADD3 R7, R36, 0x3c6ef372, RZ ;  /* 0x3c6ef37224077810 */ /* 0x000fe40007ffe0ff */
[----:B------:R-:W-:Y:S01]  /*0270*/  LOP3.LUT R10, R13, R5, R10, 0x96, !PT ;  /* 0x000000050d0a7212 */ /* 0x000fe200078e960a */
[----:B------:R-:W-:-:S04]  /*0280*/  IMAD.WIDE.U32 R8, R8, -0x326172a9, RZ ;  /* 0xcd9e8d5708087825 */ /* 0x000fc800078e00ff */
[----:B------:R-:W-:Y:S01]  /*0290*/  IMAD.WIDE.U32 R10, R10, -0x2daee0ad, RZ ;  /* 0xd2511f530a0a7825 */ /* 0x000fe200078e00ff */
[----:B------:R-:W-:Y:S02]  /*02a0*/  LOP3.LUT R12, R9, R12, R7, 0x96, !PT ;  /* 0x0000000c090c7212 */ /* 0x000fe400078e9607 */
[----:B------:R-:W-:Y:S01]  /*02b0*/  IADD3 R9, R36, 0x78dde6e4, RZ ;  /* 0x78dde6e424097810 */ /* 0x000fe20007ffe0ff */
[----:B------:R-:W-:Y:S02]  /*02c0*/  VIADD R5, R37, 0x76cf5d0a ;  /* 0x76cf5d0a25057836 */ /* 0x000fe40000000000 */
[----:B------:R-:W-:-:S03]  /*02d0*/  IMAD.WIDE.U32 R12, R12, -0x2daee0ad, RZ ;  /* 0xd2511f530c0c7825 */ /* 0x000fc600078e00ff */
[----:B------:R-:W-:Y:S01]  /*02e0*/  LOP3.LUT R14, R11, R6, R5, 0x96, !PT ;  /* 0x000000060b0e7212 */ /* 0x000fe200078e9605 */
[----:B------:R-:W-:Y:S01]  /*02f0*/  VIADD R7, R36, 0xdaa66d2b ;  /* 0xdaa66d2b24077836 */ /* 0x000fe20000000000 */
[----:B------:R-:W-:-:S03]  /*0300*/  IADD3 R6, R37, 0x32370b8f, RZ ;  /* 0x32370b8f25067810 */ /* 0x000fc60007ffe0ff */
[----:B------:R-:W-:Y:S01]  /*0310*/  IMAD.WIDE.U32 R14, R14, -0x326172a9, RZ ;  /* 0xcd9e8d570e0e7825 */ /* 0x000fe200078e00ff */
[----:B------:R-:W-:-:S04]  /*0320*/  LOP3.LUT R10, R13, R10, R6, 0x96, !PT ;  /* 0x0000000a0d0a7212 */ /* 0x000fc800078e9606 */
[----:B------:R-:W-:Y:S01]  /*0330*/  LOP3.LUT R7, R15, R8, R7, 0x96, !PT ;  /* 0x000000080f077212 */ /* 0x000fe200078e9607 */
[----:B------:R-:W-:Y:S01]  /*0340*/  IMAD.WIDE.U32 R10, R10, -0x326172a9, RZ ;  /* 0xcd9e8d570a0a7825 */ /* 0x000fe200078e00ff */
[----:B------:R-:W-:-:S03]  /*0350*/  IADD3 R8, R37, -0x56f99767, RZ ;  /* 0xa906689925087810 */ /* 0x000fc60007ffe0ff */
[----:B------:R-:W-:Y:S01]  /*0360*/  IMAD.WIDE.U32 R16, R7, -0x2daee0ad, RZ ;  /* 0xd2511f5307107825 */ /* 0x000fe200078e00ff */
[----:B------:R-:W-:Y:S02]  /*0370*/  LOP3.LUT R9, R11, R14, R9, 0x96, !PT ;  /* 0x0000000e0b097212 */ /* 0x000fe400078e9609 */
[----:B------:R-:W-:Y:S01]  /*0380*/  IADD3 R11, R36, -0x4ab325aa, RZ ;  /* 0xb54cda56240b7810 */ /* 0x000fe20007ffe0ff */
[----:B------:R-:W-:-:S05]  /*0390*/  VIADD R7, R37, 0xed9eba14 ;  /* 0xed9eba1425077836 */ /* 0x000fca0000000000 */
        /* <DEDUP_REMOVED lines=9> */
[----:B------:R-:W-:-:S04]  /*0430*/  IMAD.WIDE.U32 R16, R9, -0x2daee0ad, RZ ;  /* 0xd2511f5309107825 */ /* 0x000fc800078e00ff */
[----:B------:R-:W-:Y:S02]  /*0440*/  VIADD R9, R37, 0x646e171e ;  /* 0x646e171e25097836 */ /* 0x000fe40000000000 */
[----:B------:R-:W-:-:S03]  /*0450*/  IMAD.WIDE.U32 R32, R11, -0x2daee0ad, RZ ;  /* 0xd2511f530b207825 */ /* 0x000fc600078e00ff */
[----:B------:R-:W-:Y:S01]  /*0460*/  LOP3.LUT R12, R17, R12, R9, 0x96, !PT ;  /* 0x0000000c110c7212 */ /* 0x000fe200078e9609 */
[----:B------:R-:W-:Y:S01]  /*0470*/  VIADD R11, R36, 0x5384540f ;  /* 0x5384540f240b7836 */ /* 0x000fe20000000000 */
[----:B------:R-:W-:-:S03]  /*0480*/  LOP3.LUT R15, R33, R16, R10, 0x96, !PT ;  /* 0x00000010210f7212 */ /* 0x000fc600078e960a */
[----:B------:R-:W-:-:S05]  /*0490*/  IMAD.WIDE.U32 R12, R12, -0x326172a9, RZ ;  /* 0xcd9e8d570c0c7825 */ /* 0x000fca00078e00ff */
[----:B------:R-:W-:Y:S01]  /*04a0*/  LOP3.LUT R11, R13, R14, R11, 0x96, !PT ;  /* 0x0000000e0d0b7212 */ /* 0x000fe200078e960b */
[----:B------:R-:W-:Y:S01]  /*04b0*/  IMAD.WIDE.U32 R14, R15, -0x326172a9, RZ ;  /* 0xcd9e8d570f0e7825 */ /* 0x000fe200078e00ff */
[----:B------:R-:W-:-:S03]  /*04c0*/  IADD3 R13, R36, -0xe443238, RZ ;  /* 0xf1bbcdc8240d7810 */ /* 0x000fc60007ffe0ff */
[----:B------:R-:W-:Y:S01]  /*04d0*/  IMAD.WIDE.U32 R28, R11, -0x2daee0ad, RZ ;  /* 0xd2511f530b1c7825 */ /* 0x000fe200078e00ff */
[----:B------:R-:W-:Y:S02]  /*04e0*/  LOP3.LUT R12, R15, R12, R13, 0x96, !PT ;  /* 0x0000000c0f0c7212 */ /* 0x000fe400078e960d */
[----:B------:R-:W-:Y:S01]  /*04f0*/  MOV R13, R26 ;  /* 0x0000001a000d7202 */ /* 0x000fe20000000f00 */
[----:B------:R-:W-:Y:S02]  /*0500*/  VIADD R11, R37, 0xdb3d7428 ;  /* 0xdb3d7428250b7836 */ /* 0x000fe40000000000 */
        /* <DEDUP_REMOVED lines=11> */
[----:B------:R-:W-:Y:S05]  /*05c0*/  CALL.REL.NOINC `($__internal_12_$__cuda_sm20_div_s64) ;  /* 0x0000002800987944 */ /* 0x000fea0003c00000 */
[----:B------:R-:W-:Y:S05]  /*05d0*/  BRA `(.L_x_205) ;  /* 0x0000000000587947 */ /* 0x000fea0003800000 */
.L_x_204:
        /* <DEDUP_REMOVED lines=22> */
.L_x_205:
        /* <DEDUP_REMOVED lines=66> */
[----:B------:R-:W-:Y:S01]  /*0b60*/  ULDC.64 UR30, c[0x0][0x3d8] ;  /* 0x0000f600001e7ab9 */ /* 0x000fe20000000a00 */
[----:B0-----:R-:W-:-:S05]  /*0b70*/  ULDC.64 UR32, c[0x0][0x3e8] ;  /* 0x0000fa0000207ab9 */ /* 0x001fca0000000a00 */
.L_x_215:
        /* <DEDUP_REMOVED lines=13> */
.L_x_207:
[----:B------:R-:W-:Y:S05]  /*0c50*/  BSYNC B0 ;  /* 0x0000000000007941 */ /* 0x000fea0003800000 */
.L_x_206:
        /* <DEDUP_REMOVED lines=34> */
[----:B------:R-:W-:-:S04]  /*0e80*/  LOP3.LUT R38, R23, R38, R9, 0x96, !PT ;  /* 0x0000002617267212 */ /* 0x000fc800078e9609 */
        /* <DEDUP_REMOVED lines=15> */
[----:B------:R-:W-:-:S04]  /*0f80*/  LOP3.LUT R23, R19, R22, R23, 0x96, !PT ;  /* 0x0000001613177212 */ /* 0x000fc800078e9617 */
[----:B------:R-:W-:Y:S01]  /*0f90*/  LOP3.LUT R35, R35, R20, R25, 0x96, !PT ;  /* 0x0000001423237212 */ /* 0x000fe200078e9619 */
[----:B------:R-:W-:Y:S01]  /*0fa0*/  IMAD.MOV.U32 R20, RZ, RZ, R32 ;  /* 0x000000ffff147224 */ /* 0x000fe200078e0020 */
[----:B------:R-:W-:Y:S06]  /*0fb0*/  @!P0 BRA `(.L_x_208) ;  /* 0x0000000000288947 */ /* 0x000fec0003800000 */
[----:B------:R-:W-:-:S13]  /*0fc0*/  ISETP.NE.AND P0, PT, R33, 0x2, PT ;  /* 0x000000022100780c */ /* 0x000fda0003f05270 */
[----:B------:R-:W-:Y:S05]  /*0fd0*/  @!P0 BRA `(.L_x_209) ;  /* 0x0000000000188947 */ /* 0x000fea0003800000 */
[----:B------:R-:W-:Y:S01]  /*0fe0*/  ISETP.NE.AND P0, PT, R33, 0x3, PT ;  /* 0x000000032100780c */ /* 0x000fe20003f05270 */
[----:B------:R-:W-:Y:S01]  /*0ff0*/  IMAD.MOV.U32 R28, RZ, RZ, R23 ;  /* 0x000000ffff1c7224 */ /* 0x000fe200078e0017 */
[----:B------:R-:W-:-:S11]  /*1000*/  MOV R20, R21 ;  /* 0x0000001500147202 */ /* 0x000fd60000000f00 */
[----:B------:R-:W-:Y:S01]  /*1010*/  @P0 MOV R20, R29 ;  /* 0x0000001d00140202 */ /* 0x000fe20000000f00 */
[----:B------:R-:W-:Y:S01]  /*1020*/  @P0 IMAD.MOV.U32 R28, RZ, RZ, R32 ;  /* 0x000000ffff1c0224 */ /* 0x000fe200078e0020 */
[----:B------:R-:W-:Y:S06]  /*1030*/  BRA `(.L_x_208) ;  /* 0x0000000000087947 */ /* 0x000fec0003800000 */
.L_x_209:
[----:B------:R-:W-:Y:S01]  /*1040*/  MOV R20, R28 ;  /* 0x0000001c00147202 */ /* 0x000fe20000000f00 */
[----:B------:R-:W-:-:S07]  /*1050*/  IMAD.MOV.U32 R28, RZ, RZ, R21 ;  /* 0x000000ffff1c7224 */ /* 0x000fce00078e0015 */
.L_x_208:
[----:B--2---:R-:W-:Y:S01]  /*1060*/  ISETP.GE.U32.AND P0, PT, R13, R16, PT ;  /* 0x000000100d00720c */ /* 0x004fe20003f06070 */
[----:B------:R-:W-:Y:S01]  /*1070*/  HFMA2.MMA R22, -RZ, RZ, 0.1171875, 0 ;  /* 0x2f800000ff167435 */ /* 0x000fe200000001ff */
[----:B------:R-:W-:Y:S01]  /*1080*/  I2FP.F32.U32 R29, R28 ;  /* 0x0000001c001d7245 */ /* 0x000fe20000201000 */
[----:B------:R-:W-:Y:S01]  /*1090*/  BSSY B0, `(.L_x_210) ;  /* 0x00000f6000007945 */ /* 0x000fe20003800000 */
[----:B------:R-:W-:-:S07]  /*10a0*/  ISETP.GE.AND.EX P0, PT, R24, R17, PT, P0 ;  /* 0x000000111800720c */ /* 0x000fce0003f06300 */
[----:B------:R-:W-:-:S06]  /*10b0*/  FFMA.FTZ R29, R29, R22, 1.1641532182693481445e-10 ;  /* 0x2f0000001d1d7423 */ /* 0x000fcc0000010016 */
[----:B------:R-:W-:Y:S05]  /*10c0*/  @P0 BRA `(.L_x_211) ;  /* 0x0000000c00c80947 */ /* 0x000fea0003800000 */
[----:B------:R-:W-:Y:S01]  /*10d0*/  ISETP.NE.AND P0, PT, R34, RZ, PT ;  /* 0x000000ff2200720c */ /* 0x000fe20003f05270 */
[----:B------:R-:W-:Y:S01]  /*10e0*/  IMAD.MOV.U32 R28, RZ, RZ, RZ ;  /* 0x000000ffff1c7224 */ /* 0x000fe200078e00ff */
[----:B------:R-:W-:-:S05]  /*10f0*/  I2FP.F32.U32 R20, R20 ;  /* 0x0000001400147245 */ /* 0x000fca0000201000 */
[----:B------:R-:W-:-:S06]  /*1100*/  FFMA.FTZ R22, R20, R22, 1.1641532182693481445e-10 ;  /* 0x2f00000014167423 */ /* 0x000fcc0000010016 */
[----:B------:R-:W-:Y:S05]  /*1110*/  @!P0 BRA `(.L_x_212) ;  /* 0x0000000c00888947 */ /* 0x000fea0003800000 */
[----:B------:R-:W-:Y:S01]  /*1120*/  MOV R20, RZ ;  /* 0x000000ff00147202 */ /* 0x000fe20000000f00 */
[----:B------:R-:W-:Y:S01]  /*1130*/  IMAD.MOV.U32 R21, RZ, RZ, R13 ;  /* 0x000000ffff157224 */ /* 0x000fe200078e000d */
[----:B------:R-:W-:Y:S01]  /*1140*/  ULDC.64 UR34, c[0x0][0x240] ;  /* 0x0000900000227ab9 */ /* 0x000fe20000000a00 */
[----:B------:R-:W-:Y:S01]  /*1150*/  ISETP.NE.AND P0, PT, R34, 0x1, PT ;  /* 0x000000012200780c */ /* 0x000fe20003f05270 */
[----:B------:R-:W-:Y:S01]  /*1160*/  ULDC UR37, c[0x0][0x23c] ;  /* 0x00008f0000257ab9 */ /* 0x000fe20000000800 */
[----:B------:R-:W-:Y:S01]  /*1170*/  IMAD.HI.U32 R39, R13, UR34, R20 ;  /* 0x000000220d277c27 */ /* 0x000fe2000f8e0014 */
[----:B------:R-:W-:-:S04]  /*1180*/  ULDC UR36, c[0x0][0x368] ;  /* 0x0000da0000247ab9 */ /* 0x000fc80000000800 */
        /* <DEDUP_REMOVED lines=219> */
.L_x_212:
[----:B------:R-:W-:Y:S01]  /*1f40*/  FMUL.FTZ R22, R22, 1 ;  /* 0x3f80000016167820 */ /* 0x000fe20000410000 */
[----:B------:R-:W-:Y:S01]  /*1f50*/  ULDC.64 UR34, c[0x0][0x3d0] ;  /* 0x0000f40000227ab9 */ /* 0x000fe20000000a00 */
[----:B------:R-:W-:Y:S01]  /*1f60*/  ULDC.64 UR36, c[0x0][0x3e0] ;  /* 0x0000f80000247ab9 */ /* 0x000fe20000000a00 */
[----:B------:R-:W-:Y:S01]  /*1f70*/  IADD3 R38, P1, R28, UR34, RZ ;  /* 0x000000221c267c10 */ /* 0x000fe2000ff3e0ff */
[----:B------:R-:W1:Y:S04]  /*1f80*/  F2F.F64.F32 R20, R22 ;  /* 0x0000001600147310 */ /* 0x000e680000201800 */
[----:B------:R-:W-:Y:S01]  /*1f90*/  IMAD.X R39, RZ, RZ, UR35, P1 ;  /* 0x00000023ff277e24 */ /* 0x000fe200088e06ff */
[----:B-1----:R-:W-:-:S08]  /*1fa0*/  DFMA R20, R20, UR30, R14 ;  /* 0x0000001e14147c2b */ /* 0x002fd0000800000e */
[----:B------:R-:W-:-:S06]  /*1fb0*/  DSETP.NEU.AND P0, PT, R20, UR32, PT ;  /* 0x0000002014007e2a */ /* 0x000fcc000bf0d000 */
[----:B------:R-:W-:Y:S02]  /*1fc0*/  FSEL R20, R20, UR36, P0 ;  /* 0x0000002414147c08 */ /* 0x000fe40008000000 */
[----:B------:R-:W-:-:S05]  /*1fd0*/  FSEL R21, R21, UR37, P0 ;  /* 0x0000002515157c08 */ /* 0x000fca0008000000 */
[----:B------:R0:W-:Y:S02]  /*1fe0*/  STG.E.64 desc[UR28][R38.64], R20 ;  /* 0x0000001426007986 */ /* 0x0001e4000c101b1c */
.L_x_211:
[----:B------:R-:W-:Y:S05]  /*1ff0*/  BSYNC B0 ;  /* 0x0000000000007941 */ /* 0x000fea0003800000 */
.L_x_210:
[----:B------:R-:W-:Y:S02]  /*2000*/  ULDC UR34, c[0x0][0xc] ;  /* 0x0000030000227ab9 */ /* 0x000fe40000000800 */
        /* <DEDUP_REMOVED lines=12> */
[----:B------:R-:W-:Y:S01]  /*20d0*/  ULDC.64 UR34, c[0x0][0x240] ;  /* 0x0000900000227ab9 */ /* 0x000fe20000000a00 */
[----:B------:R-:W-:Y:S01]  /*20e0*/  ISETP.NE.AND P0, PT, R34, 0x1, PT ;  /* 0x000000012200780c */ /* 0x000fe20003f05270 */
[----:B------:R-:W-:Y:S01]  /*20f0*/  ULDC UR37, c[0x0][0x23c] ;  /* 0x00008f0000257ab9 */ /* 0x000fe20000000800 */
[----:B------:R-:W-:Y:S01]  /*2100*/  IMAD.HI.U32 R39, R21, UR34, R20 ;  /* 0x0000002215277c27 */ /* 0x000fe2000f8e0014 */
[----:B------:R-:W-:-:S04]  /*2110*/  ULDC UR36, c[0x0][0x368] ;  /* 0x0000da0000247ab9 */ /* 0x000fc80000000800 */
[----:B------:R-:W-:-:S05]  /*2120*/  SHF.R.U32.HI R39, RZ, UR35, R39 ;  /* 0x00000023ff277c19 */ /* 0x000fca0008011627 */
[----:B------:R-:W-:-:S04]  /*2130*/  IMAD.MOV R20, RZ, RZ, -R39 ;  /* 0x000000ffff147224 */ /* 0x000fc800078e0a27 */
[----:B------:R-:W-:-:S04]  /*2140*/  IMAD R20, R20, UR37, R21 ;  /* 0x0000002514147c24 */ /* 0x000fc8000f8e0215 */
[----:B------:R-:W-:Y:S01]  /*2150*/  IMAD R22, R20, UR36, RZ ;  /* 0x0000002414167c24 */ /* 0x000fe2000f8e02ff */
        /* <DEDUP_REMOVED lines=215> */
.L_x_214:
[----:B------:R-:W-:Y:S01]  /*2ed0*/  FMUL.FTZ R29, R29, 1 ;  /* 0x3f8000001d1d7820 */ /* 0x000fe20000410000 */
[----:B------:R-:W-:Y:S01]  /*2ee0*/  ULDC.64 UR34, c[0x0][0x3d0] ;  /* 0x0000f40000227ab9 */ /* 0x000fe20000000a00 */
[----:B------:R-:W-:Y:S01]  /*2ef0*/  ULDC.64 UR36, c[0x0][0x3e0] ;  /* 0x0000f80000247ab9 */ /* 0x000fe20000000a00 */
[----:B------:R-:W-:Y:S01]  /*2f00*/  IADD3 R38, P1, R22, UR34, RZ ;  /* 0x0000002216267c10 */ /* 0x000fe2000ff3e0ff */
[----:B------:R-:W1:Y:S03]  /*2f10*/  F2F.F64.F32 R20, R29 ;  /* 0x0000001d00147310 */ /* 0x000e660000201800 */
[----:B------:R-:W-:Y:S01]  /*2f20*/  IADD3.X R39, RZ, UR35, RZ, P1, !PT ;  /* 0x00000023ff277c10 */ /* 0x000fe20008ffe4ff */
[----:B-1----:R-:W-:-:S08]  /*2f30*/  DFMA R20, R20, UR30, R14 ;  /* 0x0000001e14147c2b */ /* 0x002fd0000800000e */
[----:B------:R-:W-:-:S06]  /*2f40*/  DSETP.NEU.AND P0, PT, R20, UR32, PT ;  /* 0x0000002014007e2a */ /* 0x000fcc000bf0d000 */
[----:B------:R-:W-:Y:S02]  /*2f50*/  FSEL R20, R20, UR36, P0 ;  /* 0x0000002414147c08 */ /* 0x000fe40008000000 */
[----:B------:R-:W-:-:S05]  /*2f60*/  FSEL R21, R21, UR37, P0 ;  /* 0x0000002515157c08 */ /* 0x000fca0008000000 */
[----:B------:R0:W-:Y:S02]  /*2f70*/  STG.E.64 desc[UR28][R38.64], R20 ;  /* 0x0000001426007986 */ /* 0x0001e4000c101b1c */
.L_x_213:
        /* <DEDUP_REMOVED lines=11> */
        .weak           $__internal_12_$__cuda_sm20_div_s64
        .type           $__internal_12_$__cuda_sm20_div_s64,@function
        .size           $__internal_12_$__cuda_sm20_div_s64,(.L_x_276 - $__internal_12_$__cuda_sm20_div_s64)
$__internal_12_$__cuda_sm20_div_s64:
[----:B------:R-:W-:Y:S01]  /*3030*/  HFMA2.MMA R23, -RZ, RZ, 0, 0 ;  /* 0x00000000ff177435 */ /* 0x000fe200000001ff */
[----:B------:R-:W-:-:S05]  /*3040*/  MOV R22, R19 ;  /* 0x0000001300167202 */ /* 0x000fca0000000f00 */
        /* <DEDUP_REMOVED lines=13> */
[----:B------:R-:W-:-:S04]  /*3120*/  IMAD.HI.U32 R14, P1, R17, R31, R14 ;  /* 0x0000001f110e7227 */ /* 0x000fc8000782000e */
[----:B------:R-:W-:Y:S01]  /*3130*/  IMAD.X R21, R21, 0x1, R17, P0 ;  /* 0x0000000115157824 */ /* 0x000fe200000e0611 */
[----:B------:R-:W-:-:S04]  /*3140*/  IADD3 R15, P2, R23, R14, RZ ;  /* 0x0000000e170f7210 */ /* 0x000fc80007f5e0ff */
[----:B------:R-:W-:Y:S01]  /*3150*/  IADD3.X R21, RZ, RZ, R21, P2, P1 ;  /* 0x000000ffff157210 */ /* 0x000fe200017e2415 */
[----:B------:R-:W-:Y:S01]  /*3160*/  IMAD.WIDE.U32 R16, R15, R19, RZ ;  /* 0x000000130f107225 */ /* 0x000fe200078e00ff */
[----:B------:R-:W-:Y:S02]  /*3170*/  ISETP.LE.AND P1, PT, RZ, UR5, PT ;  /* 0x00000005ff007c0c */ /* 0x000fe4000bf23270 */
[----:B------:R-:W-:Y:S01]  /*3180*/  IADD3 R23, P0, RZ, -R16, RZ ;  /* 0x80000010ff177210 */ /* 0x000fe20007f1e0ff */
[----:B------:R-:W-:Y:S01]  /*3190*/  IMAD R16, R19, R21, R17 ;  /* 0x0000001513107224 */ /* 0x000fe200078e0211 */
[----:B------:R-:W-:-:S03]  /*31a0*/  IADD3 R17, P4, RZ, -UR4, RZ ;  /* 0x80000004ff117c10 */ /* 0x000fc6000ff9e0ff */
[----:B------:R-:W-:Y:S01]  /*31b0*/  IMAD.HI.U32 R14, R15, R23, RZ ;  /* 0x000000170f0e7227 */ /* 0x000fe200078e00ff */
[----:B------:R-:W-:Y:S02]  /*31c0*/  IADD3.X R16, RZ, ~R16, RZ, P0, !PT ;  /* 0x80000010ff107210 */ /* 0x000fe400007fe4ff */
[----:B------:R-:W-:Y:S02]  /*31d0*/  IADD3.X R22, RZ, ~UR5, RZ, P4, !PT ;  /* 0x80000005ff167c10 */ /* 0x000fe4000a7fe4ff */
[----:B------:R-:W-:Y:S01]  /*31e0*/  SEL R17, R17, UR4, !P1 ;  /* 0x0000000411117c07 */ /* 0x000fe2000c800000 */
[----:B------:R-:W-:-:S04]  /*31f0*/  IMAD.WIDE.U32 R14, P0, R15, R16, R14 ;  /* 0x000000100f0e7225 */ /* 0x000fc8000780000e */
[----:B------:R-:W-:-:S04]  /*3200*/  IMAD.HI.U32 R30, R21, R16, RZ ;  /* 0x00000010151e7227 */ /* 0x000fc800078e00ff */
[----:B------:R-:W-:-:S04]  /*3210*/  IMAD.HI.U32 R14, P2, R21, R23, R14 ;  /* 0x00000017150e7227 */ /* 0x000fc8000784000e */
[----:B------:R-:W-:-:S05]  /*3220*/  IMAD R15, R21, R16, RZ ;  /* 0x00000010150f7224 */ /* 0x000fca00078e02ff */
[----:B------:R-:W-:Y:S01]  /*3230*/  IADD3 R16, P3, R15, R14, RZ ;  /* 0x0000000e0f107210 */ /* 0x000fe20007f7e0ff */
[----:B------:R-:W-:Y:S01]  /*3240*/  IMAD.X R15, R30, 0x1, R21, P0 ;  /* 0x000000011e0f7824 */ /* 0x000fe200000e0615 */
[----:B------:R-:W-:-:S03]  /*3250*/  SEL R21, R22, UR5, !P1 ;  /* 0x0000000516157c07 */ /* 0x000fc6000c800000 */
[----:B------:R-:W-:Y:S01]  /*3260*/  IMAD.HI.U32 R14, R16, R17, RZ ;  /* 0x00000011100e7227 */ /* 0x000fe200078e00ff */
[----:B------:R-:W-:Y:S01]  /*3270*/  IADD3.X R22, RZ, RZ, R15, P3, P2 ;  /* 0x000000ffff167210 */ /* 0x000fe20001fe440f */
[----:B------:R-:W-:-:S04]  /*3280*/  HFMA2.MMA R15, -RZ, RZ, 0, 0 ;  /* 0x00000000ff0f7435 */ /* 0x000fc800000001ff */
[----:B------:R-:W-:-:S04]  /*3290*/  IMAD R23, R22, R21, RZ ;  /* 0x0000001516177224 */ /* 0x000fc800078e02ff */
[----:B------:R-:W-:-:S04]  /*32a0*/  IMAD.WIDE.U32 R14, R16, R21, R14 ;  /* 0x00000015100e7225 */ /* 0x000fc800078e000e */
[----:B------:R-:W-:-:S04]  /*32b0*/  IMAD.HI.U32 R14, P0, R22, R17, R14 ;  /* 0x00000011160e7227 */ /* 0x000fc8000780000e */
[----:B------:R-:W-:Y:S01]  /*32c0*/  IMAD.HI.U32 R22, R22, R21, RZ ;  /* 0x0000001516167227 */ /* 0x000fe200078e00ff */
[----:B------:R-:W-:-:S04]  /*32d0*/  IADD3 R16, P2, R23, R14, RZ ;  /* 0x0000000e17107210 */ /* 0x000fc80007f5e0ff */
[----:B------:R-:W-:Y:S01]  /*32e0*/  IADD3.X R22, R22, RZ, RZ, P0, !PT ;  /* 0x000000ff16167210 */ /* 0x000fe200007fe4ff */
[----:B------:R-:W-:-:S04]  /*32f0*/  IMAD.WIDE.U32 R14, R16, R19, RZ ;  /* 0x00000013100e7225 */ /* 0x000fc800078e00ff */
[----:B------:R-:W-:Y:S01]  /*3300*/  IMAD.X R22, RZ, RZ, R22, P2 ;  /* 0x000000ffff167224 */ /* 0x000fe200010e0616 */
[----:B------:R-:W-:Y:S02]  /*3310*/  IADD3 R34, P0, -R14, R17, RZ ;  /* 0x000000110e227210 */ /* 0x000fe40007f1e1ff */
[----:B------:R-:W-:Y:S01]  /*3320*/  IADD3 R17, P3, R16, 0x1, RZ ;  /* 0x0000000110117810 */ /* 0x000fe20007f7e0ff */
[C---:B------:R-:W-:Y:S01]  /*3330*/  IMAD R30, R19.reuse, R22, R15 ;  /* 0x00000016131e7224 */ /* 0x040fe200078e020f */
[----:B------:R-:W-:Y:S02]  /*3340*/  IADD3 R14, P2, -R19, R34, RZ ;  /* 0x00000022130e7210 */ /* 0x000fe40007f5e1ff */
[----:B------:R-:W-:Y:S02]  /*3350*/  IADD3.X R15, RZ, R22, RZ, P3, !PT ;  /* 0x00000016ff0f7210 */ /* 0x000fe40001ffe4ff */
[----:B------:R-:W-:Y:S02]  /*3360*/  IADD3.X R30, ~R30, R21, RZ, P0, !PT ;  /* 0x000000151e1e7210 */ /* 0x000fe400007fe5ff */
[----:B------:R-:W-:-:S02]  /*3370*/  ISETP.GE.U32.AND P0, PT, R34, R19, PT ;  /* 0x000000132200720c */ /* 0x000fc40003f06070 */
[C---:B------:R-:W-:Y:S02]  /*3380*/  IADD3.X R21, R30.reuse, -0x1, RZ, P2, !PT ;  /* 0xffffffff1e157810 */ /* 0x040fe400017fe4ff */
[----:B------:R-:W-:-:S04]  /*3390*/  ISETP.GE.U32.AND.EX P0, PT, R30, RZ, PT, P0 ;  /* 0x000000ff1e00720c */ /* 0x000fc80003f06100 */
[----:B------:R-:W-:Y:S02]  /*33a0*/  SEL R14, R14, R34, P0 ;  /* 0x000000220e0e7207 */ /* 0x000fe40000000000 */
[----:B------:R-:W-:Y:S02]  /*33b0*/  SEL R17, R17, R16, P0 ;  /* 0x0000001011117207 */ /* 0x000fe40000000000 */
[----:B------:R-:W-:Y:S02]  /*33c0*/  SEL R21, R21, R30, P0 ;  /* 0x0000001e15157207 */ /* 0x000fe40000000000 */
[----:B------:R-:W-:Y:S02]  /*33d0*/  ISETP.GE.U32.AND P2, PT, R14, R19, PT ;  /* 0x000000130e00720c */ /* 0x000fe40003f46070 */
[----:B------:R-:W-:Y:S02]  /*33e0*/  SEL R22, R15, R22, P0 ;  /* 0x000000160f167207 */ /* 0x000fe40000000000 */
[----:B------:R-:W-:-:S02]  /*33f0*/  IADD3 R14, P3, R17, 0x1, RZ ;  /* 0x00000001110e7810 */ /* 0x000fc40007f7e0ff */
[----:B------:R-:W-:Y:S02]  /*3400*/  ISETP.GE.U32.AND.EX P0, PT, R21, RZ, PT, P2 ;  /* 0x000000ff1500720c */ /* 0x000fe40003f06120 */
[----:B------:R-:W-:Y:S01]  /*3410*/  MOV R21, 0x0 ;  /* 0x0000000000157802 */ /* 0x000fe20000000f00 */
        /* <DEDUP_REMOVED lines=11> */
[----:B------:R-:W-:Y:S06]  /*34d0*/  RET.REL.NODEC R20 `(_ZN2at6native55_GLOBAL__N__1da31dc6_22_DistributionUniform_cu_67fa25cf43distribution_elementwise_grid_stride_kernelIdLi2EZNS0_9templates4cuda21uniform_and_transformIddPNS_17CUDAGeneratorImplEZZZNS4_14uniform_kernelIS7_EEvRNS_18TensorIteratorBaseEddT_ENKUlvE_clEvENKUlvE_clEvEUldE_EEvSA_T1_T2_EUlP24curandStatePhilox4_32_10E0_ZNS1_27distribution_nullary_kernelIdd6float4S7_SJ_SE_EEvSA_SG_RKT3_T4_EUlidE0_EEvlNS_15PhiloxCudaStateESF_SG_) ;  /* 0xffffffc814c87950 */ /* 0x000fec0003c3ffff */
.L_x_216:
        /* <DEDUP_REMOVED lines=10> */
.L_x_276:


//--------------------- .text._ZN2at6native55_GLOBAL__N__1da31dc6_22_DistributionUniform_cu_67fa25cf43distribution_elementwise_grid_stride_kernelIdLi2EZNS0_9templates4cuda21uniform_and_transformIddPNS_17CUDAGeneratorImplEZZZNS4_14uniform_kernelIS7_EEvRNS_18TensorIteratorBaseEddT_ENKUlvE_clEvENKUlvE_clEvEUldE_EEvSA_T1_T2_EUlP24curandStatePhilox4_32_10E0_ZNS1_27distribution_nullary_kernelIdd6float4S7_SJ_SE_EEvSA_SG_RKT3_T4_EUlidE_EEvlNS_15PhiloxCudaStateESF_SG_ --------------------------
	.section	.text._ZN2at6native55_GLOBAL__N__1da31dc6_22_DistributionUniform_cu_67fa25cf43distribution_elementwise_grid_stride_kernelIdLi2EZNS0_9templates4cuda21uniform_and_transformIddPNS_17CUDAGeneratorImplEZZZNS4_14uniform_kernelIS7_EEvRNS_18TensorIteratorBaseEddT_ENKUlvE_clEvENKUlvE_clEvEUldE_EEvSA_T1_T2_EUlP24curandStatePhilox4_32_10E0_ZNS1_27distribution_nullary_kernelIdd6float4S7_SJ_SE_EEvSA_SG_RKT3_T4_EUlidE_EEvlNS_15PhiloxCudaStateESF_SG_,"ax",@progbits
	.align	128
.text._ZN2at6native55_GLOBAL__N__1da31dc6_22_DistributionUniform_cu_67fa25cf43distribution_elementwise_grid_stride_kernelIdLi2EZNS0_9templates4cuda21uniform_and_transformIddPNS_17CUDAGeneratorImplEZZZNS4_14uniform_kernelIS7_EEvRNS_18TensorIteratorBaseEddT_ENKUlvE_clEvENKUlvE_clEvEUldE_EEvSA_T1_T2_EUlP24curandStatePhilox4_32_10E0_ZNS1_27distribution_nullary_kernelIdd6float4S7_SJ_SE_EEvSA_SG_RKT3_T4_EUlidE_EEvlNS_15PhiloxCudaStateESF_SG_:
        .type           _ZN2at6native55_GLOBAL__N__1da31dc6_22_DistributionUniform_cu_67fa25cf43distribution_elementwise_grid_stride_kernelIdLi2EZNS0_9templates4cuda21uniform_and_transformIddPNS_17CUDAGeneratorImplEZZZNS4_14uniform_kernelIS7_EEvRNS_18TensorIteratorBaseEddT_ENKUlvE_clEvENKUlvE_clEvEUldE_EEvSA_T1_T2_EUlP24curandStatePhilox4_32_10E0_ZNS1_27distribution_nullary_kernelIdd6float4S7_SJ_SE_EEvSA_SG_RKT3_T4_EUlidE_EEvlNS_15PhiloxCudaStateESF_SG_,@function
        .size           _ZN2at6native55_GLOBAL__N__1da31dc6_22_DistributionUniform_cu_67fa25cf43distribution_elementwise_grid_stride_kernelIdLi2EZNS0_9templates4cuda21uniform_and_transformIddPNS_17CUDAGeneratorImplEZZZNS4_14uniform_kernelIS7_EEvRNS_18TensorIteratorBaseEddT_ENKUlvE_clEvENKUlvE_clEvEUldE_EEvSA_T1_T2_EUlP24curandStatePhilox4_32_10E0_ZNS1_27distribution_nullary_kernelIdd6float4S7_SJ_SE_EEvSA_SG_RKT3_T4_EUlidE_EEvlNS_15PhiloxCudaStateESF_SG_,(.L_x_278 - _ZN2at6native55_GLOBAL__N__1da31dc6_22_DistributionUniform_cu_67fa25cf43distribution_elementwise_grid_stride_kernelIdLi2EZNS0_9templates4cuda21uniform_and_transformIddPNS_17CUDAGeneratorImplEZZZNS4_14uniform_kernelIS7_EEvRNS_18TensorIteratorBaseEddT_ENKUlvE_clEvENKUlvE_clEvEUldE_EEvSA_T1_T2_EUlP24curandStatePhilox4_32_10E0_ZNS1_27distribution_nullary_kernelIdd6float4S7_SJ_SE_EEvSA_SG_RKT3_T4_EUlidE_EEvlNS_15PhiloxCudaStateESF_SG_)
        .other          _ZN2at6native55_GLOBAL__N__1da31dc6_22_DistributionUniform_cu_67fa25cf43distribution_elementwise_grid_stride_kernelIdLi2EZNS0_9templates4cuda21uniform_and_transformIddPNS_17CUDAGeneratorImplEZZZNS4_14uniform_kernelIS7_EEvRNS_18TensorIteratorBaseEddT_ENKUlvE_clEvENKUlvE_clEvEUldE_EEvSA_T1_T2_EUlP24curandStatePhilox4_32_10E0_ZNS1_27distribution_nullary_kernelIdd6float4S7_SJ_SE_EEvSA_SG_RKT3_T4_EUlidE_EEvlNS_15PhiloxCudaStateESF_SG_,@"STO_CUDA_ENTRY STV_DEFAULT"
_ZN2at6native55_GLOBAL__N__1da31dc6_22_DistributionUniform_cu_67fa25cf43distribution_elementwise_grid_stride_kernelIdLi2EZNS0_9templates4cuda21uniform_and_transformIddPNS_17CUDAGeneratorImplEZZZNS4_14uniform_kernelIS7_EEvRNS_18TensorIteratorBaseEddT_ENKUlvE_clEvENKUlvE_clEvEUldE_EEvSA_T1_T2_EUlP24curandStatePhilox4_32_10E0_ZNS1_27distribution_nullary_kernelIdd6float4S7_SJ_SE_EEvSA_SG_RKT3_T4_EUlidE_EEvlNS_15PhiloxCudaStateESF_SG_:
        /* <DEDUP_REMOVED lines=8> */
[----:B------:R-:W2:Y:S01]  /*0080*/  LDC R5, c[0x0][RZ] ;  /* 0x00000000ff057b82 */ /* 0x000ea20000000800 */
[----:B------:R-:W-:Y:S01]  /*0090*/  HFMA2.MMA R21, -RZ, RZ, 0, 0 ;  /* 0x00000000ff157435 */ /* 0x000fe200000001ff */
[----:B------:R-:W-:Y:S01]  /*00a0*/  ULDC.64 UR6, c[0x0][0x210] ;  /* 0x0000840000067ab9 */ /* 0x000fe20000000a00 */
[----:B0-----:R-:W-:-:S05]  /*00b0*/  @P0 IMAD.MOV.U32 R30, RZ, RZ, R44 ;  /* 0x000000ffff1e0224 */ /* 0x001fca00078e002c */
[----:B------:R-:W0:Y:S01]  /*00c0*/  @P0 LDC R7, c[0x0][0x228] ;  /* 0x00008a00ff070b82 */ /* 0x000e220000000800 */
[----:B-1----:R-:W0:Y:S01]  /*00d0*/  @P0 LDG.E.64 R2, desc[UR8][R30.64] ;  /* 0x000000081e020981 */ /* 0x002e22000c1e1b00 */
[----:B------:R-:W-:Y:S02]  /*00e0*/  IMAD.U32 R22, RZ, RZ, UR4 ;  /* 0x00000004ff167e24 */ /* 0x000fe4000f8e00ff */
[----:B------:R-:W-:-:S06]  /*00f0*/  IMAD.U32 R23, RZ, RZ, UR5 ;  /* 0x00000005ff177e24 */ /* 0x000fcc000f8e00ff */
[----:B------:R-:W3:Y:S01]  /*0100*/  @P0 LDG.E.64 R22, desc[UR8][R22.64] ;  /* 0x0000000816160981 */ /* 0x000ee2000c1e1b00 */
[----:B------:R-:W2:Y:S01]  /*0110*/  S2UR UR4, SR_CTAID.X ;  /* 0x00000000000479c3 */ /* 0x000ea20000002500 */
[----:B------:R-:W-:-:S04]  /*0120*/  UIADD3 UR6, UP0, UR6, -0x1, URZ ;  /* 0xffffffff06067890 */ /* 0x000fc8000ff1e03f */
[----:B------:R-:W-:Y:S01]  /*0130*/  UIADD3.X UR7, UR7, -0x1, URZ, UP0, !UPT ;  /* 0xffffffff07077890 */ /* 0x000fe200087fe43f */
[----:B--2---:R-:W-:Y:S01]  /*0140*/  IMAD.WIDE.U32 R20, R5, UR4, R20 ;  /* 0x0000000405147c25 */ /* 0x004fe2000f8e0014 */
[----:B0-----:R-:W-:-:S03]  /*0150*/  @P0 IADD3 R44, P1, R2, R7, RZ ;  /* 0x00000007022c0210 */ /* 0x001fc60007f3e0ff */
[----:B------:R-:W-:-:S04]  /*0160*/  IMAD.WIDE.U32 R6, R20, -0x326172a9, RZ ;  /* 0xcd9e8d5714067825 */ /* 0x000fc800078e00ff */
[----:B------:R-:W-:Y:S01]  /*0170*/  @P0 IMAD.X R31, RZ, RZ, R3, P1 ;  /* 0x000000ffff1f0224 */ /* 0x000fe200008e0603 */
[----:B------:R-:W-:Y:S01]  /*0180*/  ISETP.NE.U32.AND P0, PT, RZ, UR7, PT ;  /* 0x00000007ff007c0c */ /* 0x000fe2000bf05070 */
[----:B---3--:R-:W-:-:S03]  /*0190*/  VIADD R0, R23, 0xbb67ae85 ;  /* 0xbb67ae8517007836 */ /* 0x008fc60000000000 */
        /* <DEDUP_REMOVED lines=23> */
[C---:B------:R-:W-:Y:S02]  /*0310*/  VIADD R8, R23.reuse, 0xed9eba14 ;  /* 0xed9eba1417087836 */ /* 0x040fe40000000000 */
[----:B------:R-:W-:Y:S01]  /*0320*/  VIADD R9, R23, 0xa9066899 ;  /* 0xa906689917097836 */ /* 0x000fe20000000000 */
[----:B------:R-:W-:Y:S01]  /*0330*/  LOP3.LUT R12, R17, R14, R6, 0x96, !PT ;  /* 0x0000000e110c7212 */ /* 0x000fe200078e9606 */
[----:B------:R-:W-:-:S04]  /*0340*/  IMAD.WIDE.U32 R14, R15, -0x326172a9, RZ ;  /* 0xcd9e8d570f0e7825 */ /* 0x000fc800078e00ff */
[----:B------:R-:W-:Y:S01]  /*0350*/  IMAD.WIDE.U32 R12, R12, -0x2daee0ad, RZ ;  /* 0xd2511f530c0c7825 */ /* 0x000fe200078e00ff */
[----:B------:R-:W-:Y:S02]  /*0360*/  LOP3.LUT R18, R15, R16, R7, 0x96, !PT ;  /* 0x000000100f127212 */ /* 0x000fe400078e9607 */
[----:B------:R-:W-:Y:S02]  /*0370*/  MOV R15, R20 ;  /* 0x00000014000f7202 */ /* 0x000fe40000000f00 */
[----:B------:R-:W-:Y:S01]  /*0380*/  LOP3.LUT R24, R13, R10, R8, 0x96, !PT ;  /* 0x0000000a0d187212 */ /* 0x000fe200078e9608 */
[----:B------:R-:W-:-:S04]  /*0390*/  IMAD.WIDE.U32 R18, R18, -0x2daee0ad, RZ ;  /* 0xd2511f5312127825 */ /* 0x000fc800078e00ff */
[----:B------:R-:W-:Y:S01]  /*03a0*/  IMAD.WIDE.U32 R24, R24, -0x326172a9, RZ ;  /* 0xcd9e8d5718187825 */ /* 0x000fe200078e00ff */
[----:B------:R-:W-:Y:S02]  /*03b0*/  LOP3.LUT R16, R19, R12, R9, 0x96, !PT ;  /* 0x0000000c13107212 */ /* 0x000fe400078e9609 */
[----:B------:R-:W-:Y:S01]  /*03c0*/  MOV R19, R21 ;  /* 0x0000001500137202 */ /* 0x000fe20000000f00 */
        /* <DEDUP_REMOVED lines=14> */
[----:B------:R-:W-:-:S04]  /*04b0*/  IMAD.HI.U32 R45, R29, -0x326172a9, RZ ;  /* 0xcd9e8d571d2d7827 */ /* 0x000fc800078e00ff */
[----:B------:R-:W-:Y:S01]  /*04c0*/  IMAD.HI.U32 R25, R30, -0x2daee0ad, RZ ;  /* 0xd2511f531e197827 */ /* 0x000fe200078e00ff */
[----:B------:R-:W-:-:S03]  /*04d0*/  LOP3.LUT R45, R45, R24, R17, 0x96, !PT ;  /* 0x000000182d2d7212 */ /* 0x000fc600078e9611 */
[----:B------:R-:W-:Y:S02]  /*04e0*/  VIADD R18, R23, 0xdb3d7428 ;  /* 0xdb3d742817127836 */ /* 0x000fe40000000000 */
[----:B------:R-:W-:-:S03]  /*04f0*/  IMAD.MOV.U32 R16, RZ, RZ, R21 ;  /* 0x000000ffff107224 */ /* 0x000fc600078e0015 */
[----:B------:R-:W-:Y:S01]  /*0500*/  LOP3.LUT R28, R25, R28, R18, 0x96, !PT ;  /* 0x0000001c191c7212 */ /* 0x000fe200078e9612 */
[----:B------:R-:W-:Y:S06]  /*0510*/  @!P0 BRA `(.L_x_217) ;  /* 0x0000000000248947 */ /* 0x000fec0003800000 */
[----:B------:R-:W-:Y:S01]  /*0520*/  ULDC UR4, c[0x0][0x0] ;  /* 0x0000000000047ab9 */ /* 0x000fe20000000800 */
[----:B------:R-:W-:Y:S01]  /*0530*/  ULDC UR5, c[0x0][0xc] ;  /* 0x0000030000057ab9 */ /* 0x000fe20000000800 */
[----:B------:R-:W-:Y:S01]  /*0540*/  MOV R21, 0x580 ;  /* 0x0000058000157802 */ /* 0x000fe20000000f00 */
[----:B------:R-:W-:-:S04]  /*0550*/  UIMAD UR4, UR4, UR5, URZ ;  /* 0x00000005040472a4 */ /* 0x000fc8000f8e023f */
[----:B------:R-:W-:-:S12]  /*0560*/  USHF.L.U32 UR4, UR4, 0x1, URZ ;  /* 0x0000000104047899 */ /* 0x000fd8000800063f */
[----:B------:R-:W-:Y:S05]  /*0570*/  CALL.REL.NOINC `($__internal_13_$__cuda_sm20_div_s64) ;  /* 0x0000000800c87944 */ /* 0x000fea0003c00000 */
[----:B------:R-:W-:Y:S02]  /*0580*/  IMAD.MOV.U32 R24, RZ, RZ, R26 ;  /* 0x000000ffff187224 */ /* 0x000fe400078e001a */
[----:B------:R-:W-:Y:S01]  /*0590*/  IMAD.MOV.U32 R25, RZ, RZ, R27 ;  /* 0x000000ffff197224 */ /* 0x000fe200078e001b */
[----:B------:R-:W-:Y:S06]  /*05a0*/  BRA `(.L_x_218) ;  /* 0x00000000005c7947 */ /* 0x000fec0003800000 */
.L_x_217:
[----:B------:R-:W0:Y:S08]  /*05b0*/  LDC R21, c[0x0][RZ] ;  /* 0x00000000ff157b82 */ /* 0x000e300000000800 */
        /* <DEDUP_REMOVED lines=9> */
[----:B0-----:R-:W-:Y:S02]  /*0650*/  IMAD.MOV.U32 R24, RZ, RZ, RZ ;  /* 0x000000ffff187224 */ /* 0x001fe400078e00ff */
[----:B-1----:R-:W-:-:S04]  /*0660*/  IMAD R27, R27, R25, RZ ;  /* 0x000000191b1b7224 */ /* 0x002fc800078e02ff */
[----:B------:R-:W-:-:S06]  /*0670*/  IMAD.HI.U32 R25, R25, R27, R24 ;  /* 0x0000001b19197227 */ /* 0x000fcc00078e0018 */
[----:B------:R-:W-:-:S04]  /*0680*/  IMAD.HI.U32 R24, R25, UR6, RZ ;  /* 0x0000000619187c27 */ /* 0x000fc8000f8e00ff */
[----:B------:R-:W-:Y:S01]  /*0690*/  IMAD.MOV.U32 R25, RZ, RZ, RZ ;  /* 0x000000ffff197224 */ /* 0x000fe200078e00ff */
[----:B------:R-:W-:-:S05]  /*06a0*/  IADD3 R32, -R24, RZ, RZ ;  /* 0x000000ff18207210 */ /* 0x000fca0007ffe1ff */
[----:B------:R-:W-:-:S05]  /*06b0*/  IMAD R32, R21, R32, UR6 ;  /* 0x0000000615207e24 */ /* 0x000fca000f8e0220 */
[----:B------:R-:W-:-:S13]  /*06c0*/  ISETP.GE.U32.AND P0, PT, R32, R21, PT ;  /* 0x000000152000720c */ /* 0x000fda0003f06070 */
[----:B------:R-:W-:Y:S02]  /*06d0*/  @P0 IMAD.IADD R32, R32, 0x1, -R21 ;  /* 0x0000000120200824 */ /* 0x000fe400078e0a15 */
[----:B------:R-:W-:-:S03]  /*06e0*/  @P0 VIADD R24, R24, 0x1 ;  /* 0x0000000118180836 */ /* 0x000fc60000000000 */
[----:B------:R-:W-:-:S13]  /*06f0*/  ISETP.GE.U32.AND P1, PT, R32, R21, PT ;  /* 0x000000152000720c */ /* 0x000fda0003f26070 */
[----:B------:R-:W-:Y:S02]  /*0700*/  @P1 IADD3 R24, R24, 0x1, RZ ;  /* 0x0000000118181810 */ /* 0x000fe40007ffe0ff */
[----:B------:R-:W-:-:S07]  /*0710*/  @!P2 LOP3.LUT R24, RZ, R21, RZ, 0x33, !PT ;  /* 0x00000015ff18a212 */ /* 0x000fce00078e33ff */
.L_x_218:
[----:B------:R-:W-:Y:S01]  /*0720*/  ULDC UR4, c[0x0][0x0] ;  /* 0x0000000000047ab9 */ /* 0x000fe20000000800 */
[----:B------:R-:W-:Y:S01]  /*0730*/  ULDC UR6, c[0x0][0xc] ;  /* 0x0000030000067ab9 */ /* 0x000fe20000000800 */
[----:B------:R-:W-:Y:S01]  /*0740*/  IADD3 R24, P0, R24, 0x1, RZ ;  /* 0x0000000118187810 */ /* 0x000fe20007f1e0ff */
[----:B------:R-:W-:-:S04]  /*0750*/  UIMAD.WIDE.U32 UR4, UR4, UR6, URZ ;  /* 0x00000006040472a5 */ /* 0x000fc8000f8e003f */
[----:B------:R-:W-:Y:S02]  /*0760*/  IMAD.X R21, RZ, RZ, R25, P0 ;  /* 0x000000ffff157224 */ /* 0x000fe400000e0619 */
[C---:B------:R-:W-:Y:S02]  /*0770*/  IMAD R26, R24.reuse, UR5, RZ ;  /* 0x00000005181a7c24 */ /* 0x040fe4000f8e02ff */
[----:B------:R-:W-:-:S04]  /*0780*/  IMAD.WIDE.U32 R24, R24, UR4, RZ ;  /* 0x0000000418187c25 */ /* 0x000fc8000f8e00ff */
[----:B------:R-:W-:Y:S01]  /*0790*/  IMAD R21, R21, UR4, R26 ;  /* 0x0000000415157c24 */ /* 0x000fe2000f8e021a */
[----:B------:R-:W-:-:S03]  /*07a0*/  SHF.L.U32 R36, R24, 0x1, RZ ;  /* 0x0000000118247819 */ /* 0x000fc600000006ff */
[----:B------:R-:W-:Y:S01]  /*07b0*/  IMAD.IADD R21, R25, 0x1, R21 ;  /* 0x0000000119157824 */ /* 0x000fe200078e0215 */
[----:B------:R-:W-:-:S04]  /*07c0*/  ISETP.GE.U32.AND P0, PT, R15, R36, PT ;  /* 0x000000240f00720c */ /* 0x000fc80003f06070 */
[----:B------:R-:W-:-:S04]  /*07d0*/  SHF.L.U64.HI R21, R24, 0x1, R21 ;  /* 0x0000000118157819 */ /* 0x000fc80000010215 */
[----:B------:R-:W-:-:S13]  /*07e0*/  ISETP.GE.AND.EX P0, PT, R16, R21, PT, P0 ;  /* 0x000000151000720c */ /* 0x000fda0003f06300 */
[----:B------:R-:W-:Y:S05]  /*07f0*/  @P0 EXIT ;  /* 0x000000000000094d */ /* 0x000fea0003800000 */
[----:B------:R-:W0:Y:S01]  /*0800*/  LDC.64 R24, c[0x0][0x250] ;  /* 0x00009400ff187b82 */ /* 0x000e220000000a00 */
[----:B------:R-:W-:Y:S01]  /*0810*/  IMAD R30, R30, -0x2daee0ad, RZ ;  /* 0xd2511f531e1e7824 */ /* 0x000fe200078e02ff */
[----:B------:R-:W-:Y:S01]  /*0820*/  IADD3 R39, R23, -0x695add53, RZ ;  /* 0x96a522ad17277810 */ /* 0x000fe20007ffe0ff */
[----:B------:R-:W-:Y:S01]  /*0830*/  IMAD R32, R29, -0x326172a9, RZ ;  /* 0xcd9e8d571d207824 */ /* 0x000fe200078e02ff */
[--C-:B------:R-:W-:Y:S01]  /*0840*/  SHF.R.U64 R42, R44, 0x2, R31.reuse ;  /* 0x000000022c2a7819 */ /* 0x100fe2000000121f */
[----:B------:R-:W-:Y:S01]  /*0850*/  VIADD R37, R22, 0x8ff34781 ;  /* 0x8ff3478116257836 */ /* 0x000fe20000000000 */
[----:B------:R-:W-:Y:S01]  /*0860*/  LOP3.LUT R30, R30, R39, RZ, 0x3c, !PT ;  /* 0x000000271e1e7212 */ /* 0x000fe200078e3cff */
[----:B------:R-:W-:Y:S01]  /*0870*/  IMAD.WIDE.U32 R28, R28, -0x326172a9, RZ ;  /* 0xcd9e8d571c1c7825 */ /* 0x000fe200078e00ff */
[----:B------:R-:W1:Y:S01]  /*0880*/  LDC.64 R26, c[0x0][0x210] ;  /* 0x00008400ff1a7b82 */ /* 0x000e620000000a00 */
[----:B------:R-:W-:Y:S01]  /*0890*/  SHF.R.U32.HI R43, RZ, 0x2, R31 ;  /* 0x00000002ff2b7819 */ /* 0x000fe2000001161f */
[----:B------:R-:W-:Y:S01]  /*08a0*/  ULDC UR4, c[0x0][0x240] ;  /* 0x0000900000047ab9 */ /* 0x000fe20000000800 */
[----:B------:R-:W-:Y:S01]  /*08b0*/  IMAD.HI.U32 R41, R45, -0x2daee0ad, RZ ;  /* 0xd2511f532d297827 */ /* 0x000fe200078e00ff */
[----:B------:R-:W-:Y:S01]  /*08c0*/  LOP3.LUT R33, R32, R37, RZ, 0x3c, !PT ;  /* 0x0000002520217212 */ /* 0x000fe200078e3cff */
[----:B------:R-:W-:Y:S01]  /*08d0*/  ULDC.64 UR12, c[0x0][0x248] ;  /* 0x00009200000c7ab9 */ /* 0x000fe20000000a00 */
[----:B------:R-:W-:Y:S01]  /*08e0*/  LOP3.LUT R44, R44, 0x3, RZ, 0xc0, !PT ;  /* 0x000000032c2c7812 */ /* 0x000fe200078ec0ff */
[----:B------:R-:W-:Y:S01]  /*08f0*/  IMAD.MOV.U32 R38, RZ, RZ, R28 ;  /* 0x000000ffff267224 */ /* 0x000fe200078e001c */
[----:B------:R-:W-:Y:S01]  /*0900*/  LOP3.LUT R40, R33, R29, RZ, 0x3c, !PT ;  /* 0x0000001d21287212 */ /* 0x000fe200078e3cff */
[----:B------:R-:W-:Y:S01]  /*0910*/  ULDC.64 UR14, c[0x0][0x258] ;  /* 0x00009600000e7ab9 */ /* 0x000fe20000000a00 */
[----:B------:R-:W-:Y:S01]  /*0920*/  LOP3.LUT R41, R30, R41, RZ, 0x3c, !PT ;  /* 0x000000291e297212 */ /* 0x000fe200078e3cff */
[----:B------:R-:W-:Y:S01]  /*0930*/  ULDC.64 UR10, c[0x0][0x238] ;  /* 0x00008e00000a7ab9 */ /* 0x000fe20000000a00 */
[----:B------:R-:W-:-:S05]  /*0940*/  ULDC.64 UR16, c[0x0][0x250] ;  /* 0x0000940000107ab9 */ /* 0x000fca0000000a00 */
.L_x_226:
[----:B------:R-:W-:Y:S01]  /*0950*/  VIADD R42, R42, 0x1 ;  /* 0x000000012a2a7836 */ /* 0x000fe20000000000 */
[----:B------:R-:W-:Y:S03]  /*0960*/  BSSY B0, `(.L_x_219) ;  /* 0x000000c000007945 */ /* 0x000fe60003800000 */
[C---:B-12---:R-:W-:Y:S01]  /*0970*/  IMAD.HI.U32 R29, R42.reuse, -0x2daee0ad, RZ ;  /* 0xd2511f532a1d7827 */ /* 0x046fe200078e00ff */
[----:B------:R-:W-:-:S13]  /*0980*/  ISETP.NE.AND P0, PT, R42, RZ, PT ;  /* 0x000000ff2a00720c */ /* 0x000fda0003f05270 */
[----:B------:R-:W-:Y:S05]  /*0990*/  @P0 BRA `(.L_x_220) ;  /* 0x0000000000200947 */ /* 0x000fea0003800000 */
        /* <DEDUP_REMOVED lines=8> */
.L_x_220:
[----:B------:R-:W-:Y:S05]  /*0a20*/  BSYNC B0 ;  /* 0x0000000000007941 */ /* 0x000fea0003800000 */
.L_x_219:
        /* <DEDUP_REMOVED lines=10> */
[----:B------:R-:W-:-:S03]  /*0ad0*/  LOP3.LUT R28, R35, R47, R0, 0x96, !PT ;  /* 0x0000002f231c7212 */ /* 0x000fc600078e9600 */
        /* <DEDUP_REMOVED lines=29> */
[----:B------:R-:W-:Y:S01]  /*0cb0*/  IMAD.HI.U32 R35, R45, -0x2daee0ad, RZ ;  /* 0xd2511f532d237827 */ /* 0x000fe200078e00ff */
[----:B------:R-:W-:-:S04]  /*0cc0*/  LOP3.LUT R34, R33, R30, R37, 0x96, !PT ;  /* 0x0000001e21227212 */ /* 0x000fc800078e9625 */
[----:B------:R-:W-:Y:S02]  /*0cd0*/  LOP3.LUT R35, R35, R28, R39, 0x96, !PT ;  /* 0x0000001c23237212 */ /* 0x000fe400078e9627 */
[----:B------:R-:W-:Y:S01]  /*0ce0*/  MOV R28, R38 ;  /* 0x00000026001c7202 */ /* 0x000fe20000000f00 */
[----:B------:R-:W-:Y:S06]  /*0cf0*/  @!P0 BRA `(.L_x_221) ;  /* 0x0000000000288947 */ /* 0x000fec0003800000 */
[----:B------:R-:W-:-:S13]  /*0d00*/  ISETP.NE.AND P0, PT, R44, 0x2, PT ;  /* 0x000000022c00780c */ /* 0x000fda0003f05270 */
[----:B------:R-:W-:Y:S05]  /*0d10*/  @!P0 BRA `(.L_x_222) ;  /* 0x0000000000188947 */ /* 0x000fea0003800000 */
[----:B------:R-:W-:Y:S01]  /*0d20*/  ISETP.NE.AND P0, PT, R44, 0x3, PT ;  /* 0x000000032c00780c */ /* 0x000fe20003f05270 */
[----:B------:R-:W-:Y:S02]  /*0d30*/  IMAD.MOV.U32 R28, RZ, RZ, R46 ;  /* 0x000000ffff1c7224 */ /* 0x000fe400078e002e */
[----:B------:R-:W-:-:S10]  /*0d40*/  IMAD.MOV.U32 R41, RZ, RZ, R34 ;  /* 0x000000ffff297224 */ /* 0x000fd400078e0022 */
[----:B------:R-:W-:Y:S01]  /*0d50*/  @P0 MOV R28, R40 ;  /* 0x00000028001c0202 */ /* 0x000fe20000000f00 */
[----:B------:R-:W-:Y:S01]  /*0d60*/  @P0 IMAD.MOV.U32 R41, RZ, RZ, R38 ;  /* 0x000000ffff290224 */ /* 0x000fe200078e0026 */
[----:B------:R-:W-:Y:S06]  /*0d70*/  BRA `(.L_x_221) ;  /* 0x0000000000087947 */ /* 0x000fec0003800000 */
.L_x_222:
[----:B------:R-:W-:Y:S01]  /*0d80*/  IMAD.MOV.U32 R28, RZ, RZ, R41 ;  /* 0x000000ffff1c7224 */ /* 0x000fe200078e0029 */
[----:B------:R-:W-:-:S07]  /*0d90*/  MOV R41, R46 ;  /* 0x0000002e00297202 */ /* 0x000fce0000000f00 */
.L_x_221:
[----:B------:R-:W2:Y:S01]  /*0da0*/  LDC R38, c[0x0][RZ] ;  /* 0x00000000ff267b82 */ /* 0x000ea20000000800 */
[----:B-1----:R-:W-:Y:S01]  /*0db0*/  ISETP.GE.U32.AND P0, PT, R15, R26, PT ;  /* 0x0000001a0f00720c */ /* 0x002fe20003f06070 */
[----:B------:R-:W-:Y:S01]  /*0dc0*/  BSSY B0, `(.L_x_223) ;  /* 0x0000016000007945 */ /* 0x000fe20003800000 */
[----:B------:R-:W-:Y:S01]  /*0dd0*/  I2FP.F32.U32 R40, R41 ;  /* 0x0000002900287245 */ /* 0x000fe20000201000 */
[----:B------:R-:W-:Y:S01]  /*0de0*/  IMAD.MOV.U32 R41, RZ, RZ, 0x2f800000 ;  /* 0x2f800000ff297424 */ /* 0x000fe200078e00ff */
[----:B------:R-:W-:Y:S01]  /*0df0*/  ISETP.GE.AND.EX P0, PT, R16, R27, PT, P0 ;  /* 0x0000001b1000720c */ /* 0x000fe20003f06300 */
[----:B--2---:R-:W-:-:S05]  /*0e00*/  IMAD R38, R38, UR6, RZ ;  /* 0x0000000626267c24 */ /* 0x004fca000f8e02ff */
[----:B------:R-:W-:-:S04]  /*0e10*/  IADD3 R47, P2, R38, R15, RZ ;  /* 0x0000000f262f7210 */ /* 0x000fc80007f5e0ff */
[----:B------:R-:W-:Y:S01]  /*0e20*/  ISETP.GE.U32.AND P1, PT, R47, R26, PT ;  /* 0x0000001a2f00720c */ /* 0x000fe20003f26070 */
[----:B------:R-:W-:-:S05]  /*0e30*/  IMAD.X R30, RZ, RZ, R16, P2 ;  /* 0x000000ffff1e7224 */ /* 0x000fca00010e0610 */
[----:B------:R-:W-:Y:S01]  /*0e40*/  ISETP.GE.AND.EX P1, PT, R30, R27, PT, P1 ;  /* 0x0000001b1e00720c */ /* 0x000fe20003f26310 */
[----:B------:R-:W-:-:S12]  /*0e50*/  @P0 BRA `(.L_x_224) ;  /* 0x0000000000300947 */ /* 0x000fd80003800000 */
[----:B------:R-:W-:Y:S01]  /*0e60*/  I2FP.F32.U32 R28, R28 ;  /* 0x0000001c001c7245 */ /* 0x000fe20000201000 */
[----:B------:R-:W-:-:S04]  /*0e70*/  IMAD R29, R15, UR4, RZ ;  /* 0x000000040f1d7c24 */ /* 0x000fc8000f8e02ff */
[----:B------:R-:W-:-:S04]  /*0e80*/  FFMA.FTZ R28, R28, R41, 1.1641532182693481445e-10 ;  /* 0x2f0000001c1c7423 */ /* 0x000fc80000010029 */
[----:B------:R-:W-:Y:S01]  /*0e90*/  FMUL.FTZ R46, R28, 1 ;  /* 0x3f8000001c2e7820 */ /* 0x000fe20000410000 */
[----:B------:R-:W-:-:S03]  /*0ea0*/  IADD3 R28, P2, R29, UR10, RZ ;  /* 0x0000000a1d1c7c10 */ /* 0x000fc6000ff5e0ff */
[----:B------:R-:W0:Y:S01]  /*0eb0*/  F2F.F64.F32 R30, R46 ;  /* 0x0000002e001e7310 */ /* 0x000e220000201800 */
[----:B------:R-:W-:Y:S01]  /*0ec0*/  LEA.HI.X.SX32 R29, R29, UR11, 0x1, P2 ;  /* 0x0000000b1d1d7c11 */ /* 0x000fe200090f0eff */
[----:B0-----:R-:W-:-:S08]  /*0ed0*/  DFMA R30, R30, UR12, R24 ;  /* 0x0000000c1e1e7c2b */ /* 0x001fd00008000018 */
[----:B------:R-:W-:-:S06]  /*0ee0*/  DSETP.NEU.AND P0, PT, R30, UR14, PT ;  /* 0x0000000e1e007e2a */ /* 0x000fcc000bf0d000 */
[----:B------:R-:W-:Y:S02]  /*0ef0*/  FSEL R30, R30, UR16, P0 ;  /* 0x000000101e1e7c08 */ /* 0x000fe40008000000 */
[----:B------:R-:W-:-:S05]  /*0f00*/  FSEL R31, R31, UR17, P0 ;  /* 0x000000111f1f7c08 */ /* 0x000fca0008000000 */
[----:B------:R1:W-:Y:S02]  /*0f10*/  STG.E.64 desc[UR8][R28.64], R30 ;  /* 0x0000001e1c007986 */ /* 0x0003e4000c101b08 */
.L_x_224:
[----:B------:R-:W-:Y:S05]  /*0f20*/  BSYNC B0 ;  /* 0x0000000000007941 */ /* 0x000fea0003800000 */
.L_x_223:
[----:B------:R-:W-:Y:S01]  /*0f30*/  FFMA.FTZ R40, R40, R41, 1.1641532182693481445e-10 ;  /* 0x2f00000028287423 */ /* 0x000fe20000010029 */
[----:B------:R-:W-:Y:S06]  /*0f40*/  @P1 BRA `(.L_x_225) ;  /* 0x0000000000281947 */ /* 0x000fec0003800000 */
[----:B------:R-:W-:Y:S01]  /*0f50*/  FMUL.FTZ R40, R40, 1 ;  /* 0x3f80000028287820 */ /* 0x000fe20000410000 */
[----:B------:R-:W-:-:S03]  /*0f60*/  IMAD R47, R47, UR4, RZ ;  /* 0x000000042f2f7c24 */ /* 0x000fc6000f8e02ff */
[----:B-1----:R-:W0:Y:S02]  /*0f70*/  F2F.F64.F32 R30, R40 ;  /* 0x00000028001e7310 */ /* 0x002e240000201800 */
[----:B------:R-:W-:-:S04]  /*0f80*/  IADD3 R28, P1, R47, UR10, RZ ;  /* 0x0000000a2f1c7c10 */ /* 0x000fc8000ff3e0ff */
[----:B------:R-:W-:Y:S01]  /*0f90*/  LEA.HI.X.SX32 R29, R47, UR11, 0x1, P1 ;  /* 0x0000000b2f1d7c11 */ /* 0x000fe200088f0eff */
[----:B0-----:R-:W-:-:S08]  /*0fa0*/  DFMA R30, R30, UR12, R24 ;  /* 0x0000000c1e1e7c2b */ /* 0x001fd00008000018 */
[----:B------:R-:W-:-:S06]  /*0fb0*/  DSETP.NEU.AND P0, PT, R30, UR14, PT ;  /* 0x0000000e1e007e2a */ /* 0x000fcc000bf0d000 */
[----:B------:R-:W-:Y:S02]  /*0fc0*/  FSEL R30, R30, UR16, P0 ;  /* 0x000000101e1e7c08 */ /* 0x000fe40008000000 */
[----:B------:R-:W-:-:S05]  /*0fd0*/  FSEL R31, R31, UR17, P0 ;  /* 0x000000111f1f7c08 */ /* 0x000fca0008000000 */
[----:B------:R2:W-:Y:S02]  /*0fe0*/  STG.E.64 desc[UR8][R28.64], R30 ;  /* 0x0000001e1c007986 */ /* 0x0005e4000c101b08 */
.L_x_225:
[----:B------:R-:W-:Y:S01]  /*0ff0*/  LEA R15, P0, R38, R15, 0x1 ;  /* 0x0000000f260f7211 */ /* 0x000fe200078008ff */
[----:B------:R-:W-:Y:S05]  /*1000*/  WARPSYNC.ALL ;  /* 0x0000000000007948 */ /* 0x000fea0003800000 */
[----:B------:R-:W-:Y:S01]  /*1010*/  IADD3.X R16, RZ, R16, RZ, P0, !PT ;  /* 0x00000010ff107210 */ /* 0x000fe200007fe4ff */
        /* <DEDUP_REMOVED lines=8> */
        .weak           $__internal_13_$__cuda_sm20_div_s64
        .type           $__internal_13_$__cuda_sm20_div_s64,@function
        .size           $__internal_13_$__cuda_sm20_div_s64,(.L_x_278 - $__internal_13_$__cuda_sm20_div_s64)
$__internal_13_$__cuda_sm20_div_s64:
[----:B------:R-:W-:Y:S02]  /*10a0*/  UMOV UR5, URZ ;  /* 0x0000003f00057c82 */ /* 0x000fe40008000000 */
[----:B------:R-:W0:Y:S08]  /*10b0*/  I2F.U64.RP R32, UR4 ;  /* 0x0000000400207d12 */ /* 0x000e300008309000 */
[----:B0-----:R-:W0:Y:S02]  /*10c0*/  MUFU.RCP R32, R32 ;  /* 0x0000002000207308 */ /* 0x001e240000001000 */
[----:B0-----:R-:W-:-:S06]  /*10d0*/  VIADD R24, R32, 0x1ffffffe ;  /* 0x1ffffffe20187836 */ /* 0x001fcc0000000000 */
[----:B------:R-:W0:Y:S02]  /*10e0*/  F2I.U64.TRUNC R24, R24 ;  /* 0x0000001800187311 */ /* 0x000e24000020d800 */
[----:B0-----:R-:W-:-:S04]  /*10f0*/  IMAD.WIDE.U32 R26, R24, UR4, RZ ;  /* 0x00000004181a7c25 */ /* 0x001fc8000f8e00ff */
[----:B------:R-:W-:Y:S01]  /*1100*/  IMAD R27, R25, UR4, R27 ;  /* 0x00000004191b7c24 */ /* 0x000fe2000f8e021b */
        /* <DEDUP_REMOVED lines=9> */
[----:B------:R-:W-:Y:S01]  /*11a0*/  IMAD.X R26, R35, 0x1, R25, P0 ;  /* 0x00000001231a7824 */ /* 0x000fe200000e0619 */
[----:B------:R-:W-:-:S03]  /*11b0*/  IADD3 R35, P4, RZ, -UR6, RZ ;  /* 0x80000006ff237c10 */ /* 0x000fc6000ff9e0ff */
[----:B------:R-:W-:Y:S01]  /*11c0*/  IMAD.WIDE.U32 R24, R27, UR4, RZ ;  /* 0x000000041b187c25 */ /* 0x000fe2000f8e00ff */
[----:B------:R-:W-:Y:S02]  /*11d0*/  IADD3.X R33, RZ, RZ, R26, P2, P1 ;  /* 0x000000ffff217210 */ /* 0x000fe400017e241a */
[----:B------:R-:W-:Y:S02]  /*11e0*/  ISETP.LE.AND P1, PT, RZ, UR7, PT ;  /* 0x00000007ff007c0c */ /* 0x000fe4000bf23270 */
[----:B------:R-:W-:Y:S01]  /*11f0*/  IADD3 R37, P0, RZ, -R24, RZ ;  /* 0x80000018ff257210 */ /* 0x000fe20007f1e0ff */
[----:B------:R-:W-:Y:S01]  /*1200*/  IMAD R24, R33, UR4, R25 ;  /* 0x0000000421187c24 */ /* 0x000fe2000f8e0219 */
[----:B------:R-:W-:Y:S01]  /*1210*/  SEL R35, R35, UR6, !P1 ;  /* 0x0000000623237c07 */ /* 0x000fe2000c800000 */
[----:B------:R-:W-:Y:S01]  /*1220*/  IMAD.MOV.U32 R25, RZ, RZ, RZ ;  /* 0x000000ffff197224 */ /* 0x000fe200078e00ff */
[----:B------:R-:W-:Y:S01]  /*1230*/  IADD3.X R34, RZ, ~UR7, RZ, P4, !PT ;  /* 0x80000007ff227c10 */ /* 0x000fe2000a7fe4ff */
[----:B------:R-:W-:-:S03]  /*1240*/  IMAD.HI.U32 R26, R27, R37, RZ ;  /* 0x000000251b1a7227 */ /* 0x000fc600078e00ff */
[----:B------:R-:W-:Y:S01]  /*1250*/  SEL R34, R34, UR7, !P1 ;  /* 0x0000000722227c07 */ /* 0x000fe2000c800000 */
[----:B------:R-:W-:-:S04]  /*1260*/  IMAD.X R24, RZ, RZ, ~R24, P0 ;  /* 0x000000ffff187224 */ /* 0x000fc800000e0e18 */
        /* <DEDUP_REMOVED lines=12> */
[----:B------:R-:W-:-:S04]  /*1330*/  IADD3 R26, P2, R27, R24, RZ ;  /* 0x000000181b1a7210 */ /* 0x000fc80007f5e0ff */
[----:B------:R-:W-:-:S05]  /*1340*/  IADD3.X R24, R33, RZ, RZ, P0, !PT ;  /* 0x000000ff21187210 */ /* 0x000fca00007fe4ff */
[----:B------:R-:W-:Y:S02]  /*1350*/  IMAD.X R27, RZ, RZ, R24, P2 ;  /* 0x000000ffff1b7224 */ /* 0x000fe400010e0618 */
[----:B------:R-:W-:-:S04]  /*1360*/  IMAD.WIDE.U32 R24, R26, UR4, RZ ;  /* 0x000000041a187c25 */ /* 0x000fc8000f8e00ff */
[----:B------:R-:W-:Y:S01]  /*1370*/  IMAD R25, R27, UR4, R25 ;  /* 0x000000041b197c24 */ /* 0x000fe2000f8e0219 */
[----:B------:R-:W-:-:S04]  /*1380*/  IADD3 R35, P0, -R24, R35, RZ ;  /* 0x0000002318237210 */ /* 0x000fc80007f1e1ff */
[C---:B------:R-:W-:Y:S01]  /*1390*/  IADD3 R32, P2, R35.reuse, -UR4, RZ ;  /* 0x8000000423207c10 */ /* 0x040fe2000ff5e0ff */
[----:B------:R-:W-:Y:S01]  /*13a0*/  IMAD.X R34, R34, 0x1, ~R25, P0 ;  /* 0x0000000122227824 */ /* 0x000fe200000e0e19 */
[----:B------:R-:W-:Y:S02]  /*13b0*/  ISETP.GE.U32.AND P0, PT, R35, UR4, PT ;  /* 0x0000000423007c0c */ /* 0x000fe4000bf06070 */
[----:B------:R-:W-:Y:S02]  /*13c0*/  IADD3 R25, P3, R26, 0x1, RZ ;  /* 0x000000011a197810 */ /* 0x000fe40007f7e0ff */
[C---:B------:R-:W-:Y:S02]  /*13d0*/  ISETP.GE.U32.AND.EX P0, PT, R34.reuse, RZ, PT, P0 ;  /* 0x000000ff2200720c */ /* 0x040fe40003f06100 */
[----:B------:R-:W-:Y:S02]  /*13e0*/  IADD3.X R33, R34, -0x1, RZ, P2, !PT ;  /* 0xffffffff22217810 */ /* 0x000fe400017fe4ff */
[----:B------:R-:W-:-:S02]  /*13f0*/  SEL R32, R32, R35, P0 ;  /* 0x0000002320207207 */ /* 0x000fc40000000000 */
[-C--:B------:R-:W-:Y:S02]  /*1400*/  IADD3.X R24, RZ, R27.reuse, RZ, P3, !PT ;  /* 0x0000001bff187210 */ /* 0x080fe40001ffe4ff */
[----:B------:R-:W-:Y:S02]  /*1410*/  SEL R25, R25, R26, P0 ;  /* 0x0000001a19197207 */ /* 0x000fe40000000000 */
[----:B------:R-:W-:Y:S02]  /*1420*/  SEL R33, R33, R34, P0 ;  /* 0x0000002221217207 */ /* 0x000fe40000000000 */
[----:B------:R-:W-:Y:S02]  /*1430*/  ISETP.GE.U32.AND P2, PT, R32, UR4, PT ;  /* 0x0000000420007c0c */ /* 0x000fe4000bf46070 */
[----:B------:R-:W-:Y:S02]  /*1440*/  SEL R24, R24, R27, P0 ;  /* 0x0000001b18187207 */ /* 0x000fe40000000000 */
[----:B------:R-:W-:-:S02]  /*1450*/  IADD3 R26, P3, R25, 0x1, RZ ;  /* 0x00000001191a7810 */ /* 0x000fc40007f7e0ff */
[----:B------:R-:W-:-:S03]  /*1460*/  ISETP.GE.U32.AND.EX P0, PT, R33, RZ, PT, P2 ;  /* 0x000000ff2100720c */ /* 0x000fc60003f06120 */
[----:B------:R-:W-:Y:S01]  /*1470*/  IMAD.X R27, RZ, RZ, R24, P3 ;  /* 0x000000ffff1b7224 */ /* 0x000fe200018e0618 */
[----:B------:R-:W-:-:S04]  /*1480*/  SEL R26, R26, R25, P0 ;  /* 0x000000191a1a7207 */ /* 0x000fc80000000000 */
[----:B------:R-:W-:Y:S02]  /*1490*/  SEL R27, R27, R24, P0 ;  /* 0x000000181b1b7207 */ /* 0x000fe40000000000 */
[-C--:B------:R-:W-:Y:S02]  /*14a0*/  IADD3 R25, P2, RZ, -R26.reuse, RZ ;  /* 0x8000001aff197210 */ /* 0x080fe40007f5e0ff */
[----:B------:R-:W-:Y:S02]  /*14b0*/  ISETP.NE.U32.AND P0, PT, RZ, UR4, PT ;  /* 0x00000004ff007c0c */ /* 0x000fe4000bf05070 */
        /* <DEDUP_REMOVED lines=8> */
[----:B------:R-:W-:Y:S06]  /*1540*/  RET.REL.NODEC R24 `(_ZN2at6native55_GLOBAL__N__1da31dc6_22_DistributionUniform_cu_67fa25cf43distribution_elementwise_grid_stride_kernelIdLi2EZNS0_9templates4cuda21uniform_and_transformIddPNS_17CUDAGeneratorImplEZZZNS4_14uniform_kernelIS7_EEvRNS_18TensorIteratorBaseEddT_ENKUlvE_clEvENKUlvE_clEvEUldE_EEvSA_T1_T2_EUlP24curandStatePhilox4_32_10E0_ZNS1_27distribution_nullary_kernelIdd6float4S7_SJ_SE_EEvSA_SG_RKT3_T4_EUlidE_EEvlNS_15PhiloxCudaStateESF_SG_) ;  /* 0xffffffe818ac7950 */ /* 0x000fec0003c3ffff */
.L_x_227:
        /* <DEDUP_REMOVED lines=11> */
.L_x_278:


//--------------------- .text._ZN2at6native55_GLOBAL__N__1da31dc6_22_DistributionUniform_cu_67fa25cf43distribution_elementwise_grid_stride_kernelIdLi2EZNS0_9templates4cuda21uniform_and_transformIddPNS_17CUDAGeneratorImplEZZZNS4_14uniform_kernelIS7_EEvRNS_18TensorIteratorBaseEddT_ENKUlvE_clEvENKUlvE_clEvEUldE_EEvSA_T1_T2_EUlP24curandStatePhilox4_32_10E_ZNS1_27distribution_nullary_kernelIdd7double2S7_SJ_SE_EEvSA_SG_RKT3_T4_EUlidE0_EEvlNS_15PhiloxCudaStateESF_SG_ --------------------------
	.section	.text._ZN2at6native55_GLOBAL__N__1da31dc6_22_DistributionUniform_cu_67fa25cf43distribution_elementwise_grid_stride_kernelIdLi2EZNS0_9templates4cuda21uniform_and_transformIddPNS_17CUDAGeneratorImplEZZZNS4_14uniform_kernelIS7_EEvRNS_18TensorIteratorBaseEddT_ENKUlvE_clEvENKUlvE_clEvEUldE_EEvSA_T1_T2_EUlP24curandStatePhilox4_32_10E_ZNS1_27distribution_nullary_kernelIdd7double2S7_SJ_SE_EEvSA_SG_RKT3_T4_EUlidE0_EEvlNS_15PhiloxCudaStateESF_SG_,"ax",@progbits
	.align	128
.text._ZN2at6native55_GLOBAL__N__1da31dc6_22_DistributionUniform_cu_67fa25cf43distribution_elementwise_grid_stride_kernelIdLi2EZNS0_9templates4cuda21uniform_and_transformIddPNS_17CUDAGeneratorImplEZZZNS4_14uniform_kernelIS7_EEvRNS_18TensorIteratorBaseEddT_ENKUlvE_clEvENKUlvE_clEvEUldE_EEvSA_T1_T2_EUlP24curandStatePhilox4_32_10E_ZNS1_27distribution_nullary_kernelIdd7double2S7_SJ_SE_EEvSA_SG_RKT3_T4_EUlidE0_EEvlNS_15PhiloxCudaStateESF_SG_:
        .type           _ZN2at6native55_GLOBAL__N__1da31dc6_22_DistributionUniform_cu_67fa25cf43distribution_elementwise_grid_stride_kernelIdLi2EZNS0_9templates4cuda21uniform_and_transformIddPNS_17CUDAGeneratorImplEZZZNS4_14uniform_kernelIS7_EEvRNS_18TensorIteratorBaseEddT_ENKUlvE_clEvENKUlvE_clEvEUldE_EEvSA_T1_T2_EUlP24curandStatePhilox4_32_10E_ZNS1_27distribution_nullary_kernelIdd7double2S7_SJ_SE_EEvSA_SG_RKT3_T4_EUlidE0_EEvlNS_15PhiloxCudaStateESF_SG_,@function
        .size           _ZN2at6native55_GLOBAL__N__1da31dc6_22_DistributionUniform_cu_67fa25cf43distribution_elementwise_grid_stride_kernelIdLi2EZNS0_9templates4cuda21uniform_and_transformIddPNS_17CUDAGeneratorImplEZZZNS4_14uniform_kernelIS7_EEvRNS_18TensorIteratorBaseEddT_ENKUlvE_clEvENKUlvE_clEvEUldE_EEvSA_T1_T2_EUlP24curandStatePhilox4_32_10E_ZNS1_27distribution_nullary_kernelIdd7double2S7_SJ_SE_EEvSA_SG_RKT3_T4_EUlidE0_EEvlNS_15PhiloxCudaStateESF_SG_,(.L_x_280 - _ZN2at6native55_GLOBAL__N__1da31dc6_22_DistributionUniform_cu_67fa25cf43distribution_elementwise_grid_stride_kernelIdLi2EZNS0_9templates4cuda21uniform_and_transformIddPNS_17CUDAGeneratorImplEZZZNS4_14uniform_kernelIS7_EEvRNS_18TensorIteratorBaseEddT_ENKUlvE_clEvENKUlvE_clEvEUldE_EEvSA_T1_T2_EUlP24curandStatePhilox4_32_10E_ZNS1_27distribution_nullary_kernelIdd7double2S7_SJ_SE_EEvSA_SG_RKT3_T4_EUlidE0_EEvlNS_15PhiloxCudaStateESF_SG_)
        .other          _ZN2at6native55_GLOBAL__N__1da31dc6_22_DistributionUniform_cu_67fa25cf43distribution_elementwise_grid_stride_kernelIdLi2EZNS0_9templates4cuda21uniform_and_transformIddPNS_17CUDAGeneratorImplEZZZNS4_14uniform_kernelIS7_EEvRNS_18TensorIteratorBaseEddT_ENKUlvE_clEvENKUlvE_clEvEUldE_EEvSA_T1_T2_EUlP24curandStatePhilox4_32_10E_ZNS1_27distribution_nullary_kernelIdd7double2S7_SJ_SE_EEvSA_SG_RKT3_T4_EUlidE0_EEvlNS_15PhiloxCudaStateESF_SG_,@"STO_CUDA_ENTRY STV_DEFAULT"
_ZN2at6native55_GLOBAL__N__1da31dc6_22_DistributionUniform_cu_67fa25cf43distribution_elementwise_grid_stride_kernelIdLi2EZNS0_9templates4cuda21uniform_and_transformIddPNS_17CUDAGeneratorImplEZZZNS4_14uniform_kernelIS7_EEvRNS_18TensorIteratorBaseEddT_ENKUlvE_clEvENKUlvE_clEvEUldE_EEvSA_T1_T2_EUlP24curandStatePhilox4_32_10E_ZNS1_27distribution_nullary_kernelIdd7double2S7_SJ_SE_EEvSA_SG_RKT3_T4_EUlidE0_EEvlNS_15PhiloxCudaStateESF_SG_:
        /* <DEDUP_REMOVED lines=92> */
[----:B------:R-:W-:Y:S05]  /*05c0*/  CALL.REL.NOINC `($__internal_14_$__cuda_sm20_div_s64) ;  /* 0x0000002c00507944 */ /* 0x000fea0003c00000 */
[----:B------:R-:W-:Y:S05]  /*05d0*/  BRA `(.L_x_229) ;  /* 0x0000000000587947 */ /* 0x000fea0003800000 */
.L_x_228:
        /* <DEDUP_REMOVED lines=22> */
.L_x_229:
        /* <DEDUP_REMOVED lines=68> */
.L_x_239:
        /* <DEDUP_REMOVED lines=13> */
.L_x_231:
[----:B------:R-:W-:Y:S05]  /*0c50*/  BSYNC B0 ;  /* 0x0000000000007941 */ /* 0x000fea0003800000 */
.L_x_230:
        /* <DEDUP_REMOVED lines=54> */
[----:B------:R-:W-:Y:S02]  /*0fc0*/  MOV R26, R36 ;  /* 0x00000024001a7202 */ /* 0x000fe40000000f00 */
        /* <DEDUP_REMOVED lines=14> */
.L_x_233:
[----:B------:R-:W-:Y:S01]  /*10b0*/  IMAD.MOV.U32 R29, RZ, RZ, R36 ;  /* 0x000000ffff1d7224 */ /* 0x000fe200078e0024 */
[----:B------:R-:W-:Y:S01]  /*10c0*/  MOV R26, R27 ;  /* 0x0000001b001a7202 */ /* 0x000fe20000000f00 */
[----:B------:R-:W-:Y:S01]  /*10d0*/  IMAD.MOV.U32 R41, RZ, RZ, R34 ;  /* 0x000000ffff297224 */ /* 0x000fe200078e0022 */
[----:B------:R-:W-:-:S07]  /*10e0*/  MOV R28, R24 ;  /* 0x00000018001c7202 */ /* 0x000fce0000000f00 */
.L_x_232:
[----:B------:R-:W-:Y:S01]  /*10f0*/  IMAD.WIDE.U32 R38, R26, 0x200000, RZ ;  /* 0x002000001a267825 */ /* 0x000fe200078e00ff */
[----:B--2---:R-:W-:Y:S01]  /*1100*/  ISETP.GE.U32.AND P0, PT, R13, R22, PT ;  /* 0x000000160d00720c */ /* 0x004fe20003f06070 */
[----:B------:R-:W-:Y:S01]  /*1110*/  HFMA2.MMA R27, -RZ, RZ, 1.15625, 0 ;  /* 0x3ca00000ff1b7435 */ /* 0x000fe200000001ff */
[----:B------:R-:W-:Y:S01]  /*1120*/  BSSY B0, `(.L_x_234) ;  /* 0x0000111000007945 */ /* 0x000fe20003800000 */
[----:B------:R-:W-:Y:S01]  /*1130*/  IMAD.MOV.U32 R26, RZ, RZ, 0x0 ;  /* 0x00000000ff1a7424 */ /* 0x000fe200078e00ff */
[----:B------:R-:W-:Y:S01]  /*1140*/  LOP3.LUT R38, R38, R29, RZ, 0x3c, !PT ;  /* 0x0000001d26267212 */ /* 0x000fe200078e3cff */
[----:B------:R-:W-:Y:S01]  /*1150*/  IMAD.WIDE.U32 R28, R28, 0x200000, RZ ;  /* 0x002000001c1c7825 */ /* 0x000fe200078e00ff */
[----:B------:R-:W-:Y:S02]  /*1160*/  ISETP.GE.AND.EX P0, PT, R14, R23, PT, P0 ;  /* 0x000000170e00720c */ /* 0x000fe40003f06300 */
[----:B------:R-:W0:Y:S01]  /*1170*/  I2F.F64.U64 R36, R38 ;  /* 0x0000002600247312 */ /* 0x000e220000301800 */
[----:B------:R-:W-:-:S07]  /*1180*/  LOP3.LUT R28, R28, R41, RZ, 0x3c, !PT ;  /* 0x000000291c1c7212 */ /* 0x000fce00078e3cff */
[----:B------:R-:W2:Y:S01]  /*1190*/  I2F.F64.U64 R28, R28 ;  /* 0x0000001c001c7312 */ /* 0x000ea20000301800 */
[-C--:B0-----:R-:W-:Y:S02]  /*11a0*/  DFMA R36, R36, R26.reuse, 5.5511151231257827021e-17 ;  /* 0x3c9000002424742b */ /* 0x081fe4000000001a */
[----:B--2---:R-:W-:Y:S01]  /*11b0*/  DFMA R26, R28, R26, 5.5511151231257827021e-17 ;  /* 0x3c9000001c1a742b */ /* 0x004fe2000000001a */
[----:B------:R-:W-:Y:S10]  /*11c0*/  @P0 BRA `(.L_x_235) ;  /* 0x0000001000180947 */ /* 0x000ff40003800000 */
[----:B------:R-:W-:Y:S01]  /*11d0*/  ISETP.NE.AND P0, PT, R33, RZ, PT ;  /* 0x000000ff2100720c */ /* 0x000fe20003f05270 */
[----:B------:R-:W-:-:S12]  /*11e0*/  IMAD.MOV.U32 R38, RZ, RZ, RZ ;  /* 0x000000ffff267224 */ /* 0x000fd800078e00ff */
        /* <DEDUP_REMOVED lines=251> */
.L_x_236:
[----:B-1----:R-:W-:Y:S01]  /*21a0*/  DFMA R36, R36, UR30, R20 ;  /* 0x0000001e24247c2b */ /* 0x002fe20008000014 */
[----:B------:R-:W-:Y:S01]  /*21b0*/  ULDC.64 UR34, c[0x0][0x3d0] ;  /* 0x0000f40000227ab9 */ /* 0x000fe20000000a00 */
[----:B------:R-:W-:Y:S01]  /*21c0*/  ULDC.64 UR36, c[0x0][0x3e0] ;  /* 0x0000f80000247ab9 */ /* 0x000fe20000000a00 */
[----:B------:R-:W-:-:S05]  /*21d0*/  IADD3 R38, P1, R38, UR34, RZ ;  /* 0x0000002226267c10 */ /* 0x000fca000ff3e0ff */
[----:B------:R-:W-:Y:S01]  /*21e0*/  DSETP.NEU.AND P0, PT, R36, UR32, PT ;  /* 0x0000002024007e2a */ /* 0x000fe2000bf0d000 */
[----:B------:R-:W-:-:S05]  /*21f0*/  IMAD.X R39, RZ, RZ, UR35, P1 ;  /* 0x00000023ff277e24 */ /* 0x000fca00088e06ff */
[----:B------:R-:W-:Y:S02]  /*2200*/  FSEL R28, R36, UR36, P0 ;  /* 0x00000024241c7c08 */ /* 0x000fe40008000000 */
[----:B------:R-:W-:-:S05]  /*2210*/  FSEL R29, R37, UR37, P0 ;  /* 0x00000025251d7c08 */ /* 0x000fca0008000000 */
[----:B------:R0:W-:Y:S02]  /*2220*/  STG.E.64 desc[UR28][R38.64], R28 ;  /* 0x0000001c26007986 */ /* 0x0001e4000c101b1c */
.L_x_235:
[----:B------:R-:W-:Y:S05]  /*2230*/  BSYNC B0 ;  /* 0x0000000000007941 */ /* 0x000fea0003800000 */
.L_x_234:
        /* <DEDUP_REMOVED lines=249> */
.L_x_238:
[----:B-1----:R-:W-:Y:S01]  /*31d0*/  DFMA R26, R26, UR30, R20 ;  /* 0x0000001e1a1a7c2b */ /* 0x002fe20008000014 */
[----:B------:R-:W-:Y:S01]  /*31e0*/  ULDC.64 UR34, c[0x0][0x3d0] ;  /* 0x0000f40000227ab9 */ /* 0x000fe20000000a00 */
[----:B------:R-:W-:Y:S01]  /*31f0*/  ULDC.64 UR36, c[0x0][0x3e0] ;  /* 0x0000f80000247ab9 */ /* 0x000fe20000000a00 */
[----:B------:R-:W-:-:S04]  /*3200*/  IADD3 R28, P1, R37, UR34, RZ ;  /* 0x00000022251c7c10 */ /* 0x000fc8000ff3e0ff */
[----:B------:R-:W-:Y:S01]  /*3210*/  IADD3.X R29, RZ, UR35, RZ, P1, !PT ;  /* 0x00000023ff1d7c10 */ /* 0x000fe20008ffe4ff */
[----:B------:R-:W-:-:S06]  /*3220*/  DSETP.NEU.AND P0, PT, R26, UR32, PT ;  /* 0x000000201a007e2a */ /* 0x000fcc000bf0d000 */
[----:B------:R-:W-:Y:S02]  /*3230*/  FSEL R26, R26, UR36, P0 ;  /* 0x000000241a1a7c08 */ /* 0x000fe40008000000 */
[----:B------:R-:W-:-:S05]  /*3240*/  FSEL R27, R27, UR37, P0 ;  /* 0x000000251b1b7c08 */ /* 0x000fca0008000000 */
[----:B------:R0:W-:Y:S02]  /*3250*/  STG.E.64 desc[UR28][R28.64], R26 ;  /* 0x0000001a1c007986 */ /* 0x0001e4000c101b1c */
.L_x_237:
        /* <DEDUP_REMOVED lines=11> */
        .weak           $__internal_14_$__cuda_sm20_div_s64
        .type           $__internal_14_$__cuda_sm20_div_s64,@function
        .size           $__internal_14_$__cuda_sm20_div_s64,(.L_x_280 - $__internal_14_$__cuda_sm20_div_s64)
$__internal_14_$__cuda_sm20_div_s64:
        /* <DEDUP_REMOVED lines=74> */
[----:B------:R-:W-:Y:S06]  /*37b0*/  RET.REL.NODEC R26 `(_ZN2at6native55_GLOBAL__N__1da31dc6_22_DistributionUniform_cu_67fa25cf43distribution_elementwise_grid_stride_kernelIdLi2EZNS0_9templates4cuda21uniform_and_transformIddPNS_17CUDAGeneratorImplEZZZNS4_14uniform_kernelIS7_EEvRNS_18TensorIteratorBaseEddT_ENKUlvE_clEvENKUlvE_clEvEUldE_EEvSA_T1_T2_EUlP24curandStatePhilox4_32_10E_ZNS1_27distribution_nullary_kernelIdd7double2S7_SJ_SE_EEvSA_SG_RKT3_T4_EUlidE0_EEvlNS_15PhiloxCudaStateESF_SG_) ;  /* 0xffffffc81a107950 */ /* 0x000fec0003c3ffff */
.L_x_240:
        /* <DEDUP_REMOVED lines=12> */
.L_x_280:


//--------------------- .text._ZN2at6native55_GLOBAL__N__1da31dc6_22_DistributionUniform_cu_67fa25cf43distribution_elementwise_grid_stride_kernelIdLi2EZNS0_9templates4cuda21uniform_and_transformIddPNS_17CUDAGeneratorImplEZZZNS4_14uniform_kernelIS7_EEvRNS_18TensorIteratorBaseEddT_ENKUlvE_clEvENKUlvE_clEvEUldE_EEvSA_T1_T2_EUlP24curandStatePhilox4_32_10E_ZNS1_27distribution_nullary_kernelIdd7double2S7_SJ_SE_EEvSA_SG_RKT3_T4_EUlidE_EEvlNS_15PhiloxCudaStateESF_SG_ --------------------------
	.section	.text._ZN2at6native55_GLOBAL__N__1da31dc6_22_DistributionUniform_cu_67fa25cf43distribution_elementwise_grid_stride_kernelIdLi2EZNS0_9templates4cuda21uniform_and_transformIddPNS_17CUDAGeneratorImplEZZZNS4_14uniform_kernelIS7_EEvRNS_18TensorIteratorBaseEddT_ENKUlvE_clEvENKUlvE_clEvEUldE_EEvSA_T1_T2_EUlP24curandStatePhilox4_32_10E_ZNS1_27distribution_nullary_kernelIdd7double2S7_SJ_SE_EEvSA_SG_RKT3_T4_EUlidE_EEvlNS_15PhiloxCudaStateESF_SG_,"ax",@progbits
	.align	128
.text._ZN2at6native55_GLOBAL__N__1da31dc6_22_DistributionUniform_cu_67fa25cf43distribution_elementwise_grid_stride_kernelIdLi2EZNS0_9templates4cuda21uniform_and_transformIddPNS_17CUDAGeneratorImplEZZZNS4_14uniform_kernelIS7_EEvRNS_18TensorIteratorBaseEddT_ENKUlvE_clEvENKUlvE_clEvEUldE_EEvSA_T1_T2_EUlP24curandStatePhilox4_32_10E_ZNS1_27distribution_nullary_kernelIdd7double2S7_SJ_SE_EEvSA_SG_RKT3_T4_EUlidE_EEvlNS_15PhiloxCudaStateESF_SG_:
        .type           _ZN2at6native55_GLOBAL__N__1da31dc6_22_DistributionUniform_cu_67fa25cf43distribution_elementwise_grid_stride_kernelIdLi2EZNS0_9templates4cuda21uniform_and_transformIddPNS_17CUDAGeneratorImplEZZZNS4_14uniform_kernelIS7_EEvRNS_18TensorIteratorBaseEddT_ENKUlvE_clEvENKUlvE_clEvEUldE_EEvSA_T1_T2_EUlP24curandStatePhilox4_32_10E_ZNS1_27distribution_nullary_kernelIdd7double2S7_SJ_SE_EEvSA_SG_RKT3_T4_EUlidE_EEvlNS_15PhiloxCudaStateESF_SG_,@function
        .size           _ZN2at6native55_GLOBAL__N__1da31dc6_22_DistributionUniform_cu_67fa25cf43distribution_elementwise_grid_stride_kernelIdLi2EZNS0_9templates4cuda21uniform_and_transformIddPNS_17CUDAGeneratorImplEZZZNS4_14uniform_kernelIS7_EEvRNS_18TensorIteratorBaseEddT_ENKUlvE_clEvENKUlvE_clEvEUldE_EEvSA_T1_T2_EUlP24curandStatePhilox4_32_10E_ZNS1_27distribution_nullary_kernelIdd7double2S7_SJ_SE_EEvSA_SG_RKT3_T4_EUlidE_EEvlNS_15PhiloxCudaStateESF_SG_,(.L_x_282 - _ZN2at6native55_GLOBAL__N__1da31dc6_22_DistributionUniform_cu_67fa25cf43distribution_elementwise_grid_stride_kernelIdLi2EZNS0_9templates4cuda21uniform_and_transformIddPNS_17CUDAGeneratorImplEZZZNS4_14uniform_kernelIS7_EEvRNS_18TensorIteratorBaseEddT_ENKUlvE_clEvENKUlvE_clEvEUldE_EEvSA_T1_T2_EUlP24curandStatePhilox4_32_10E_ZNS1_27distribution_nullary_kernelIdd7double2S7_SJ_SE_EEvSA_SG_RKT3_T4_EUlidE_EEvlNS_15PhiloxCudaStateESF_SG_)
        .other          _ZN2at6native55_GLOBAL__N__1da31dc6_22_DistributionUniform_cu_67fa25cf43distribution_elementwise_grid_stride_kernelIdLi2EZNS0_9templates4cuda21uniform_and_transformIddPNS_17CUDAGeneratorImplEZZZNS4_14uniform_kernelIS7_EEvRNS_18TensorIteratorBaseEddT_ENKUlvE_clEvENKUlvE_clEvEUldE_EEvSA_T1_T2_EUlP24curandStatePhilox4_32_10E_ZNS1_27distribution_nullary_kernelIdd7double2S7_SJ_SE_EEvSA_SG_RKT3_T4_EUlidE_EEvlNS_15PhiloxCudaStateESF_SG_,@"STO_CUDA_ENTRY STV_DEFAULT"
_ZN2at6native55_GLOBAL__N__1da31dc6_22_DistributionUniform_cu_67fa25cf43distribution_elementwise_grid_stride_kernelIdLi2EZNS0_9templates4cuda21uniform_and_transformIddPNS_17CUDAGeneratorImplEZZZNS4_14uniform_kernelIS7_EEvRNS_18TensorIteratorBaseEddT_ENKUlvE_clEvENKUlvE_clEvEUldE_EEvSA_T1_T2_EUlP24curandStatePhilox4_32_10E_ZNS1_27distribution_nullary_kernelIdd7double2S7_SJ_SE_EEvSA_SG_RKT3_T4_EUlidE_EEvlNS_15PhiloxCudaStateESF_SG_:
[----:B------:R-:W-:Y:S08]  /*0000*/  LDC R1, c[0x0][0x28] ;  /* 0x00000a00ff017b82 */ /* 0x000ff00000000800 */
[----:B------:R-:W0:Y:S01]  /*0010*/  LDC R38, c[0x0][0x220] ;  /* 0x00008800ff267b82 */ /* 0x000e220000000800 */
[----:B------:R-:W-:Y:S01]  /*0020*/  ULDC.U8 UR4, c[0x0][0x22c] ;  /* 0x00008b0000047ab9 */ /* 0x000fe20000000000 */
[----:B------:R-:W-:Y:S01]  /*0030*/  ULDC.64 UR8, c[0x0][0x208] ;  /* 0x0000820000087ab9 */ /* 0x000fe20000000a00 */
[----:B------:R-:W-:-:S05]  /*0040*/  ISETP.NE.AND P0, PT, RZ, UR4, PT ;  /* 0x00000004ff007c0c */ /* 0x000fca000bf05270 */
[----:B------:R-:W0:Y:S01]  /*0050*/  LDC R39, c[0x0][0x224] ;  /* 0x00008900ff277b82 */ /* 0x000e220000000800 */
[----:B------:R-:W-:Y:S01]  /*0060*/  ULDC.64 UR4, c[0x0][0x218] ;  /* 0x0000860000047ab9 */ /* 0x000fe20000000a00 */
[----:B------:R-:W1:Y:S01]  /*0070*/  S2R R14, SR_TID.X ;  /* 0x00000000000e7919 */ /* 0x000e620000002100 */
[----:B------:R-:W-:Y:S01]  /*0080*/  IMAD.U32 R16, RZ, RZ, UR4 ;  /* 0x00000004ff107e24 */ /* 0x000fe2000f8e00ff */
[----:B------:R-:W-:Y:S01]  /*0090*/  ULDC.64 UR6, c[0x0][0x210] ;  /* 0x0000840000067ab9 */ /* 0x000fe20000000a00 */
[----:B------:R-:W-:-:S03]  /*00a0*/  IMAD.U32 R17, RZ, RZ, UR5 ;  /* 0x00000005ff117e24 */ /* 0x000fc6000f8e00ff */
[----:B------:R-:W2:Y:S03]  /*00b0*/  @P0 LDC R7, c[0x0][0x228] ;  /* 0x00008a00ff070b82 */ /* 0x000ea60000000800 */
[----:B------:R-:W3:Y:S04]  /*00c0*/  @P0 LDG.E.64 R16, desc[UR8][R16.64] ;  /* 0x0000000810100981 */ /* 0x000ee8000c1e1b00 */
[----:B0-----:R-:W2:Y:S01]  /*00d0*/  @P0 LDG.E.64 R2, desc[UR8][R38.64] ;  /* 0x0000000826020981 */ /* 0x001ea2000c1e1b00 */
[----:B------:R-:W1:Y:S08]  /*00e0*/  S2UR UR4, SR_CTAID.X ;  /* 0x00000000000479c3 */ /* 0x000e700000002500 */
[----:B------:R-:W1:Y:S01]  /*00f0*/  LDC R5, c[0x0][RZ] ;  /* 0x00000000ff057b82 */ /* 0x000e620000000800 */
[----:B------:R-:W-:-:S02]  /*0100*/  IMAD.MOV.U32 R15, RZ, RZ, RZ ;  /* 0x000000ffff0f7224 */ /* 0x000fc400078e00ff */
[----:B-1----:R-:W-:-:S04]  /*0110*/  IMAD.WIDE.U32 R14, R5, UR4, R14 ;  /* 0x00000004050e7c25 */ /* 0x002fc8000f8e000e */
[----:B------:R-:W-:Y:S01]  /*0120*/  IMAD.WIDE.U32 R4, R14, -0x326172a9, RZ ;  /* 0xcd9e8d570e047825 */ /* 0x000fe200078e00ff */
[----:B------:R-:W-:-:S04]  /*0130*/  UIADD3 UR6, UP0, UR6, -0x1, URZ ;  /* 0xffffffff06067890 */ /* 0x000fc8000ff1e03f */
[----:B------:R-:W-:Y:S01]  /*0140*/  UIADD3.X UR7, UR7, -0x1, URZ, UP0, !UPT ;  /* 0xffffffff07077890 */ /* 0x000fe200087fe43f */
        /* <DEDUP_REMOVED lines=56> */
[----:B------:R-:W-:Y:S01]  /*04d0*/  LOP3.LUT R15, R20, R18, R11, 0x96, !PT ;  /* 0x00000012140f7212 */ /* 0x000fe200078e960b */
[----:B------:R-:W-:Y:S01]  /*04e0*/  IMAD.MOV.U32 R9, RZ, RZ, R14 ;  /* 0x000000ffff097224 */ /* 0x000fe200078e000e */
[----:B------:R-:W-:Y:S01]  /*04f0*/  LOP3.LUT R30, R19, R30, R12, 0x96, !PT ;  /* 0x0000001e131e7212 */ /* 0x000fe200078e960c */
[----:B------:R-:W-:Y:S06]  /*0500*/  @!P0 BRA `(.L_x_241) ;  /* 0x00000000001c8947 */ /* 0x000fec0003800000 */
[----:B------:R-:W-:Y:S01]  /*0510*/  ULDC UR4, c[0x0][0x0] ;  /* 0x0000000000047ab9 */ /* 0x000fe20000000800 */
[----:B------:R-:W-:Y:S01]  /*0520*/  ULDC UR5, c[0x0][0xc] ;  /* 0x0000030000057ab9 */ /* 0x000fe20000000800 */
[----:B------:R-:W-:Y:S01]  /*0530*/  MOV R24, 0x570 ;  /* 0x0000057000187802 */ /* 0x000fe20000000f00 */
[----:B------:R-:W-:-:S04]  /*0540*/  UIMAD UR4, UR4, UR5, URZ ;  /* 0x00000005040472a4 */ /* 0x000fc8000f8e023f */
[----:B------:R-:W-:-:S12]  /*0550*/  USHF.L.U32 UR4, UR4, 0x1, URZ ;  /* 0x0000000104047899 */ /* 0x000fd8000800063f */
[----:B------:R-:W-:Y:S05]  /*0560*/  CALL.REL.NOINC `($__internal_15_$__cuda_sm20_div_s64) ;  /* 0x0000000800fc7944 */ /* 0x000fea0003c00000 */
[----:B------:R-:W-:Y:S05]  /*0570*/  BRA `(.L_x_242) ;  /* 0x00000000005c7947 */ /* 0x000fea0003800000 */
.L_x_241:
[----:B------:R-:W0:Y:S08]  /*0580*/  LDC R18, c[0x0][RZ] ;  /* 0x00000000ff127b82 */ /* 0x000e300000000800 */
        /* <DEDUP_REMOVED lines=22> */
.L_x_242:
[----:B------:R-:W-:Y:S01]  /*06f0*/  ULDC UR4, c[0x0][0x0] ;  /* 0x0000000000047ab9 */ /* 0x000fe20000000800 */
[----:B------:R-:W-:Y:S01]  /*0700*/  ULDC UR6, c[0x0][0xc] ;  /* 0x0000030000067ab9 */ /* 0x000fe20000000800 */
[----:B------:R-:W-:Y:S01]  /*0710*/  IADD3 R18, P0, R18, 0x1, RZ ;  /* 0x0000000112127810 */ /* 0x000fe20007f1e0ff */
[----:B------:R-:W-:-:S03]  /*0720*/  UIMAD.WIDE.U32 UR4, UR4, UR6, URZ ;  /* 0x00000006040472a5 */ /* 0x000fc6000f8e003f */
[----:B------:R-:W-:-:S03]  /*0730*/  IADD3.X R20, RZ, R19, RZ, P0, !PT ;  /* 0x00000013ff147210 */ /* 0x000fc600007fe4ff */
[C---:B------:R-:W-:Y:S02]  /*0740*/  IMAD R21, R18.reuse, UR5, RZ ;  /* 0x0000000512157c24 */ /* 0x040fe4000f8e02ff */
[----:B------:R-:W-:-:S04]  /*0750*/  IMAD.WIDE.U32 R18, R18, UR4, RZ ;  /* 0x0000000412127c25 */ /* 0x000fc8000f8e00ff */
[----:B------:R-:W-:Y:S02]  /*0760*/  IMAD R21, R20, UR4, R21 ;  /* 0x0000000414157c24 */ /* 0x000fe4000f8e0215 */
[----:B------:R-:W-:Y:S02]  /*0770*/  IMAD.SHL.U32 R32, R18, 0x2, RZ ;  /* 0x0000000212207824 */ /* 0x000fe400078e00ff */
[----:B------:R-:W-:-:S03]  /*0780*/  IMAD.IADD R33, R19, 0x1, R21 ;  /* 0x0000000113217824 */ /* 0x000fc600078e0215 */
[----:B------:R-:W-:Y:S02]  /*0790*/  ISETP.GE.U32.AND P0, PT, R9, R32, PT ;  /* 0x000000200900720c */ /* 0x000fe40003f06070 */
        /* <DEDUP_REMOVED lines=17> */
[----:B------:R-:W-:Y:S01]  /*08b0*/  LOP3.LUT R27, R27, R31, RZ, 0x3c, !PT ;  /* 0x0000001f1b1b7212 */ /* 0x000fe200078e3cff */
[----:B------:R-:W-:Y:S01]  /*08c0*/  ULDC.64 UR14, c[0x0][0x258] ;  /* 0x00009600000e7ab9 */ /* 0x000fe20000000a00 */
[----:B------:R-:W-:Y:S01]  /*08d0*/  LOP3.LUT R29, R22, R29, RZ, 0x3c, !PT ;  /* 0x0000001d161d7212 */ /* 0x000fe200078e3cff */
[----:B------:R-:W-:Y:S01]  /*08e0*/  ULDC.64 UR10, c[0x0][0x238] ;  /* 0x00008e00000a7ab9 */ /* 0x000fe20000000a00 */
[----:B------:R-:W-:Y:S01]  /*08f0*/  LOP3.LUT R38, R38, 0x3, RZ, 0xc0, !PT ;  /* 0x0000000326267812 */ /* 0x000fe200078ec0ff */
[----:B------:R-:W-:-:S06]  /*0900*/  ULDC.64 UR16, c[0x0][0x250] ;  /* 0x0000940000107ab9 */ /* 0x000fcc0000000a00 */
.L_x_250:
[----:B------:R-:W-:Y:S01]  /*0910*/  VIADD R36, R36, 0x1 ;  /* 0x0000000124247836 */ /* 0x000fe20000000000 */
[----:B------:R-:W-:Y:S03]  /*0920*/  BSSY B0, `(.L_x_243) ;  /* 0x000000c000007945 */ /* 0x000fe60003800000 */
[C---:B------:R-:W-:Y:S01]  /*0930*/  IMAD.HI.U32 R23, R36.reuse, -0x2daee0ad, RZ ;  /* 0xd2511f5324177827 */ /* 0x040fe200078e00ff */
        /* <DEDUP_REMOVED lines=10> */
.L_x_244:
[----:B------:R-:W-:Y:S05]  /*09e0*/  BSYNC B0 ;  /* 0x0000000000007941 */ /* 0x000fea0003800000 */
.L_x_243:
        /* <DEDUP_REMOVED lines=15> */
[C---:B------:R-:W-:Y:S01]  /*0ae0*/  VIADD R41, R16.reuse, 0xdaa66d2b ;  /* 0xdaa66d2b10297836 */ /* 0x040fe20000000000 */
[----:B------:R-:W-:Y:S01]  /*0af0*/  LOP3.LUT R42, R25, R22, R31, 0x96, !PT ;  /* 0x00000016192a7212 */ /* 0x000fe200078e961f */
[----:B------:R-:W-:Y:S01]  /*0b00*/  IMAD.WIDE.U32 R22, R23, -0x326172a9, RZ ;  /* 0xcd9e8d5717167825 */ /* 0x000fe200078e00ff */
[----:B------:R-:W-:-:S03]  /*0b10*/  IADD3 R31, R16, 0x78dde6e4, RZ ;  /* 0x78dde6e4101f7810 */ /* 0x000fc60007ffe0ff */
[----:B------:R-:W-:Y:S01]  /*0b20*/  IMAD.WIDE.U32 R42, R42, -0x2daee0ad, RZ ;  /* 0xd2511f532a2a7825 */ /* 0x000fe200078e00ff */
[----:B------:R-:W-:-:S03]  /*0b30*/  LOP3.LUT R41, R23, R24, R41, 0x96, !PT ;  /* 0x0000001817297212 */ /* 0x000fc600078e9629 */
        /* <DEDUP_REMOVED lines=18> */
[----:B------:R-:W-:-:S03]  /*0c60*/  MOV R31, R30 ;  /* 0x0000001e001f7202 */ /* 0x000fc60000000f00 */
        /* <DEDUP_REMOVED lines=26> */
.L_x_246:
[----:B------:R-:W-:Y:S01]  /*0e10*/  MOV R31, R29 ;  /* 0x0000001d001f7202 */ /* 0x000fe20000000f00 */
[----:B------:R-:W-:Y:S01]  /*0e20*/  IMAD.MOV.U32 R28, RZ, RZ, R26 ;  /* 0x000000ffff1c7224 */ /* 0x000fe200078e001a */
[----:B------:R-:W-:Y:S01]  /*0e30*/  MOV R24, R22 ;  /* 0x0000001600187202 */ /* 0x000fe20000000f00 */
[----:B------:R-:W-:-:S07]  /*0e40*/  IMAD.MOV.U32 R25, RZ, RZ, R39 ;  /* 0x000000ffff197224 */ /* 0x000fce00078e0027 */
.L_x_245:
[----:B------:R-:W2:Y:S01]  /*0e50*/  LDC R42, c[0x0][RZ] ;  /* 0x00000000ff2a7b82 */ /* 0x000ea20000000800 */
[----:B------:R-:W-:Y:S01]  /*0e60*/  IMAD.WIDE.U32 R44, R24, 0x200000, RZ ;  /* 0x00200000182c7825 */ /* 0x000fe200078e00ff */
[----:B-1----:R-:W-:Y:S01]  /*0e70*/  ISETP.GE.U32.AND P0, PT, R9, R20, PT ;  /* 0x000000140900720c */ /* 0x002fe20003f06070 */
[----:B------:R-:W-:Y:S02]  /*0e80*/  BSSY B0, `(.L_x_247) ;  /* 0x0000019000007945 */ /* 0x000fe40003800000 */
[----:B------:R-:W-:Y:S01]  /*0e90*/  IMAD.MOV.U32 R26, RZ, RZ, 0x0 ;  /* 0x00000000ff1a7424 */ /* 0x000fe200078e00ff */
[----:B------:R-:W-:Y:S01]  /*0ea0*/  LOP3.LUT R44, R44, R25, RZ, 0x3c, !PT ;  /* 0x000000192c2c7212 */ /* 0x000fe200078e3cff */
[----:B------:R-:W-:Y:S01]  /*0eb0*/  IMAD.MOV.U32 R27, RZ, RZ, 0x3ca00000 ;  /* 0x3ca00000ff1b7424 */ /* 0x000fe200078e00ff */
[----:B------:R-:W-:Y:S02]  /*0ec0*/  ISETP.GE.AND.EX P0, PT, R10, R21, PT, P0 ;  /* 0x000000150a00720c */ /* 0x000fe40003f06300 */
[----:B------:R-:W1:Y:S01]  /*0ed0*/  I2F.F64.U64 R24, R44 ;  /* 0x0000002c00187312 */ /* 0x000e620000301800 */
[----:B--2---:R-:W-:-:S02]  /*0ee0*/  IMAD R42, R42, UR6, RZ ;  /* 0x000000062a2a7c24 */ /* 0x004fc4000f8e02ff */
[----:B-1----:R-:W-:-:S03]  /*0ef0*/  DFMA R24, R24, R26, 5.5511151231257827021e-17 ;  /* 0x3c9000001818742b */ /* 0x002fc6000000001a */
[----:B------:R-:W-:-:S04]  /*0f00*/  IADD3 R41, P2, R42, R9, RZ ;  /* 0x000000092a297210 */ /* 0x000fc80007f5e0ff */
[----:B------:R-:W-:Y:S02]  /*0f10*/  ISETP.GE.U32.AND P1, PT, R41, R20, PT ;  /* 0x000000142900720c */ /* 0x000fe40003f26070 */
[----:B------:R-:W-:-:S04]  /*0f20*/  IADD3.X R30, RZ, R10, RZ, P2, !PT ;  /* 0x0000000aff1e7210 */ /* 0x000fc800017fe4ff */
[----:B------:R-:W-:Y:S01]  /*0f30*/  ISETP.GE.AND.EX P1, PT, R30, R21, PT, P1 ;  /* 0x000000151e00720c */ /* 0x000fe20003f26310 */
[----:B------:R-:W-:-:S12]  /*0f40*/  @P0 BRA `(.L_x_248) ;  /* 0x0000000000300947 */ /* 0x000fd80003800000 */
[----:B------:R-:W-:-:S03]  /*0f50*/  IMAD.WIDE.U32 R28, R28, 0x200000, RZ ;  /* 0x002000001c1c7825 */ /* 0x000fc600078e00ff */
[----:B------:R-:W-:-:S06]  /*0f60*/  LOP3.LUT R28, R28, R31, RZ, 0x3c, !PT ;  /* 0x0000001f1c1c7212 */ /* 0x000fcc00078e3cff */
[----:B------:R-:W1:Y:S02]  /*0f70*/  I2F.F64.U64 R28, R28 ;  /* 0x0000001c001c7312 */ /* 0x000e640000301800 */
[----:B-1----:R-:W-:Y:S01]  /*0f80*/  DFMA R30, R28, R26, 5.5511151231257827021e-17 ;  /* 0x3c9000001c1e742b */ /* 0x002fe2000000001a */
[----:B------:R-:W-:-:S05]  /*0f90*/  IMAD R27, R9, UR4, RZ ;  /* 0x00000004091b7c24 */ /* 0x000fca000f8e02ff */
[C---:B------:R-:W-:Y:S02]  /*0fa0*/  IADD3 R26, P2, R27.reuse, UR10, RZ ;  /* 0x0000000a1b1a7c10 */ /* 0x040fe4000ff5e0ff */
[----:B0-----:R-:W-:Y:S02]  /*0fb0*/  DFMA R30, R30, UR12, R18 ;  /* 0x0000000c1e1e7c2b */ /* 0x001fe40008000012 */
[----:B------:R-:W-:-:S06]  /*0fc0*/  LEA.HI.X.SX32 R27, R27, UR11, 0x1, P2 ;  /* 0x0000000b1b1b7c11 */ /* 0x000fcc00090f0eff */
[----:B------:R-:W-:-:S06]  /*0fd0*/  DSETP.NEU.AND P0, PT, R30, UR14, PT ;  /* 0x0000000e1e007e2a */ /* 0x000fcc000bf0d000 */
[----:B------:R-:W-:Y:S02]  /*0fe0*/  FSEL R30, R30, UR16, P0 ;  /* 0x000000101e1e7c08 */ /* 0x000fe40008000000 */
[----:B------:R-:W-:-:S05]  /*0ff0*/  FSEL R31, R31, UR17, P0 ;  /* 0x000000111f1f7c08 */ /* 0x000fca0008000000 */
[----:B------:R1:W-:Y:S02]  /*1000*/  STG.E.64 desc[UR8][R26.64], R30 ;  /* 0x0000001e1a007986 */ /* 0x0003e4000c101b08 */
.L_x_248:
[----:B------:R-:W-:Y:S05]  /*1010*/  BSYNC B0 ;  /* 0x0000000000007941 */ /* 0x000fea0003800000 */
.L_x_247:
[----:B------:R-:W-:Y:S05]  /*1020*/  @P1 BRA `(.L_x_249) ;  /* 0x0000000000201947 */ /* 0x000fea0003800000 */
[----:B0-----:R-:W-:Y:S01]  /*1030*/  DFMA R24, R24, UR12, R18 ;  /* 0x0000000c18187c2b */ /* 0x001fe20008000012 */
[----:B------:R-:W-:-:S05]  /*1040*/  IMAD R41, R41, UR4, RZ ;  /* 0x0000000429297c24 */ /* 0x000fca000f8e02ff */
[C---:B-1----:R-:W-:Y:S02]  /*1050*/  IADD3 R26, P1, R41.reuse, UR10, RZ ;  /* 0x0000000a291a7c10 */ /* 0x042fe4000ff3e0ff */
[----:B------:R-:W-:Y:S02]  /*1060*/  DSETP.NEU.AND P0, PT, R24, UR14, PT ;  /* 0x0000000e18007e2a */ /* 0x000fe4000bf0d000 */
[----:B------:R-:W-:-:S04]  /*1070*/  LEA.HI.X.SX32 R27, R41, UR11, 0x1, P1 ;  /* 0x0000000b291b7c11 */ /* 0x000fc800088f0eff */
[----:B------:R-:W-:Y:S02]  /*1080*/  FSEL R24, R24, UR16, P0 ;  /* 0x0000001018187c08 */ /* 0x000fe40008000000 */
[----:B------:R-:W-:-:S05]  /*1090*/  FSEL R25, R25, UR17, P0 ;  /* 0x0000001119197c08 */ /* 0x000fca0008000000 */
[----:B------:R2:W-:Y:S02]  /*10a0*/  STG.E.64 desc[UR8][R26.64], R24 ;  /* 0x000000181a007986 */ /* 0x0005e4000c101b08 */
.L_x_249:
[----:B------:R-:W-:Y:S01]  /*10b0*/  LEA R9, P0, R42, R9, 0x1 ;  /* 0x000000092a097211 */ /* 0x000fe200078008ff */
[----:B------:R-:W-:Y:S05]  /*10c0*/  WARPSYNC.ALL ;  /* 0x0000000000007948 */ /* 0x000fea0003800000 */
[----:B------:R-:W-:Y:S01]  /*10d0*/  IMAD.X R10, RZ, RZ, R10, P0 ;  /* 0x000000ffff0a7224 */ /* 0x000fe200000e060a */
[----:B------:R-:W-:Y:S01]  /*10e0*/  BAR.SYNC.DEFER_BLOCKING 0x0 ;  /* 0x0000000000007b1d */ /* 0x000fe20000010000 */
[----:B------:R-:W-:Y:S01]  /*10f0*/  ISETP.GE.U32.AND P0, PT, R9, R32, PT ;  /* 0x000000200900720c */ /* 0x000fe20003f06070 */
[----:B-1----:R-:W-:Y:S01]  /*1100*/  IMAD.MOV.U32 R30, RZ, RZ, R22 ;  /* 0x000000ffff1e7224 */ /* 0x002fe200078e0016 */
[----:B--2---:R-:W-:Y:S01]  /*1110*/  MOV R27, R39 ;  /* 0x00000027001b7202 */ /* 0x004fe20000000f00 */
[----:B------:R-:W-:Y:S01]  /*1120*/  IMAD.MOV.U32 R29, RZ, RZ, R40 ;  /* 0x000000ffff1d7224 */ /* 0x000fe200078e0028 */
[----:B------:R-:W-:-:S13]  /*1130*/  ISETP.GE.AND.EX P0, PT, R10, R33, PT, P0 ;  /* 0x000000210a00720c */ /* 0x000fda0003f06300 */
[----:B------:R-:W-:Y:S05]  /*1140*/  @!P0 BRA `(.L_x_250) ;  /* 0xfffffff400f08947 */ /* 0x000fea000383ffff */
[----:B------:R-:W-:Y:S05]  /*1150*/  EXIT ;  /* 0x000000000000794d */ /* 0x000fea0003800000 */
        .weak           $__internal_15_$__cuda_sm20_div_s64
        .type           $__internal_15_$__cuda_sm20_div_s64,@function
        .size           $__internal_15_$__cuda_sm20_div_s64,(.L_x_282 - $__internal_15_$__cuda_sm20_div_s64)
$__internal_15_$__cuda_sm20_div_s64:
[----:B------:R-:W-:Y:S02]  /*1160*/  UMOV UR5, URZ ;  /* 0x0000003f00057c82 */ /* 0x000fe40008000000 */
[----:B------:R-:W0:Y:S08]  /*1170*/  I2F.U64.RP R25, UR4 ;  /* 0x0000000400197d12 */ /* 0x000e300008309000 */
[----:B0-----:R-:W0:Y:S02]  /*1180*/  MUFU.RCP R25, R25 ;  /* 0x0000001900197308 */ /* 0x001e240000001000 */
[----:B0-----:R-:W-:-:S06]  /*1190*/  VIADD R18, R25, 0x1ffffffe ;  /* 0x1ffffffe19127836 */ /* 0x001fcc0000000000 */
[----:B------:R-:W0:Y:S02]  /*11a0*/  F2I.U64.TRUNC R18, R18 ;  /* 0x0000001200127311 */ /* 0x000e24000020d800 */
[----:B0-----:R-:W-:-:S04]  /*11b0*/  IMAD.WIDE.U32 R20, R18, UR4, RZ ;  /* 0x0000000412147c25 */ /* 0x001fc8000f8e00ff */
[----:B------:R-:W-:Y:S01]  /*11c0*/  IMAD R21, R19, UR4, R21 ;  /* 0x0000000413157c24 */ /* 0x000fe2000f8e0215 */
        /* <DEDUP_REMOVED lines=10> */
[----:B------:R-:W-:Y:S01]  /*1270*/  IMAD.WIDE.U32 R18, R21, UR4, RZ ;  /* 0x0000000415127c25 */ /* 0x000fe2000f8e00ff */
[----:B------:R-:W-:Y:S02]  /*1280*/  IADD3.X R25, RZ, RZ, R20, P2, P1 ;  /* 0x000000ffff197210 */ /* 0x000fe400017e2414 */
[----:B------:R-:W-:Y:S02]  /*1290*/  ISETP.LE.AND P1, PT, RZ, UR7, PT ;  /* 0x00000007ff007c0c */ /* 0x000fe4000bf23270 */
[----:B------:R-:W-:Y:S01]  /*12a0*/  IADD3 R27, P0, RZ, -R18, RZ ;  /* 0x80000012ff1b7210 */ /* 0x000fe20007f1e0ff */
[----:B------:R-:W-:-:S04]  /*12b0*/  IMAD R18, R25, UR4, R19 ;  /* 0x0000000419127c24 */ /* 0x000fc8000f8e0213 */
[----:B------:R-:W-:Y:S01]  /*12c0*/  IMAD.HI.U32 R20, R21, R27, RZ ;  /* 0x0000001b15147227 */ /* 0x000fe200078e00ff */
[----:B------:R-:W-:Y:S02]  /*12d0*/  IADD3.X R26, RZ, ~R18, RZ, P0, !PT ;  /* 0x80000012ff1a7210 */ /* 0x000fe400007fe4ff */
[----:B------:R-:W-:-:S03]  /*12e0*/  IADD3 R18, P4, RZ, -UR6, RZ ;  /* 0x80000006ff127c10 */ /* 0x000fc6000ff9e0ff */
[----:B------:R-:W-:-:S04]  /*12f0*/  IMAD.WIDE.U32 R20, P0, R21, R26, R20 ;  /* 0x0000001a15147225 */ /* 0x000fc80007800014 */
[C---:B------:R-:W-:Y:S02]  /*1300*/  IMAD R19, R25.reuse, R26, RZ ;  /* 0x0000001a19137224 */ /* 0x040fe400078e02ff */
[----:B------:R-:W-:Y:S01]  /*1310*/  IMAD.HI.U32 R20, P2, R25, R27, R20 ;  /* 0x0000001b19147227 */ /* 0x000fe20007840014 */
[----:B------:R-:W-:-:S03]  /*1320*/  SEL R21, R18, UR6, !P1 ;  /* 0x0000000612157c07 */ /* 0x000fc6000c800000 */
[----:B------:R-:W-:Y:S01]  /*1330*/  IMAD.HI.U32 R18, R25, R26, RZ ;  /* 0x0000001a19127227 */ /* 0x000fe200078e00ff */
[----:B------:R-:W-:Y:S01]  /*1340*/  IADD3 R20, P3, R19, R20, RZ ;  /* 0x0000001413147210 */ /* 0x000fe20007f7e0ff */
[----:B------:R-:W-:Y:S02]  /*1350*/  HFMA2.MMA R19, -RZ, RZ, 0, 0 ;  /* 0x00000000ff137435 */ /* 0x000fe400000001ff */
[----:B------:R-:W-:Y:S02]  /*1360*/  IMAD.X R26, RZ, RZ, ~UR7, P4 ;  /* 0x80000007ff1a7e24 */ /* 0x000fe4000a0e06ff */
[----:B------:R-:W-:Y:S02]  /*1370*/  IMAD.X R25, R18, 0x1, R25, P0 ;  /* 0x0000000112197824 */ /* 0x000fe400000e0619 */
[----:B------:R-:W-:Y:S01]  /*1380*/  IMAD.HI.U32 R18, R20, R21, RZ ;  /* 0x0000001514127227 */ /* 0x000fe200078e00ff */
[----:B------:R-:W-:Y:S02]  /*1390*/  SEL R26, R26, UR7, !P1 ;  /* 0x000000071a1a7c07 */ /* 0x000fe4000c800000 */
        /* <DEDUP_REMOVED lines=8> */
[----:B------:R-:W-:-:S04]  /*1420*/  IMAD.WIDE.U32 R18, R20, UR4, RZ ;  /* 0x0000000414127c25 */ /* 0x000fc8000f8e00ff */
[----:B------:R-:W-:Y:S01]  /*1430*/  IMAD R19, R25, UR4, R19 ;  /* 0x0000000419137c24 */ /* 0x000fe2000f8e0213 */
[----:B------:R-:W-:Y:S02]  /*1440*/  IADD3 R18, P0, -R18, R21, RZ ;  /* 0x0000001512127210 */ /* 0x000fe40007f1e1ff */
[----:B------:R-:W-:Y:S02]  /*1450*/  IADD3 R21, P3, R20, 0x1, RZ ;  /* 0x0000000114157810 */ /* 0x000fe40007f7e0ff */
[----:B------:R-:W-:Y:S02]  /*1460*/  IADD3.X R27, ~R19, R26, RZ, P0, !PT ;  /* 0x0000001a131b7210 */ /* 0x000fe400007fe5ff */
[C---:B------:R-:W-:Y:S02]  /*1470*/  ISETP.GE.U32.AND P0, PT, R18.reuse, UR4, PT ;  /* 0x0000000412007c0c */ /* 0x040fe4000bf06070 */
[----:B------:R-:W-:Y:S02]  /*1480*/  IADD3 R19, P2, R18, -UR4, RZ ;  /* 0x8000000412137c10 */ /* 0x000fe4000ff5e0ff */
[----:B------:R-:W-:-:S02]  /*1490*/  ISETP.GE.U32.AND.EX P0, PT, R27, RZ, PT, P0 ;  /* 0x000000ff1b00720c */ /* 0x000fc40003f06100 */
[----:B------:R-:W-:Y:S02]  /*14a0*/  IADD3.X R26, R27, -0x1, RZ, P2, !PT ;  /* 0xffffffff1b1a7810 */ /* 0x000fe400017fe4ff */
[----:B------:R-:W-:Y:S01]  /*14b0*/  SEL R19, R19, R18, P0 ;  /* 0x0000001213137207 */ /* 0x000fe20000000000 */
[----:B------:R-:W-:Y:S01]  /*14c0*/  IMAD.X R18, RZ, RZ, R25, P3 ;  /* 0x000000ffff127224 */ /* 0x000fe200018e0619 */
[----:B------:R-:W-:Y:S02]  /*14d0*/  SEL R21, R21, R20, P0 ;  /* 0x0000001415157207 */ /* 0x000fe40000000000 */
[----:B------:R-:W-:Y:S02]  /*14e0*/  SEL R26, R26, R27, P0 ;  /* 0x0000001b1a1a7207 */ /* 0x000fe40000000000 */
[----:B------:R-:W-:Y:S02]  /*14f0*/  ISETP.GE.U32.AND P2, PT, R19, UR4, PT ;  /* 0x0000000413007c0c */ /* 0x000fe4000bf46070 */
[----:B------:R-:W-:Y:S01]  /*1500*/  SEL R20, R18, R25, P0 ;  /* 0x0000001912147207 */ /* 0x000fe20000000000 */
[----:B------:R-:W-:Y:S01]  /*1510*/  IMAD.MOV.U32 R25, RZ, RZ, 0x0 ;  /* 0x00000000ff197424 */ /* 0x000fe200078e00ff */
[----:B------:R-:W-:-:S02]  /*1520*/  IADD3 R18, P3, R21, 0x1, RZ ;  /* 0x0000000115127810 */ /* 0x000fc40007f7e0ff */
[----:B------:R-:W-:-:S03]  /*1530*/  ISETP.GE.U32.AND.EX P0, PT, R26, RZ, PT, P2 ;  /* 0x000000ff1a00720c */ /* 0x000fc60003f06120 */
[----:B------:R-:W-:Y:S01]  /*1540*/  IMAD.X R19, RZ, RZ, R20, P3 ;  /* 0x000000ffff137224 */ /* 0x000fe200018e0614 */
[----:B------:R-:W-:-:S04]  /*1550*/  SEL R18, R18, R21, P0 ;  /* 0x0000001512127207 */ /* 0x000fc80000000000 */
[----:B------:R-:W-:Y:S02]  /*1560*/  SEL R19, R19, R20, P0 ;  /* 0x0000001413137207 */ /* 0x000fe40000000000 */
[-C--:B------:R-:W-:Y:S02]  /*1570*/  IADD3 R21, P2, RZ, -R18.reuse, RZ ;  /* 0x80000012ff157210 */ /* 0x080fe40007f5e0ff */
[----:B------:R-:W-:Y:S02]  /*1580*/  ISETP.NE.U32.AND P0, PT, RZ, UR4, PT ;  /* 0x00000004ff007c0c */ /* 0x000fe4000bf05070 */
[----:B------:R-:W-:Y:S02]  /*1590*/  IADD3.X R20, RZ, ~R19, RZ, P2, !PT ;  /* 0x80000013ff147210 */ /* 0x000fe400017fe4ff */
[----:B------:R-:W-:Y:S02]  /*15a0*/  ISETP.NE.AND.EX P0, PT, RZ, RZ, PT, P0 ;  /* 0x000000ffff00720c */ /* 0x000fe40003f05300 */
[----:B------:R-:W-:-:S02]  /*15b0*/  SEL R18, R21, R18, !P1 ;  /* 0x0000001215127207 */ /* 0x000fc40004800000 */
[----:B------:R-:W-:Y:S02]  /*15c0*/  SEL R19, R20, R19, !P1 ;  /* 0x0000001314137207 */ /* 0x000fe40004800000 */
[----:B------:R-:W-:Y:S02]  /*15d0*/  SEL R18, R18, 0xffffffff, P0 ;  /* 0xffffffff12127807 */ /* 0x000fe40000000000 */
[----:B------:R-:W-:Y:S01]  /*15e0*/  SEL R19, R19, 0xffffffff, P0 ;  /* 0xffffffff13137807 */ /* 0x000fe20000000000 */
[----:B------:R-:W-:Y:S06]  /*15f0*/  RET.REL.NODEC R24 `(_ZN2at6native55_GLOBAL__N__1da31dc6_22_DistributionUniform_cu_67fa25cf43distribution_elementwise_grid_stride_kernelIdLi2EZNS0_9templates4cuda21uniform_and_transformIddPNS_17CUDAGeneratorImplEZZZNS4_14uniform_kernelIS7_EEvRNS_18TensorIteratorBaseEddT_ENKUlvE_clEvENKUlvE_clEvEUldE_EEvSA_T1_T2_EUlP24curandStatePhilox4_32_10E_ZNS1_27distribution_nullary_kernelIdd7double2S7_SJ_SE_EEvSA_SG_RKT3_T4_EUlidE_EEvlNS_15PhiloxCudaStateESF_SG_) ;  /* 0xffffffe818807950 */ /* 0x000fec0003c3ffff */
.L_x_251:
        /* <DEDUP_REMOVED lines=16> */
.L_x_282:


//--------------------- .nv.global.init           --------------------------
	.section	.nv.global.init,"aw",@progbits
	.align	4
.nv.global.init:
	.type		mrg32k3aM1SubSeq,@object
	.size		mrg32k3aM1SubSeq,(mrg32k3aM2SubSeq - mrg32k3aM1SubSeq)
mrg32k3aM1SubSeq:
        /*0000*/ 	.byte	0x0b, 0xcc, 0xee, 0x04, 0x73, 0x29, 0x8b, 0x6f, 0xf6, 0x53, 0x03, 0xf6, 0x23, 0xf6, 0xea, 0xda
        /* <DEDUP_REMOVED lines=125> */
	.type		mrg32k3aM2SubSeq,@object
	.size		mrg32k3aM2SubSeq,(mrg32k3aM1 - mrg32k3aM2SubSeq)
mrg32k3aM2SubSeq:
        /* <DEDUP_REMOVED lines=126> */
	.type		mrg32k3aM1,@object
	.size		mrg32k3aM1,(mrg32k3aM1Seq - mrg32k3aM1)
mrg32k3aM1:
        /* <DEDUP_REMOVED lines=144> */
	.type		mrg32k3aM1Seq,@object
	.size		mrg32k3aM1Seq,(mrg32k3aM2 - mrg32k3aM1Seq)
mrg32k3aM1Seq:
        /* <DEDUP_REMOVED lines=144> */
	.type		mrg32k3aM2,@object
	.size		mrg32k3aM2,(mrg32k3aM2Seq - mrg32k3aM2)
mrg32k3aM2:
        /* <DEDUP_REMOVED lines=144> */
	.type		mrg32k3aM2Seq,@object
	.size		mrg32k3aM2Seq,(precalc_xorwow_matrix - mrg32k3aM2Seq)
mrg32k3aM2Seq:
        /* <DEDUP_REMOVED lines=144> */
	.type		precalc_xorwow_matrix,@object
	.size		precalc_xorwow_matrix,(precalc_xorwow_offset_matrix - precalc_xorwow_matrix)
precalc_xorwow_matrix:
        /* <DEDUP_REMOVED lines=6400> */
	.type		precalc_xorwow_offset_matrix,@object
	.size		precalc_xorwow_offset_matrix,(.L_1 - precalc_xorwow_offset_matrix)
precalc_xorwow_offset_matrix:
        /* <DEDUP_REMOVED lines=6400> */
.L_1:


//--------------------- .nv.shared.reserved.0     --------------------------
	.section	.nv.shared.reserved.0,"aw",@nobits
	.weak		__nv_reservedSMEM_offset_0_alias
	.size		__nv_reservedSMEM_offset_0_alias, 0, 0
	.other		__nv_reservedSMEM_offset_0_alias,@"STO_CUDA_RESERVED_SHARED STV_DEFAULT"
__nv_reservedSMEM_offset_0_alias:
	.zero		0


//--------------------- .nv.global                --------------------------
	.section	.nv.global,"aw",@nobits
.nv.global:
	.type		_ZN53_INTERNAL_1da31dc6_22_DistributionUniform_cu_67fa25cf4cuda3std3__48in_placeE,@object
	.size		_ZN53_INTERNAL_1da31dc6_22_DistributionUniform_cu_67fa25cf4cuda3std3__48in_placeE,(_ZN53_INTERNAL_1da31dc6_22_DistributionUniform_cu_67fa25cf4cuda3std6ranges3__45__cpo8distanceE - _ZN53_INTERNAL_1da31dc6_22_DistributionUniform_cu_67fa25cf4cuda3std3__48in_placeE)
_ZN53_INTERNAL_1da31dc6_22_DistributionUniform_cu_67fa25cf4cuda3std3__48in_placeE:
	.zero		1
	.type		_ZN53_INTERNAL_1da31dc6_22_DistributionUniform_cu_67fa25cf4cuda3std6ranges3__45__cpo8distanceE,@object
	.size		_ZN53_INTERNAL_1da31dc6_22_DistributionUniform_cu_67fa25cf4cuda3std6ranges3__45__cpo8distanceE,(_ZN53_INTERNAL_1da31dc6_22_DistributionUniform_cu_67fa25cf4cuda3std3__45__cpo6cbeginE - _ZN53_INTERNAL_1da31dc6_22_DistributionUniform_cu_67fa25cf4cuda3std6ranges3__45__cpo8distanceE)
_ZN53_INTERNAL_1da31dc6_22_DistributionUniform_cu_67fa25cf4cuda3std6ranges3__45__cpo8distanceE:
	.zero		1
	.type		_ZN53_INTERNAL_1da31dc6_22_DistributionUniform_cu_67fa25cf4cuda3std3__45__cpo6cbeginE,@object
	.size		_ZN53_INTERNAL_1da31dc6_22_DistributionUniform_cu_67fa25cf4cuda3std3__45__cpo6cbeginE,(_ZN53_INTERNAL_1da31dc6_22_DistributionUniform_cu_67fa25cf4cuda3std6ranges3__45__cpo7advanceE - _ZN53_INTERNAL_1da31dc6_22_DistributionUniform_cu_67fa25cf4cuda3std3__45__cpo6cbeginE)
_ZN53_INTERNAL_1da31dc6_22_DistributionUniform_cu_67fa25cf4cuda3std3__45__cpo6cbeginE:
	.zero		1
	.type		_ZN53_INTERNAL_1da31dc6_22_DistributionUniform_cu_67fa25cf4cuda3std6ranges3__45__cpo7advanceE,@object
	.size		_ZN53_INTERNAL_1da31dc6_22_DistributionUniform_cu_67fa25cf4cuda3std6ranges3__45__cpo7advanceE,(_ZN53_INTERNAL_1da31dc6_22_DistributionUniform_cu_67fa25cf4cuda3std3__45__cpo7crbeginE - _ZN53_INTERNAL_1da31dc6_22_DistributionUniform_cu_67fa25cf4cuda3std6ranges3__45__cpo7advanceE)
_ZN53_INTERNAL_1da31dc6_22_DistributionUniform_cu_67fa25cf4cuda3std6ranges3__45__cpo7advanceE:
	.zero		1
	.type		_ZN53_INTERNAL_1da31dc6_22_DistributionUniform_cu_67fa25cf4cuda3std3__45__cpo7crbeginE,@object
	.size		_ZN53_INTERNAL_1da31dc6_22_DistributionUniform_cu_67fa25cf4cuda3std3__45__cpo7crbeginE,(_ZN53_INTERNAL_1da31dc6_22_DistributionUniform_cu_67fa25cf4cuda3std6ranges3__45__cpo4dataE - _ZN53_INTERNAL_1da31dc6_22_DistributionUniform_cu_67fa25cf4cuda3std3__45__cpo7crbeginE)
_ZN53_INTERNAL_1da31dc6_22_DistributionUniform_cu_67fa25cf4cuda3std3__45__cpo7crbeginE:
	.zero		1
	.type		_ZN53_INTERNAL_1da31dc6_22_DistributionUniform_cu_67fa25cf4cuda3std6ranges3__45__cpo4dataE,@object
	.size		_ZN53_INTERNAL_1da31dc6_22_DistributionUniform_cu_67fa25cf4cuda3std6ranges3__45__cpo4dataE,(_ZN53_INTERNAL_1da31dc6_22_DistributionUniform_cu_67fa25cf4cuda3std6ranges3__45__cpo5beginE - _ZN53_INTERNAL_1da31dc6_22_DistributionUniform_cu_67fa25cf4cuda3std6ranges3__45__cpo4dataE)
_ZN53_INTERNAL_1da31dc6_22_DistributionUniform_cu_67fa25cf4cuda3std6ranges3__45__cpo4dataE:
	.zero		1
	.type		_ZN53_INTERNAL_1da31dc6_22_DistributionUniform_cu_67fa25cf4cuda3std6ranges3__45__cpo5beginE,@object
	.size		_ZN53_INTERNAL_1da31dc6_22_DistributionUniform_cu_67fa25cf4cuda3std6ranges3__45__cpo5beginE,(_ZN53_INTERNAL_1da31dc6_22_DistributionUniform_cu_67fa25cf4cuda3std3__455_GLOBAL__N__1da31dc6_22_DistributionUniform_cu_67fa25cf6ignoreE - _ZN53_INTERNAL_1da31dc6_22_DistributionUniform_cu_67fa25cf4cuda3std6ranges3__45__cpo5beginE)
_ZN53_INTERNAL_1da31dc6_22_DistributionUniform_cu_67fa25cf4cuda3std6ranges3__45__cpo5beginE:
	.zero		1
	.type		_ZN53_INTERNAL_1da31dc6_22_DistributionUniform_cu_67fa25cf4cuda3std3__455_GLOBAL__N__1da31dc6_22_DistributionUniform_cu_67fa25cf6ignoreE,@object
	.size		_ZN53_INTERNAL_1da31dc6_22_DistributionUniform_cu_67fa25cf4cuda3std3__455_GLOBAL__N__1da31dc6_22_DistributionUniform_cu_67fa25cf6ignoreE,(_ZN53_INTERNAL_1da31dc6_22_DistributionUniform_cu_67fa25cf4cuda3std6ranges3__45__cpo4sizeE - _ZN53_INTERNAL_1da31dc6_22_DistributionUniform_cu_67fa25cf4cuda3std3__455_GLOBAL__N__1da31dc6_22_DistributionUniform_cu_67fa25cf6ignoreE)
_ZN53_INTERNAL_1da31dc6_22_DistributionUniform_cu_67fa25cf4cuda3std3__455_GLOBAL__N__1da31dc6_22_DistributionUniform_cu_67fa25cf6ignoreE:
	.zero		1
	.type		_ZN53_INTERNAL_1da31dc6_22_DistributionUniform_cu_67fa25cf4cuda3std6ranges3__45__cpo4sizeE,@object
	.size		_ZN53_INTERNAL_1da31dc6_22_DistributionUniform_cu_67fa25cf4cuda3std6ranges3__45__cpo4sizeE,(_ZN53_INTERNAL_1da31dc6_22_DistributionUniform_cu_67fa25cf4cuda3std3__45__cpo5beginE - _ZN53_INTERNAL_1da31dc6_22_DistributionUniform_cu_67fa25cf4cuda3std6ranges3__45__cpo4sizeE)
_ZN53_INTERNAL_1da31dc6_22_DistributionUniform_cu_67fa25cf4cuda3std6ranges3__45__cpo4sizeE:
	.zero		1
	.type		_ZN53_INTERNAL_1da31dc6_22_DistributionUniform_cu_67fa25cf4cuda3std3__45__cpo5beginE,@object
	.size		_ZN53_INTERNAL_1da31dc6_22_DistributionUniform_cu_67fa25cf4cuda3std3__45__cpo5beginE,(_ZN53_INTERNAL_1da31dc6_22_DistributionUniform_cu_67fa25cf4cuda3std6ranges3__45__cpo6cbeginE - _ZN53_INTERNAL_1da31dc6_22_DistributionUniform_cu_67fa25cf4cuda3std3__45__cpo5beginE)
_ZN53_INTERNAL_1da31dc6_22_DistributionUniform_cu_67fa25cf4cuda3std3__45__cpo5beginE:
	.zero		1
	.type		_ZN53_INTERNAL_1da31dc6_22_DistributionUniform_cu_67fa25cf4cuda3std6ranges3__45__cpo6cbeginE,@object
	.size		_ZN53_INTERNAL_1da31dc6_22_DistributionUniform_cu_67fa25cf4cuda3std6ranges3__45__cpo6cbeginE,(_ZN53_INTERNAL_1da31dc6_22_DistributionUniform_cu_67fa25cf4cuda3std3__45__cpo6rbeginE - _ZN53_INTERNAL_1da31dc6_22_DistributionUniform_cu_67fa25cf4cuda3std6ranges3__45__cpo6cbeginE)
_ZN53_INTERNAL_1da31dc6_22_DistributionUniform_cu_67fa25cf4cuda3std6ranges3__45__cpo6cbeginE:
	.zero		1
	.type		_ZN53_INTERNAL_1da31dc6_22_DistributionUniform_cu_67fa25cf4cuda3std3__45__cpo6rbeginE,@object
	.size		_ZN53_INTERNAL_1da31dc6_22_DistributionUniform_cu_67fa25cf4cuda3std3__45__cpo6rbeginE,(_ZN53_INTERNAL_1da31dc6_22_DistributionUniform_cu_67fa25cf4cuda3std6ranges3__45__cpo4nextE - _ZN53_INTERNAL_1da31dc6_22_DistributionUniform_cu_67fa25cf4cuda3std3__45__cpo6rbeginE)
_ZN53_INTERNAL_1da31dc6_22_DistributionUniform_cu_67fa25cf4cuda3std3__45__cpo6rbeginE:
	.zero		1
	.type		_ZN53_INTERNAL_1da31dc6_22_DistributionUniform_cu_67fa25cf4cuda3std6ranges3__45__cpo4nextE,@object
	.size		_ZN53_INTERNAL_1da31dc6_22_DistributionUniform_cu_67fa25cf4cuda3std6ranges3__45__cpo4nextE,(_ZN53_INTERNAL_1da31dc6_22_DistributionUniform_cu_67fa25cf4cuda3std6ranges3__45__cpo4swapE - _ZN53_INTERNAL_1da31dc6_22_DistributionUniform_cu_67fa25cf4cuda3std6ranges3__45__cpo4nextE)
_ZN53_INTERNAL_1da31dc6_22_DistributionUniform_cu_67fa25cf4cuda3std6ranges3__45__cpo4nextE:
	.zero		1
	.type		_ZN53_INTERNAL_1da31dc6_22_DistributionUniform_cu_67fa25cf4cuda3std6ranges3__45__cpo4swapE,@object
	.size		_ZN53_INTERNAL_1da31dc6_22_DistributionUniform_cu_67fa25cf4cuda3std6ranges3__45__cpo4swapE,(_ZN53_INTERNAL_1da31dc6_22_DistributionUniform_cu_67fa25cf4cuda3std3__420unreachable_sentinelE - _ZN53_INTERNAL_1da31dc6_22_DistributionUniform_cu_67fa25cf4cuda3std6ranges3__45__cpo4swapE)
_ZN53_INTERNAL_1da31dc6_22_DistributionUniform_cu_67fa25cf4cuda3std6ranges3__45__cpo4swapE:
	.zero		1
	.type		_ZN53_INTERNAL_1da31dc6_22_DistributionUniform_cu_67fa25cf4cuda3std3__420unreachable_sentinelE,@object
	.size		_ZN53_INTERNAL_1da31dc6_22_DistributionUniform_cu_67fa25cf4cuda3std3__420unreachable_sentinelE,(_ZN53_INTERNAL_1da31dc6_22_DistributionUniform_cu_67fa25cf6thrust23THRUST_300001_SM_900_NS6system6detail10sequential3seqE - _ZN53_INTERNAL_1da31dc6_22_DistributionUniform_cu_67fa25cf4cuda3std3__420unreachable_sentinelE)
_ZN53_INTERNAL_1da31dc6_22_DistributionUniform_cu_67fa25cf4cuda3std3__420unreachable_sentinelE:
	.zero		1
	.type		_ZN53_INTERNAL_1da31dc6_22_DistributionUniform_cu_67fa25cf6thrust23THRUST_300001_SM_900_NS6system6detail10sequential3seqE,@object
	.size		_ZN53_INTERNAL_1da31dc6_22_DistributionUniform_cu_67fa25cf6thrust23THRUST_300001_SM_900_NS6system6detail10sequential3seqE,(_ZN53_INTERNAL_1da31dc6_22_DistributionUniform_cu_67fa25cf4cuda3std3__45__cpo4cendE - _ZN53_INTERNAL_1da31dc6_22_DistributionUniform_cu_67fa25cf6thrust23THRUST_300001_SM_900_NS6system6detail10sequential3seqE)
_ZN53_INTERNAL_1da31dc6_22_DistributionUniform_cu_67fa25cf6thrust23THRUST_300001_SM_900_NS6system6detail10sequential3seqE:
	.zero		1
	.type		_ZN53_INTERNAL_1da31dc6_22_DistributionUniform_cu_67fa25cf4cuda3std3__45__cpo4cendE,@object
	.size		_ZN53_INTERNAL_1da31dc6_22_DistributionUniform_cu_67fa25cf4cuda3std3__45__cpo4cendE,(_ZN53_INTERNAL_1da31dc6_22_DistributionUniform_cu_67fa25cf4cuda3std6ranges3__45__cpo9iter_swapE - _ZN53_INTERNAL_1da31dc6_22_DistributionUniform_cu_67fa25cf4cuda3std3__45__cpo4cendE)
_ZN53_INTERNAL_1da31dc6_22_DistributionUniform_cu_67fa25cf4cuda3std3__45__cpo4cendE:
	.zero		1
	.type		_ZN53_INTERNAL_1da31dc6_22_DistributionUniform_cu_67fa25cf4cuda3std6ranges3__45__cpo9iter_swapE,@object
	.size		_ZN53_INTERNAL_1da31dc6_22_DistributionUniform_cu_67fa25cf4cuda3std6ranges3__45__cpo9iter_swapE,(_ZN53_INTERNAL_1da31dc6_22_DistributionUniform_cu_67fa25cf4cuda3std3__45__cpo5crendE - _ZN53_INTERNAL_1da31dc6_22_DistributionUniform_cu_67fa25cf4cuda3std6ranges3__45__cpo9iter_swapE)
_ZN53_INTERNAL_1da31dc6_22_DistributionUniform_cu_67fa25cf4cuda3std6ranges3__45__cpo9iter_swapE:
	.zero		1
	.type		_ZN53_INTERNAL_1da31dc6_22_DistributionUniform_cu_67fa25cf4cuda3std3__45__cpo5crendE,@object
	.size		_ZN53_INTERNAL_1da31dc6_22_DistributionUniform_cu_67fa25cf4cuda3std3__45__cpo5crendE,(_ZN53_INTERNAL_1da31dc6_22_DistributionUniform_cu_67fa25cf4cuda3std6ranges3__45__cpo5cdataE - _ZN53_INTERNAL_1da31dc6_22_DistributionUniform_cu_67fa25cf4cuda3std3__45__cpo5crendE)
_ZN53_INTERNAL_1da31dc6_22_DistributionUniform_cu_67fa25cf4cuda3std3__45__cpo5crendE:
	.zero		1
	.type		_ZN53_INTERNAL_1da31dc6_22_DistributionUniform_cu_67fa25cf4cuda3std6ranges3__45__cpo5cdataE,@object
	.size		_ZN53_INTERNAL_1da31dc6_22_DistributionUniform_cu_67fa25cf4cuda3std6ranges3__45__cpo5cdataE,(_ZN53_INTERNAL_1da31dc6_22_DistributionUniform_cu_67fa25cf4cuda3std6ranges3__45__cpo3endE - _ZN53_INTERNAL_1da31dc6_22_DistributionUniform_cu_67fa25cf4cuda3std6ranges3__45__cpo5cdataE)
_ZN53_INTERNAL_1da31dc6_22_DistributionUniform_cu_67fa25cf4cuda3std6ranges3__45__cpo5cdataE:
	.zero		1
	.type		_ZN53_INTERNAL_1da31dc6_22_DistributionUniform_cu_67fa25cf4cuda3std6ranges3__45__cpo3endE,@object
	.size		_ZN53_INTERNAL_1da31dc6_22_DistributionUniform_cu_67fa25cf4cuda3std6ranges3__45__cpo3endE,(_ZN53_INTERNAL_1da31dc6_22_DistributionUniform_cu_67fa25cf4cuda3std3__419piecewise_constructE - _ZN53_INTERNAL_1da31dc6_22_DistributionUniform_cu_67fa25cf4cuda3std6ranges3__45__cpo3endE)
_ZN53_INTERNAL_1da31dc6_22_DistributionUniform_cu_67fa25cf4cuda3std6ranges3__45__cpo3endE:
	.zero		1
	.type		_ZN53_INTERNAL_1da31dc6_22_DistributionUniform_cu_67fa25cf4cuda3std3__419piecewise_constructE,@object
	.size		_ZN53_INTERNAL_1da31dc6_22_DistributionUniform_cu_67fa25cf4cuda3std3__419piecewise_constructE,(_ZN53_INTERNAL_1da31dc6_22_DistributionUniform_cu_67fa25cf4cuda3std6ranges3__45__cpo5ssizeE - _ZN53_INTERNAL_1da31dc6_22_DistributionUniform_cu_67fa25cf4cuda3std3__419piecewise_constructE)
_ZN53_INTERNAL_1da31dc6_22_DistributionUniform_cu_67fa25cf4cuda3std3__419piecewise_constructE:
	.zero		1
	.type		_ZN53_INTERNAL_1da31dc6_22_DistributionUniform_cu_67fa25cf4cuda3std6ranges3__45__cpo5ssizeE,@object
	.size		_ZN53_INTERNAL_1da31dc6_22_DistributionUniform_cu_67fa25cf4cuda3std6ranges3__45__cpo5ssizeE,(_ZN53_INTERNAL_1da31dc6_22_DistributionUniform_cu_67fa25cf4cuda3std3__45__cpo3endE - _ZN53_INTERNAL_1da31dc6_22_DistributionUniform_cu_67fa25cf4cuda3std6ranges3__45__cpo5ssizeE)
_ZN53_INTERNAL_1da31dc6_22_DistributionUniform_cu_67fa25cf4cuda3std6ranges3__45__cpo5ssizeE:
	.zero		1
	.type		_ZN53_INTERNAL_1da31dc6_22_DistributionUniform_cu_67fa25cf4cuda3std3__45__cpo3endE,@object
	.size		_ZN53_INTERNAL_1da31dc6_22_DistributionUniform_cu_67fa25cf4cuda3std3__45__cpo3endE,(_ZN53_INTERNAL_1da31dc6_22_DistributionUniform_cu_67fa25cf4cuda3std6ranges3__45__cpo4cendE - _ZN53_INTERNAL_1da31dc6_22_DistributionUniform_cu_67fa25cf4cuda3std3__45__cpo3endE)
_ZN53_INTERNAL_1da31dc6_22_DistributionUniform_cu_67fa25cf4cuda3std3__45__cpo3endE:
	.zero		1
	.type		_ZN53_INTERNAL_1da31dc6_22_DistributionUniform_cu_67fa25cf4cuda3std6ranges3__45__cpo4cendE,@object
	.size		_ZN53_INTERNAL_1da31dc6_22_DistributionUniform_cu_67fa25cf4cuda3std6ranges3__45__cpo4cendE,(_ZN53_INTERNAL_1da31dc6_22_DistributionUniform_cu_67fa25cf4cuda3std3__45__cpo4rendE - _ZN53_INTERNAL_1da31dc6_22_DistributionUniform_cu_67fa25cf4cuda3std6ranges3__45__cpo4cendE)
_ZN53_INTERNAL_1da31dc6_22_DistributionUniform_cu_67fa25cf4cuda3std6ranges3__45__cpo4cendE:
	.zero		1
	.type		_ZN53_INTERNAL_1da31dc6_22_DistributionUniform_cu_67fa25cf4cuda3std3__45__cpo4rendE,@object
	.size		_ZN53_INTERNAL_1da31dc6_22_DistributionUniform_cu_67fa25cf4cuda3std3__45__cpo4rendE,(_ZN53_INTERNAL_1da31dc6_22_DistributionUniform_cu_67fa25cf4cuda3std6ranges3__45__cpo4prevE - _ZN53_INTERNAL_1da31dc6_22_DistributionUniform_cu_67fa25cf4cuda3std3__45__cpo4rendE)
_ZN53_INTERNAL_1da31dc6_22_DistributionUniform_cu_67fa25cf4cuda3std3__45__cpo4rendE:
	.zero		1
	.type		_ZN53_INTERNAL_1da31dc6_22_DistributionUniform_cu_67fa25cf4cuda3std6ranges3__45__cpo4prevE,@object
	.size		_ZN53_INTERNAL_1da31dc6_22_DistributionUniform_cu_67fa25cf4cuda3std6ranges3__45__cpo4prevE,(_ZN53_INTERNAL_1da31dc6_22_DistributionUniform_cu_67fa25cf4cuda3std6ranges3__45__cpo9iter_moveE - _ZN53_INTERNAL_1da31dc6_22_DistributionUniform_cu_67fa25cf4cuda3std6ranges3__45__cpo4prevE)
_ZN53_INTERNAL_1da31dc6_22_DistributionUniform_cu_67fa25cf4cuda3std6ranges3__45__cpo4prevE:
	.zero		1
	.type		_ZN53_INTERNAL_1da31dc6_22_DistributionUniform_cu_67fa25cf4cuda3std6ranges3__45__cpo9iter_moveE,@object
	.size		_ZN53_INTERNAL_1da31dc6_22_DistributionUniform_cu_67fa25cf4cuda3std6ranges3__45__cpo9iter_moveE,(.L_22 - _ZN53_INTERNAL_1da31dc6_22_DistributionUniform_cu_67fa25cf4cuda3std6ranges3__45__cpo9iter_moveE)
_ZN53_INTERNAL_1da31dc6_22_DistributionUniform_cu_67fa25cf4cuda3std6ranges3__45__cpo9iter_moveE:
	.zero		1
.L_22:


//--------------------- .nv.constant0._ZN2at6native55_GLOBAL__N__1da31dc6_22_DistributionUniform_cu_67fa25cf43distribution_elementwise_grid_stride_kernelIfLi4EZNS0_9templates4cuda21uniform_and_transformIN3c108BFloat16EfPNS_17CUDAGeneratorImplEZZZNS4_14uniform_kernelIS9_EEvRNS_18TensorIteratorBaseEddT_ENKUlvE_clEvENKUlvE2_clEvEUlfE_EEvSC_T1_T2_EUlP24curandStatePhilox4_32_10E0_ZNS1_27distribution_nullary_kernelIS7_f6float4S9_SL_SG_EEvSC_SI_RKT3_T4_EUlifE0_EEvlNS_15PhiloxCudaStateESH_SI_ --------------------------
	.section	.nv.constant0._ZN2at6native55_GLOBAL__N__1da31dc6_22_DistributionUniform_cu_67fa25cf43distribution_elementwise_grid_stride_kernelIfLi4EZNS0_9templates4cuda21uniform_and_transformIN3c108BFloat16EfPNS_17CUDAGeneratorImplEZZZNS4_14uniform_kernelIS9_EEvRNS_18TensorIteratorBaseEddT_ENKUlvE_clEvENKUlvE2_clEvEUlfE_EEvSC_T1_T2_EUlP24curandStatePhilox4_32_10E0_ZNS1_27distribution_nullary_kernelIS7_f6float4S9_SL_SG_EEvSC_SI_RKT3_T4_EUlifE0_EEvlNS_15PhiloxCudaStateESH_SI_,"a",@progbits
	.sectionflags	@""
	.align	4
.nv.constant0._ZN2at6native55_GLOBAL__N__1da31dc6_22_DistributionUniform_cu_67fa25cf43distribution_elementwise_grid_stride_kernelIfLi4EZNS0_9templates4cuda21uniform_and_transformIN3c108BFloat16EfPNS_17CUDAGeneratorImplEZZZNS4_14uniform_kernelIS9_EEvRNS_18TensorIteratorBaseEddT_ENKUlvE_clEvENKUlvE2_clEvEUlfE_EEvSC_T1_T2_EUlP24curandStatePhilox4_32_10E0_ZNS1_27distribution_nullary_kernelIS7_f6float4S9_SL_SG_EEvSC_SI_RKT3_T4_EUlifE0_EEvlNS_15PhiloxCudaStateESH_SI_:
	.zero		992


//--------------------- .nv.constant0._ZN2at6native55_GLOBAL__N__1da31dc6_22_DistributionUniform_cu_67fa25cf43distribution_elementwise_grid_stride_kernelIfLi4EZNS0_9templates4cuda21uniform_and_transformIN3c108BFloat16EfPNS_17CUDAGeneratorImplEZZZNS4_14uniform_kernelIS9_EEvRNS_18TensorIteratorBaseEddT_ENKUlvE_clEvENKUlvE2_clEvEUlfE_EEvSC_T1_T2_EUlP24curandStatePhilox4_32_10E0_ZNS1_27distribution_nullary_kernelIS7_f6float4S9_SL_SG_EEvSC_SI_RKT3_T4_EUlifE_EEvlNS_15PhiloxCudaStateESH_SI_ --------------------------
	.section	.nv.constant0._ZN2at6native55_GLOBAL__N__1da31dc6_22_DistributionUniform_cu_67fa25cf43distribution_elementwise_grid_stride_kernelIfLi4EZNS0_9templates4cuda21uniform_and_transformIN3c108BFloat16EfPNS_17CUDAGeneratorImplEZZZNS4_14uniform_kernelIS9_EEvRNS_18TensorIteratorBaseEddT_ENKUlvE_clEvENKUlvE2_clEvEUlfE_EEvSC_T1_T2_EUlP24curandStatePhilox4_32_10E0_ZNS1_27distribution_nullary_kernelIS7_f6float4S9_SL_SG_EEvSC_SI_RKT3_T4_EUlifE_EEvlNS_15PhiloxCudaStateESH_SI_,"a",@progbits
	.sectionflags	@""
	.align	4
.nv.constant0._ZN2at6native55_GLOBAL__N__1da31dc6_22_DistributionUniform_cu_67fa25cf43distribution_elementwise_grid_stride_kernelIfLi4EZNS0_9templates4cuda21uniform_and_transformIN3c108BFloat16EfPNS_17CUDAGeneratorImplEZZZNS4_14uniform_kernelIS9_EEvRNS_18TensorIteratorBaseEddT_ENKUlvE_clEvENKUlvE2_clEvEUlfE_EEvSC_T1_T2_EUlP24curandStatePhilox4_32_10E0_ZNS1_27distribution_nullary_kernelIS7_f6float4S9_SL_SG_EEvSC_SI_RKT3_T4_EUlifE_EEvlNS_15PhiloxCudaStateESH_SI_:
	.zero		592


//--------------------- .nv.constant0._ZN2at6native55_GLOBAL__N__1da31dc6_22_DistributionUniform_cu_67fa25cf43distribution_elementwise_grid_stride_kernelIfLi4EZNS0_9templates4cuda21uniform_and_transformIN3c108BFloat16EfPNS_17CUDAGeneratorImplEZZZNS4_14uniform_kernelIS9_EEvRNS_18TensorIteratorBaseEddT_ENKUlvE_clEvENKUlvE2_clEvEUlfE_EEvSC_T1_T2_EUlP24curandStatePhilox4_32_10E_ZNS1_27distribution_nullary_kernelIS7_f7double2S9_SL_SG_EEvSC_SI_RKT3_T4_EUlifE0_EEvlNS_15PhiloxCudaStateESH_SI_ --------------------------
	.section	.nv.constant0._ZN2at6native55_GLOBAL__N__1da31dc6_22_DistributionUniform_cu_67fa25cf43distribution_elementwise_grid_stride_kernelIfLi4EZNS0_9templates4cuda21uniform_and_transformIN3c108BFloat16EfPNS_17CUDAGeneratorImplEZZZNS4_14uniform_kernelIS9_EEvRNS_18TensorIteratorBaseEddT_ENKUlvE_clEvENKUlvE2_clEvEUlfE_EEvSC_T1_T2_EUlP24curandStatePhilox4_32_10E_ZNS1_27distribution_nullary_kernelIS7_f7double2S9_SL_SG_EEvSC_SI_RKT3_T4_EUlifE0_EEvlNS_15PhiloxCudaStateESH_SI_,"a",@progbits
	.sectionflags	@""
	.align	4
.nv.constant0._ZN2at6native55_GLOBAL__N__1da31dc6_22_DistributionUniform_cu_67fa25cf43distribution_elementwise_grid_stride_kernelIfLi4EZNS0_9templates4cuda21uniform_and_transformIN3c108BFloat16EfPNS_17CUDAGeneratorImplEZZZNS4_14uniform_kernelIS9_EEvRNS_18TensorIteratorBaseEddT_ENKUlvE_clEvENKUlvE2_clEvEUlfE_EEvSC_T1_T2_EUlP24curandStatePhilox4_32_10E_ZNS1_27distribution_nullary_kernelIS7_f7double2S9_SL_SG_EEvSC_SI_RKT3_T4_EUlifE0_EEvlNS_15PhiloxCudaStateESH_SI_:
	.zero		992


//--------------------- .nv.constant0._ZN2at6native55_GLOBAL__N__1da31dc6_22_DistributionUniform_cu_67fa25cf43distribution_elementwise_grid_stride_kernelIfLi4EZNS0_9templates4cuda21uniform_and_transformIN3c108BFloat16EfPNS_17CUDAGeneratorImplEZZZNS4_14uniform_kernelIS9_EEvRNS_18TensorIteratorBaseEddT_ENKUlvE_clEvENKUlvE2_clEvEUlfE_EEvSC_T1_T2_EUlP24curandStatePhilox4_32_10E_ZNS1_27distribution_nullary_kernelIS7_f7double2S9_SL_SG_EEvSC_SI_RKT3_T4_EUlifE_EEvlNS_15PhiloxCudaStateESH_SI_ --------------------------
	.section	.nv.constant0._ZN2at6native55_GLOBAL__N__1da31dc6_22_DistributionUniform_cu_67fa25cf43distribution_elementwise_grid_stride_kernelIfLi4EZNS0_9templates4cuda21uniform_and_transformIN3c108BFloat16EfPNS_17CUDAGeneratorImplEZZZNS4_14uniform_kernelIS9_EEvRNS_18TensorIteratorBaseEddT_ENKUlvE_clEvENKUlvE2_clEvEUlfE_EEvSC_T1_T2_EUlP24curandStatePhilox4_32_10E_ZNS1_27distribution_nullary_kernelIS7_f7double2S9_SL_SG_EEvSC_SI_RKT3_T4_EUlifE_EEvlNS_15PhiloxCudaStateESH_SI_,"a",@progbits
	.sectionflags	@""
	.align	4
.nv.constant0._ZN2at6native55_GLOBAL__N__1da31dc6_22_DistributionUniform_cu_67fa25cf43distribution_elementwise_grid_stride_kernelIfLi4EZNS0_9templates4cuda21uniform_and_transformIN3c108BFloat16EfPNS_17CUDAGeneratorImplEZZZNS4_14uniform_kernelIS9_EEvRNS_18TensorIteratorBaseEddT_ENKUlvE_clEvENKUlvE2_clEvEUlfE_EEvSC_T1_T2_EUlP24curandStatePhilox4_32_10E_ZNS1_27distribution_nullary_kernelIS7_f7double2S9_SL_SG_EEvSC_SI_RKT3_T4_EUlifE_EEvlNS_15PhiloxCudaStateESH_SI_:
	.zero		592


//--------------------- .nv.constant0._ZN2at6native55_GLOBAL__N__1da31dc6_22_DistributionUniform_cu_67fa25cf43distribution_elementwise_grid_stride_kernelIfLi4EZNS0_9templates4cuda21uniform_and_transformIN3c104HalfEfPNS_17CUDAGeneratorImplEZZZNS4_14uniform_kernelIS9_EEvRNS_18TensorIteratorBaseEddT_ENKUlvE_clEvENKUlvE1_clEvEUlfE_EEvSC_T1_T2_EUlP24curandStatePhilox4_32_10E0_ZNS1_27distribution_nullary_kernelIS7_f6float4S9_SL_SG_EEvSC_SI_RKT3_T4_EUlifE0_EEvlNS_15PhiloxCudaStateESH_SI_ --------------------------
	.section	.nv.constant0._ZN2at6native55_GLOBAL__N__1da31dc6_22_DistributionUniform_cu_67fa25cf43distribution_elementwise_grid_stride_kernelIfLi4EZNS0_9templates4cuda21uniform_and_transformIN3c104HalfEfPNS_17CUDAGeneratorImplEZZZNS4_14uniform_kernelIS9_EEvRNS_18TensorIteratorBaseEddT_ENKUlvE_clEvENKUlvE1_clEvEUlfE_EEvSC_T1_T2_EUlP24curandStatePhilox4_32_10E0_ZNS1_27distribution_nullary_kernelIS7_f6float4S9_SL_SG_EEvSC_SI_RKT3_T4_EUlifE0_EEvlNS_15PhiloxCudaStateESH_SI_,"a",@progbits
	.sectionflags	@""
	.align	4
.nv.constant0._ZN2at6native55_GLOBAL__N__1da31dc6_22_DistributionUniform_cu_67fa25cf43distribution_elementwise_grid_stride_kernelIfLi4EZNS0_9templates4cuda21uniform_and_transformIN3c104HalfEfPNS_17CUDAGeneratorImplEZZZNS4_14uniform_kernelIS9_EEvRNS_18TensorIteratorBaseEddT_ENKUlvE_clEvENKUlvE1_clEvEUlfE_EEvSC_T1_T2_EUlP24curandStatePhilox4_32_10E0_ZNS1_27distribution_nullary_kernelIS7_f6float4S9_SL_SG_EEvSC_SI_RKT3_T4_EUlifE0_EEvlNS_15PhiloxCudaStateESH_SI_:
	.zero		992


//--------------------- .nv.constant0._ZN2at6native55_GLOBAL__N__1da31dc6_22_DistributionUniform_cu_67fa25cf43distribution_elementwise_grid_stride_kernelIfLi4EZNS0_9templates4cuda21uniform_and_transformIN3c104HalfEfPNS_17CUDAGeneratorImplEZZZNS4_14uniform_kernelIS9_EEvRNS_18TensorIteratorBaseEddT_ENKUlvE_clEvENKUlvE1_clEvEUlfE_EEvSC_T1_T2_EUlP24curandStatePhilox4_32_10E0_ZNS1_27distribution_nullary_kernelIS7_f6float4S9_SL_SG_EEvSC_SI_RKT3_T4_EUlifE_EEvlNS_15PhiloxCudaStateESH_SI_ --------------------------
	.section	.nv.constant0._ZN2at6native55_GLOBAL__N__1da31dc6_22_DistributionUniform_cu_67fa25cf43distribution_elementwise_grid_stride_kernelIfLi4EZNS0_9templates4cuda21uniform_and_transformIN3c104HalfEfPNS_17CUDAGeneratorImplEZZZNS4_14uniform_kernelIS9_EEvRNS_18TensorIteratorBaseEddT_ENKUlvE_clEvENKUlvE1_clEvEUlfE_EEvSC_T1_T2_EUlP24curandStatePhilox4_32_10E0_ZNS1_27distribution_nullary_kernelIS7_f6float4S9_SL_SG_EEvSC_SI_RKT3_T4_EUlifE_EEvlNS_15PhiloxCudaStateESH_SI_,"a",@progbits
	.sectionflags	@""
	.align	4
.nv.constant0._ZN2at6native55_GLOBAL__N__1da31dc6_22_DistributionUniform_cu_67fa25cf43distribution_elementwise_grid_stride_kernelIfLi4EZNS0_9templates4cuda21uniform_and_transformIN3c104HalfEfPNS_17CUDAGeneratorImplEZZZNS4_14uniform_kernelIS9_EEvRNS_18TensorIteratorBaseEddT_ENKUlvE_clEvENKUlvE1_clEvEUlfE_EEvSC_T1_T2_EUlP24curandStatePhilox4_32_10E0_ZNS1_27distribution_nullary_kernelIS7_f6float4S9_SL_SG_EEvSC_SI_RKT3_T4_EUlifE_EEvlNS_15PhiloxCudaStateESH_SI_:
	.zero		592


//--------------------- .nv.constant0._ZN2at6native55_GLOBAL__N__1da31dc6_22_DistributionUniform_cu_67fa25cf43distribution_elementwise_grid_stride_kernelIfLi4EZNS0_9templates4cuda21uniform_and_transformIN3c104HalfEfPNS_17CUDAGeneratorImplEZZZNS4_14uniform_kernelIS9_EEvRNS_18TensorIteratorBaseEddT_ENKUlvE_clEvENKUlvE1_clEvEUlfE_EEvSC_T1_T2_EUlP24curandStatePhilox4_32_10E_ZNS1_27distribution_nullary_kernelIS7_f7double2S9_SL_SG_EEvSC_SI_RKT3_T4_EUlifE0_EEvlNS_15PhiloxCudaStateESH_SI_ --------------------------
	.section	.nv.constant0._ZN2at6native55_GLOBAL__N__1da31dc6_22_DistributionUniform_cu_67fa25cf43distribution_elementwise_grid_stride_kernelIfLi4EZNS0_9templates4cuda21uniform_and_transformIN3c104HalfEfPNS_17CUDAGeneratorImplEZZZNS4_14uniform_kernelIS9_EEvRNS_18TensorIteratorBaseEddT_ENKUlvE_clEvENKUlvE1_clEvEUlfE_EEvSC_T1_T2_EUlP24curandStatePhilox4_32_10E_ZNS1_27distribution_nullary_kernelIS7_f7double2S9_SL_SG_EEvSC_SI_RKT3_T4_EUlifE0_EEvlNS_15PhiloxCudaStateESH_SI_,"a",@progbits
	.sectionflags	@""
	.align	4
.nv.constant0._ZN2at6native55_GLOBAL__N__1da31dc6_22_DistributionUniform_cu_67fa25cf43distribution_elementwise_grid_stride_kernelIfLi4EZNS0_9templates4cuda21uniform_and_transformIN3c104HalfEfPNS_17CUDAGeneratorImplEZZZNS4_14uniform_kernelIS9_EEvRNS_18TensorIteratorBaseEddT_ENKUlvE_clEvENKUlvE1_clEvEUlfE_EEvSC_T1_T2_EUlP24curandStatePhilox4_32_10E_ZNS1_27distribution_nullary_kernelIS7_f7double2S9_SL_SG_EEvSC_SI_RKT3_T4_EUlifE0_EEvlNS_15PhiloxCudaStateESH_SI_:
	.zero		992


//--------------------- .nv.constant0._ZN2at6native55_GLOBAL__N__1da31dc6_22_DistributionUniform_cu_67fa25cf43distribution_elementwise_grid_stride_kernelIfLi4EZNS0_9templates4cuda21uniform_and_transformIN3c104HalfEfPNS_17CUDAGeneratorImplEZZZNS4_14uniform_kernelIS9_EEvRNS_18TensorIteratorBaseEddT_ENKUlvE_clEvENKUlvE1_clEvEUlfE_EEvSC_T1_T2_EUlP24curandStatePhilox4_32_10E_ZNS1_27distribution_nullary_kernelIS7_f7double2S9_SL_SG_EEvSC_SI_RKT3_T4_EUlifE_EEvlNS_15PhiloxCudaStateESH_SI_ --------------------------
	.section	.nv.constant0._ZN2at6native55_GLOBAL__N__1da31dc6_22_DistributionUniform_cu_67fa25cf43distribution_elementwise_grid_stride_kernelIfLi4EZNS0_9templates4cuda21uniform_and_transformIN3c104HalfEfPNS_17CUDAGeneratorImplEZZZNS4_14uniform_kernelIS9_EEvRNS_18TensorIteratorBaseEddT_ENKUlvE_clEvENKUlvE1_clEvEUlfE_EEvSC_T1_T2_EUlP24curandStatePhilox4_32_10E_ZNS1_27distribution_nullary_kernelIS7_f7double2S9_SL_SG_EEvSC_SI_RKT3_T4_EUlifE_EEvlNS_15PhiloxCudaStateESH_SI_,"a",@progbits
	.sectionflags	@""
	.align	4
.nv.constant0._ZN2at6native55_GLOBAL__N__1da31dc6_22_DistributionUniform_cu_67fa25cf43distribution_elementwise_grid_stride_kernelIfLi4EZNS0_9templates4cuda21uniform_and_transformIN3c104HalfEfPNS_17CUDAGeneratorImplEZZZNS4_14uniform_kernelIS9_EEvRNS_18TensorIteratorBaseEddT_ENKUlvE_clEvENKUlvE1_clEvEUlfE_EEvSC_T1_T2_EUlP24curandStatePhilox4_32_10E_ZNS1_27distribution_nullary_kernelIS7_f7double2S9_SL_SG_EEvSC_SI_RKT3_T4_EUlifE_EEvlNS_15PhiloxCudaStateESH_SI_:
	.zero		592


//--------------------- .nv.constant0._ZN2at6native55_GLOBAL__N__1da31dc6_22_DistributionUniform_cu_67fa25cf43distribution_elementwise_grid_stride_kernelIfLi4EZNS0_9templates4cuda21uniform_and_transformIffPNS_17CUDAGeneratorImplEZZZNS4_14uniform_kernelIS7_EEvRNS_18TensorIteratorBaseEddT_ENKUlvE_clEvENKUlvE0_clEvEUlfE_EEvSA_T1_T2_EUlP24curandStatePhilox4_32_10E0_ZNS1_27distribution_nullary_kernelIff6float4S7_SJ_SE_EEvSA_SG_RKT3_T4_EUlifE0_EEvlNS_15PhiloxCudaStateESF_SG_ --------------------------
	.section	.nv.constant0._ZN2at6native55_GLOBAL__N__1da31dc6_22_DistributionUniform_cu_67fa25cf43distribution_elementwise_grid_stride_kernelIfLi4EZNS0_9templates4cuda21uniform_and_transformIffPNS_17CUDAGeneratorImplEZZZNS4_14uniform_kernelIS7_EEvRNS_18TensorIteratorBaseEddT_ENKUlvE_clEvENKUlvE0_clEvEUlfE_EEvSA_T1_T2_EUlP24curandStatePhilox4_32_10E0_ZNS1_27distribution_nullary_kernelIff6float4S7_SJ_SE_EEvSA_SG_RKT3_T4_EUlifE0_EEvlNS_15PhiloxCudaStateESF_SG_,"a",@progbits
	.sectionflags	@""
	.align	4
.nv.constant0._ZN2at6native55_GLOBAL__N__1da31dc6_22_DistributionUniform_cu_67fa25cf43distribution_elementwise_grid_stride_kernelIfLi4EZNS0_9templates4cuda21uniform_and_transformIffPNS_17CUDAGeneratorImplEZZZNS4_14uniform_kernelIS7_EEvRNS_18TensorIteratorBaseEddT_ENKUlvE_clEvENKUlvE0_clEvEUlfE_EEvSA_T1_T2_EUlP24curandStatePhilox4_32_10E0_ZNS1_27distribution_nullary_kernelIff6float4S7_SJ_SE_EEvSA_SG_RKT3_T4_EUlifE0_EEvlNS_15PhiloxCudaStateESF_SG_:
	.zero		1000


//--------------------- .nv.constant0._ZN2at6native55_GLOBAL__N__1da31dc6_22_DistributionUniform_cu_67fa25cf43distribution_elementwise_grid_stride_kernelIfLi4EZNS0_9templates4cuda21uniform_and_transformIffPNS_17CUDAGeneratorImplEZZZNS4_14uniform_kernelIS7_EEvRNS_18TensorIteratorBaseEddT_ENKUlvE_clEvENKUlvE0_clEvEUlfE_EEvSA_T1_T2_EUlP24curandStatePhilox4_32_10E0_ZNS1_27distribution_nullary_kernelIff6float4S7_SJ_SE_EEvSA_SG_RKT3_T4_EUlifE_EEvlNS_15PhiloxCudaStateESF_SG_ --------------------------
	.section	.nv.constant0._ZN2at6native55_GLOBAL__N__1da31dc6_22_DistributionUniform_cu_67fa25cf43distribution_elementwise_grid_stride_kernelIfLi4EZNS0_9templates4cuda21uniform_and_transformIffPNS_17CUDAGeneratorImplEZZZNS4_14uniform_kernelIS7_EEvRNS_18TensorIteratorBaseEddT_ENKUlvE_clEvENKUlvE0_clEvEUlfE_EEvSA_T1_T2_EUlP24curandStatePhilox4_32_10E0_ZNS1_27distribution_nullary_kernelIff6float4S7_SJ_SE_EEvSA_SG_RKT3_T4_EUlifE_EEvlNS_15PhiloxCudaStateESF_SG_,"a",@progbits
	.sectionflags	@""
	.align	4
.nv.constant0._ZN2at6native55_GLOBAL__N__1da31dc6_22_DistributionUniform_cu_67fa25cf43distribution_elementwise_grid_stride_kernelIfLi4EZNS0_9templates4cuda21uniform_and_transformIffPNS_17CUDAGeneratorImplEZZZNS4_14uniform_kernelIS7_EEvRNS_18TensorIteratorBaseEddT_ENKUlvE_clEvENKUlvE0_clEvEUlfE_EEvSA_T1_T2_EUlP24curandStatePhilox4_32_10E0_ZNS1_27distribution_nullary_kernelIff6float4S7_SJ_SE_EEvSA_SG_RKT3_T4_EUlifE_EEvlNS_15PhiloxCudaStateESF_SG_:
	.zero		592


//--------------------- .nv.constant0._ZN2at6native55_GLOBAL__N__1da31dc6_22_DistributionUniform_cu_67fa25cf43distribution_elementwise_grid_stride_kernelIfLi4EZNS0_9templates4cuda21uniform_and_transformIffPNS_17CUDAGeneratorImplEZZZNS4_14uniform_kernelIS7_EEvRNS_18TensorIteratorBaseEddT_ENKUlvE_clEvENKUlvE0_clEvEUlfE_EEvSA_T1_T2_EUlP24curandStatePhilox4_32_10E_ZNS1_27distribution_nullary_kernelIff7double2S7_SJ_SE_EEvSA_SG_RKT3_T4_EUlifE0_EEvlNS_15PhiloxCudaStateESF_SG_ --------------------------
	.section	.nv.constant0._ZN2at6native55_GLOBAL__N__1da31dc6_22_DistributionUniform_cu_67fa25cf43distribution_elementwise_grid_stride_kernelIfLi4EZNS0_9templates4cuda21uniform_and_transformIffPNS_17CUDAGeneratorImplEZZZNS4_14uniform_kernelIS7_EEvRNS_18TensorIteratorBaseEddT_ENKUlvE_clEvENKUlvE0_clEvEUlfE_EEvSA_T1_T2_EUlP24curandStatePhilox4_32_10E_ZNS1_27distribution_nullary_kernelIff7double2S7_SJ_SE_EEvSA_SG_RKT3_T4_EUlifE0_EEvlNS_15PhiloxCudaStateESF_SG_,"a",@progbits
	.sectionflags	@""
	.align	4
.nv.constant0._ZN2at6native55_GLOBAL__N__1da31dc6_22_DistributionUniform_cu_67fa25cf43distribution_elementwise_grid_stride_kernelIfLi4EZNS0_9templates4cuda21uniform_and_transformIffPNS_17CUDAGeneratorImplEZZZNS4_14uniform_kernelIS7_EEvRNS_18TensorIteratorBaseEddT_ENKUlvE_clEvENKUlvE0_clEvEUlfE_EEvSA_T1_T2_EUlP24curandStatePhilox4_32_10E_ZNS1_27distribution_nullary_kernelIff7double2S7_SJ_SE_EEvSA_SG_RKT3_T4_EUlifE0_EEvlNS_15PhiloxCudaStateESF_SG_:
	.zero		1000


//--------------------- .nv.constant0._ZN2at6native55_GLOBAL__N__1da31dc6_22_DistributionUniform_cu_67fa25cf43distribution_elementwise_grid_stride_kernelIfLi4EZNS0_9templates4cuda21uniform_and_transformIffPNS_17CUDAGeneratorImplEZZZNS4_14uniform_kernelIS7_EEvRNS_18TensorIteratorBaseEddT_ENKUlvE_clEvENKUlvE0_clEvEUlfE_EEvSA_T1_T2_EUlP24curandStatePhilox4_32_10E_ZNS1_27distribution_nullary_kernelIff7double2S7_SJ_SE_EEvSA_SG_RKT3_T4_EUlifE_EEvlNS_15PhiloxCudaStateESF_SG_ --------------------------
	.section	.nv.constant0._ZN2at6native55_GLOBAL__N__1da31dc6_22_DistributionUniform_cu_67fa25cf43distribution_elementwise_grid_stride_kernelIfLi4EZNS0_9templates4cuda21uniform_and_transformIffPNS_17CUDAGeneratorImplEZZZNS4_14uniform_kernelIS7_EEvRNS_18TensorIteratorBaseEddT_ENKUlvE_clEvENKUlvE0_clEvEUlfE_EEvSA_T1_T2_EUlP24curandStatePhilox4_32_10E_ZNS1_27distribution_nullary_kernelIff7double2S7_SJ_SE_EEvSA_SG_RKT3_T4_EUlifE_EEvlNS_15PhiloxCudaStateESF_SG_,"a",@progbits
	.sectionflags	@""
	.align	4
.nv.constant0._ZN2at6native55_GLOBAL__N__1da31dc6_22_DistributionUniform_cu_67fa25cf43distribution_elementwise_grid_stride_kernelIfLi4EZNS0_9templates4cuda21uniform_and_transformIffPNS_17CUDAGeneratorImplEZZZNS4_14uniform_kernelIS7_EEvRNS_18TensorIteratorBaseEddT_ENKUlvE_clEvENKUlvE0_clEvEUlfE_EEvSA_T1_T2_EUlP24curandStatePhilox4_32_10E_ZNS1_27distribution_nullary_kernelIff7double2S7_SJ_SE_EEvSA_SG_RKT3_T4_EUlifE_EEvlNS_15PhiloxCudaStateESF_SG_:
	.zero		592


//--------------------- .nv.constant0._ZN2at6native55_GLOBAL__N__1da31dc6_22_DistributionUniform_cu_67fa25cf43distribution_elementwise_grid_stride_kernelIdLi2EZNS0_9templates4cuda21uniform_and_transformIddPNS_17CUDAGeneratorImplEZZZNS4_14uniform_kernelIS7_EEvRNS_18TensorIteratorBaseEddT_ENKUlvE_clEvENKUlvE_clEvEUldE_EEvSA_T1_T2_EUlP24curandStatePhilox4_32_10E0_ZNS1_27distribution_nullary_kernelIdd6float4S7_SJ_SE_EEvSA_SG_RKT3_T4_EUlidE0_EEvlNS_15PhiloxCudaStateESF_SG_ --------------------------
	.section	.nv.constant0._ZN2at6native55_GLOBAL__N__1da31dc6_22_DistributionUniform_cu_67fa25cf43distribution_elementwise_grid_stride_kernelIdLi2EZNS0_9templates4cuda21uniform_and_transformIddPNS_17CUDAGeneratorImplEZZZNS4_14uniform_kernelIS7_EEvRNS_18TensorIteratorBaseEddT_ENKUlvE_clEvENKUlvE_clEvEUldE_EEvSA_T1_T2_EUlP24curandStatePhilox4_32_10E0_ZNS1_27distribution_nullary_kernelIdd6float4S7_SJ_SE_EEvSA_SG_RKT3_T4_EUlidE0_EEvlNS_15PhiloxCudaStateESF_SG_,"a",@progbits
	.sectionflags	@""
	.align	4
.nv.constant0._ZN2at6native55_GLOBAL__N__1da31dc6_22_DistributionUniform_cu_67fa25cf43distribution_elementwise_grid_stride_kernelIdLi2EZNS0_9templates4cuda21uniform_and_transformIddPNS_17CUDAGeneratorImplEZZZNS4_14uniform_kernelIS7_EEvRNS_18TensorIteratorBaseEddT_ENKUlvE_clEvENKUlvE_clEvEUldE_EEvSA_T1_T2_EUlP24curandStatePhilox4_32_10E0_ZNS1_27distribution_nullary_kernelIdd6float4S7_SJ_SE_EEvSA_SG_RKT3_T4_EUlidE0_EEvlNS_15PhiloxCudaStateESF_SG_:
	.zero		1008


//--------------------- .nv.constant0._ZN2at6native55_GLOBAL__N__1da31dc6_22_DistributionUniform_cu_67fa25cf43distribution_elementwise_grid_stride_kernelIdLi2EZNS0_9templates4cuda21uniform_and_transformIddPNS_17CUDAGeneratorImplEZZZNS4_14uniform_kernelIS7_EEvRNS_18TensorIteratorBaseEddT_ENKUlvE_clEvENKUlvE_clEvEUldE_EEvSA_T1_T2_EUlP24curandStatePhilox4_32_10E0_ZNS1_27distribution_nullary_kernelIdd6float4S7_SJ_SE_EEvSA_SG_RKT3_T4_EUlidE_EEvlNS_15PhiloxCudaStateESF_SG_ --------------------------
	.section	.nv.constant0._ZN2at6native55_GLOBAL__N__1da31dc6_22_DistributionUniform_cu_67fa25cf43distribution_elementwise_grid_stride_kernelIdLi2EZNS0_9templates4cuda21uniform_and_transformIddPNS_17CUDAGeneratorImplEZZZNS4_14uniform_kernelIS7_EEvRNS_18TensorIteratorBaseEddT_ENKUlvE_clEvENKUlvE_clEvEUldE_EEvSA_T1_T2_EUlP24curandStatePhilox4_32_10E0_ZNS1_27distribution_nullary_kernelIdd6float4S7_SJ_SE_EEvSA_SG_RKT3_T4_EUlidE_EEvlNS_15PhiloxCudaStateESF_SG_,"a",@progbits
	.sectionflags	@""
	.align	4
.nv.constant0._ZN2at6native55_GLOBAL__N__1da31dc6_22_DistributionUniform_cu_67fa25cf43distribution_elementwise_grid_stride_kernelIdLi2EZNS0_9templates4cuda21uniform_and_transformIddPNS_17CUDAGeneratorImplEZZZNS4_14uniform_kernelIS7_EEvRNS_18TensorIteratorBaseEddT_ENKUlvE_clEvENKUlvE_clEvEUldE_EEvSA_T1_T2_EUlP24curandStatePhilox4_32_10E0_ZNS1_27distribution_nullary_kernelIdd6float4S7_SJ_SE_EEvSA_SG_RKT3_T4_EUlidE_EEvlNS_15PhiloxCudaStateESF_SG_:
	.zero		608


//--------------------- .nv.constant0._ZN2at6native55_GLOBAL__N__1da31dc6_22_DistributionUniform_cu_67fa25cf43distribution_elementwise_grid_stride_kernelIdLi2EZNS0_9templates4cuda21uniform_and_transformIddPNS_17CUDAGeneratorImplEZZZNS4_14uniform_kernelIS7_EEvRNS_18TensorIteratorBaseEddT_ENKUlvE_clEvENKUlvE_clEvEUldE_EEvSA_T1_T2_EUlP24curandStatePhilox4_32_10E_ZNS1_27distribution_nullary_kernelIdd7double2S7_SJ_SE_EEvSA_SG_RKT3_T4_EUlidE0_EEvlNS_15PhiloxCudaStateESF_SG_ --------------------------
	.section	.nv.constant0._ZN2at6native55_GLOBAL__N__1da31dc6_22_DistributionUniform_cu_67fa25cf43distribution_elementwise_grid_stride_kernelIdLi2EZNS0_9templates4cuda21uniform_and_transformIddPNS_17CUDAGeneratorImplEZZZNS4_14uniform_kernelIS7_EEvRNS_18TensorIteratorBaseEddT_ENKUlvE_clEvENKUlvE_clEvEUldE_EEvSA_T1_T2_EUlP24curandStatePhilox4_32_10E_ZNS1_27distribution_nullary_kernelIdd7double2S7_SJ_SE_EEvSA_SG_RKT3_T4_EUlidE0_EEvlNS_15PhiloxCudaStateESF_SG_,"a",@progbits
	.sectionflags	@""
	.align	4
.nv.constant0._ZN2at6native55_GLOBAL__N__1da31dc6_22_DistributionUniform_cu_67fa25cf43distribution_elementwise_grid_stride_kernelIdLi2EZNS0_9templates4cuda21uniform_and_transformIddPNS_17CUDAGeneratorImplEZZZNS4_14uniform_kernelIS7_EEvRNS_18TensorIteratorBaseEddT_ENKUlvE_clEvENKUlvE_clEvEUldE_EEvSA_T1_T2_EUlP24curandStatePhilox4_32_10E_ZNS1_27distribution_nullary_kernelIdd7double2S7_SJ_SE_EEvSA_SG_RKT3_T4_EUlidE0_EEvlNS_15PhiloxCudaStateESF_SG_:
	.zero		1008


//--------------------- .nv.constant0._ZN2at6native55_GLOBAL__N__1da31dc6_22_DistributionUniform_cu_67fa25cf43distribution_elementwise_grid_stride_kernelIdLi2EZNS0_9templates4cuda21uniform_and_transformIddPNS_17CUDAGeneratorImplEZZZNS4_14uniform_kernelIS7_EEvRNS_18TensorIteratorBaseEddT_ENKUlvE_clEvENKUlvE_clEvEUldE_EEvSA_T1_T2_EUlP24curandStatePhilox4_32_10E_ZNS1_27distribution_nullary_kernelIdd7double2S7_SJ_SE_EEvSA_SG_RKT3_T4_EUlidE_EEvlNS_15PhiloxCudaStateESF_SG_ --------------------------
	.section	.nv.constant0._ZN2at6native55_GLOBAL__N__1da31dc6_22_DistributionUniform_cu_67fa25cf43distribution_elementwise_grid_stride_kernelIdLi2EZNS0_9templates4cuda21uniform_and_transformIddPNS_17CUDAGeneratorImplEZZZNS4_14uniform_kernelIS7_EEvRNS_18TensorIteratorBaseEddT_ENKUlvE_clEvENKUlvE_clEvEUldE_EEvSA_T1_T2_EUlP24curandStatePhilox4_32_10E_ZNS1_27distribution_nullary_kernelIdd7double2S7_SJ_SE_EEvSA_SG_RKT3_T4_EUlidE_EEvlNS_15PhiloxCudaStateESF_SG_,"a",@progbits
	.sectionflags	@""
	.align	4
.nv.constant0._ZN2at6native55_GLOBAL__N__1da31dc6_22_DistributionUniform_cu_67fa25cf43distribution_elementwise_grid_stride_kernelIdLi2EZNS0_9templates4cuda21uniform_and_transformIddPNS_17CUDAGeneratorImplEZZZNS4_14uniform_kernelIS7_EEvRNS_18TensorIteratorBaseEddT_ENKUlvE_clEvENKUlvE_clEvEUldE_EEvSA_T1_T2_EUlP24curandStatePhilox4_32_10E_ZNS1_27distribution_nullary_kernelIdd7double2S7_SJ_SE_EEvSA_SG_RKT3_T4_EUlidE_EEvlNS_15PhiloxCudaStateESF_SG_:
	.zero		608


//--------------------- SYMBOLS --------------------------

	.type		.nv.reservedSmem.offset0,@object
	.size		.nv.reservedSmem.offset0,0x4
